//
// Generated by NVIDIA NVVM Compiler
//
// Compiler Build ID: CL-36424714
// Cuda compilation tools, release 13.0, V13.0.88
// Based on NVVM 20.0.0
//

.version 9.0
.target sm_100
.address_size 64

	// .globl	generate_trap_table_kernel
.const .align 4 .b8 const_p[32];
.const .align 4 .b8 const_G_jacobian[100];
.const .align 4 .b8 const_PrecomputedPoints[3200];

.visible .entry generate_trap_table_kernel(
	.param .u64 .ptr .align 1 generate_trap_table_kernel_param_0,
	.param .u64 .ptr .align 1 generate_trap_table_kernel_param_1,
	.param .u32 generate_trap_table_kernel_param_2,
	.param .u64 generate_trap_table_kernel_param_3
)
{
	.local .align 4 .b8 	__local_depot0[520];
	.reg .b64 	%SP;
	.reg .b64 	%SPL;
	.reg .pred 	%p<2074>;
	.reg .b16 	%rs<16>;
	.reg .b32 	%r<13063>;
	.reg .b64 	%rd<190>;

	mov.u64 	%SPL, __local_depot0;
	ld.param.u32 	%r3987, [generate_trap_table_kernel_param_2];
	add.u64 	%rd1, %SPL, 0;
	add.u64 	%rd2, %SPL, 32;
	add.u64 	%rd3, %SPL, 64;
	add.u64 	%rd4, %SPL, 96;
	add.u64 	%rd5, %SPL, 128;
	add.u64 	%rd6, %SPL, 0;
	add.u64 	%rd7, %SPL, 32;
	add.u64 	%rd8, %SPL, 64;
	add.u64 	%rd9, %SPL, 0;
	add.u64 	%rd10, %SPL, 32;
	add.u64 	%rd11, %SPL, 64;
	add.u64 	%rd12, %SPL, 96;
	add.u64 	%rd13, %SPL, 128;
	add.u64 	%rd14, %SPL, 160;
	add.u64 	%rd15, %SPL, 192;
	add.u64 	%rd16, %SPL, 224;
	add.u64 	%rd17, %SPL, 256;
	add.u64 	%rd18, %SPL, 288;
	add.u64 	%rd19, %SPL, 320;
	add.u64 	%rd20, %SPL, 420;
	mov.u32 	%r3988, %ctaid.x;
	mov.u32 	%r3989, %ntid.x;
	mov.u32 	%r3990, %tid.x;
	mad.lo.s32 	%r3991, %r3988, %r3989, %r3990;
	setp.ge.u32 	%p1, %r3991, %r3987;
	@%p1 bra 	$L__BB0_1953;
	mov.b16 	%rs4, 1;
	st.local.u8 	[%rd19+96], %rs4;
	mov.b32 	%r11343, 0;
	st.local.u32 	[%rd19], %r11343;
	st.local.u32 	[%rd19+4], %r11343;
	st.local.u32 	[%rd19+8], %r11343;
	st.local.u32 	[%rd19+12], %r11343;
	st.local.u32 	[%rd19+16], %r11343;
	st.local.u32 	[%rd19+20], %r11343;
	st.local.u32 	[%rd19+24], %r11343;
	st.local.u32 	[%rd19+28], %r11343;
	st.local.u32 	[%rd19+32], %r11343;
	st.local.u32 	[%rd19+36], %r11343;
	st.local.u32 	[%rd19+40], %r11343;
	st.local.u32 	[%rd19+44], %r11343;
	st.local.u32 	[%rd19+48], %r11343;
	st.local.u32 	[%rd19+52], %r11343;
	st.local.u32 	[%rd19+56], %r11343;
	st.local.u32 	[%rd19+60], %r11343;
	st.local.u32 	[%rd19+64], %r11343;
	st.local.u32 	[%rd19+68], %r11343;
	st.local.u32 	[%rd19+72], %r11343;
	st.local.u32 	[%rd19+76], %r11343;
	st.local.u32 	[%rd19+80], %r11343;
	st.local.u32 	[%rd19+84], %r11343;
	st.local.u32 	[%rd19+88], %r11343;
	st.local.u32 	[%rd19+92], %r11343;
	ld.const.u32 	%r12839, [const_G_jacobian];
	st.local.u32 	[%rd20], %r12839;
	ld.const.u32 	%r12838, [const_G_jacobian+4];
	st.local.u32 	[%rd20+4], %r12838;
	ld.const.u32 	%r12837, [const_G_jacobian+8];
	st.local.u32 	[%rd20+8], %r12837;
	ld.const.u32 	%r12836, [const_G_jacobian+12];
	st.local.u32 	[%rd20+12], %r12836;
	ld.const.u32 	%r12835, [const_G_jacobian+16];
	st.local.u32 	[%rd20+16], %r12835;
	ld.const.u32 	%r12834, [const_G_jacobian+20];
	st.local.u32 	[%rd20+20], %r12834;
	ld.const.u32 	%r12833, [const_G_jacobian+24];
	st.local.u32 	[%rd20+24], %r12833;
	ld.const.u32 	%r12832, [const_G_jacobian+28];
	st.local.u32 	[%rd20+28], %r12832;
	ld.const.u32 	%r11334, [const_G_jacobian+32];
	st.local.u32 	[%rd20+32], %r11334;
	ld.const.u32 	%r11333, [const_G_jacobian+36];
	st.local.u32 	[%rd20+36], %r11333;
	ld.const.u32 	%r11332, [const_G_jacobian+40];
	st.local.u32 	[%rd20+40], %r11332;
	ld.const.u32 	%r11331, [const_G_jacobian+44];
	st.local.u32 	[%rd20+44], %r11331;
	ld.const.u32 	%r11330, [const_G_jacobian+48];
	st.local.u32 	[%rd20+48], %r11330;
	ld.const.u32 	%r11329, [const_G_jacobian+52];
	st.local.u32 	[%rd20+52], %r11329;
	ld.const.u32 	%r11328, [const_G_jacobian+56];
	st.local.u32 	[%rd20+56], %r11328;
	ld.const.u32 	%r11327, [const_G_jacobian+60];
	st.local.u32 	[%rd20+60], %r11327;
	ld.const.u32 	%r12807, [const_G_jacobian+64];
	st.local.u32 	[%rd20+64], %r12807;
	ld.const.u32 	%r12808, [const_G_jacobian+68];
	st.local.u32 	[%rd20+68], %r12808;
	ld.const.u32 	%r12809, [const_G_jacobian+72];
	st.local.u32 	[%rd20+72], %r12809;
	ld.const.u32 	%r12810, [const_G_jacobian+76];
	st.local.u32 	[%rd20+76], %r12810;
	ld.const.u32 	%r12811, [const_G_jacobian+80];
	st.local.u32 	[%rd20+80], %r12811;
	ld.const.u32 	%r12812, [const_G_jacobian+84];
	st.local.u32 	[%rd20+84], %r12812;
	ld.const.u32 	%r12813, [const_G_jacobian+88];
	st.local.u32 	[%rd20+88], %r12813;
	ld.const.u32 	%r12814, [const_G_jacobian+92];
	st.local.u32 	[%rd20+92], %r12814;
	mov.b16 	%rs14, 0;
	st.local.u8 	[%rd20+96], %rs14;
	ld.const.u32 	%r12387, [const_p+28];
$L__BB0_2:
	mov.u32 	%r3993, %ctaid.x;
	mov.u32 	%r3994, %ntid.x;
	mov.u32 	%r3995, %tid.x;
	mad.lo.s32 	%r3996, %r3993, %r3994, %r3995;
	add.s32 	%r3997, %r3996, 1;
	shr.u32 	%r3998, %r3997, %r11343;
	and.b32  	%r3999, %r3998, 1;
	setp.eq.b32 	%p2, %r3999, 1;
	not.pred 	%p3, %p2;
	@%p3 bra 	$L__BB0_1227;
	ld.local.u8 	%rs5, [%rd19+96];
	setp.eq.s16 	%p4, %rs5, 0;
	@%p4 bra 	$L__BB0_5;
	st.local.u32 	[%rd19], %r12839;
	st.local.u32 	[%rd19+4], %r12838;
	st.local.u32 	[%rd19+8], %r12837;
	st.local.u32 	[%rd19+12], %r12836;
	st.local.u32 	[%rd19+16], %r12835;
	st.local.u32 	[%rd19+20], %r12834;
	st.local.u32 	[%rd19+24], %r12833;
	st.local.u32 	[%rd19+28], %r12832;
	st.local.u32 	[%rd19+32], %r11334;
	st.local.u32 	[%rd19+36], %r11333;
	st.local.u32 	[%rd19+40], %r11332;
	st.local.u32 	[%rd19+44], %r11331;
	st.local.u32 	[%rd19+48], %r11330;
	st.local.u32 	[%rd19+52], %r11329;
	st.local.u32 	[%rd19+56], %r11328;
	st.local.u32 	[%rd19+60], %r11327;
	st.local.u32 	[%rd19+64], %r12807;
	st.local.u32 	[%rd19+68], %r12808;
	st.local.u32 	[%rd19+72], %r12809;
	st.local.u32 	[%rd19+76], %r12810;
	st.local.u32 	[%rd19+80], %r12811;
	st.local.u32 	[%rd19+84], %r12812;
	st.local.u32 	[%rd19+88], %r12813;
	st.local.u32 	[%rd19+92], %r12814;
	st.local.u8 	[%rd19+96], %rs14;
	bra.uni 	$L__BB0_1227;
$L__BB0_5:
	and.b16  	%rs6, %rs14, 255;
	setp.ne.s16 	%p5, %rs6, 0;
	@%p5 bra 	$L__BB0_1227;
	ld.local.u32 	%r11574, [%rd19+64];
	ld.local.u32 	%r11573, [%rd19+68];
	ld.local.u32 	%r11572, [%rd19+72];
	ld.local.u32 	%r11571, [%rd19+76];
	ld.local.u32 	%r11570, [%rd19+80];
	ld.local.u32 	%r11569, [%rd19+84];
	ld.local.u32 	%r11568, [%rd19+88];
	ld.local.u32 	%r11567, [%rd19+92];
	mov.b32 	%r11361, 0;
	mov.u32 	%r11362, %r11361;
	mov.u32 	%r11363, %r11361;
	mov.u32 	%r11364, %r11361;
	mov.u32 	%r11365, %r11361;
	mov.u32 	%r11366, %r11361;
	mov.u32 	%r11367, %r11361;
	mov.u32 	%r11368, %r11361;
	mov.u32 	%r11369, %r11567;
	mov.u32 	%r11370, %r11568;
	mov.u32 	%r11371, %r11569;
	mov.u32 	%r11372, %r11570;
	mov.u32 	%r11373, %r11571;
	mov.u32 	%r11374, %r11572;
	mov.u32 	%r11375, %r11573;
	mov.u32 	%r11376, %r11574;
	mov.u32 	%r11360, %r11361;
$L__BB0_7:
	shr.u32 	%r4001, %r11360, 5;
	and.b32  	%r4002, %r11360, 31;
	mul.wide.u32 	%rd51, %r4001, 4;
	add.s64 	%rd52, %rd19, %rd51;
	ld.local.u32 	%r4003, [%rd52+64];
	shr.u32 	%r4004, %r4003, %r4002;
	and.b32  	%r4005, %r4004, 1;
	setp.eq.b32 	%p6, %r4005, 1;
	not.pred 	%p7, %p6;
	@%p7 bra 	$L__BB0_23;
	// begin inline asm
	add.cc.u32 %r11368, %r11368, %r11376; 
	addc.cc.u32 %r11367, %r11367, %r11375; 
	addc.cc.u32 %r11366, %r11366, %r11374; 
	addc.cc.u32 %r11365, %r11365, %r11373; 
	addc.cc.u32 %r11364, %r11364, %r11372; 
	addc.cc.u32 %r11363, %r11363, %r11371; 
	addc.cc.u32 %r11362, %r11362, %r11370; 
	addc.u32    %r11361, %r11361, %r11369; 
	
	// end inline asm
	setp.gt.u32 	%p8, %r11361, %r12387;
	@%p8 bra 	$L__BB0_22;
	setp.lt.u32 	%p9, %r11361, %r12387;
	@%p9 bra 	$L__BB0_23;
	ld.const.u32 	%r4030, [const_p+24];
	setp.gt.u32 	%p10, %r11362, %r4030;
	@%p10 bra 	$L__BB0_22;
	setp.lt.u32 	%p11, %r11362, %r4030;
	@%p11 bra 	$L__BB0_23;
	ld.const.u32 	%r4032, [const_p+20];
	setp.gt.u32 	%p12, %r11363, %r4032;
	@%p12 bra 	$L__BB0_22;
	setp.lt.u32 	%p13, %r11363, %r4032;
	@%p13 bra 	$L__BB0_23;
	ld.const.u32 	%r4034, [const_p+16];
	setp.gt.u32 	%p14, %r11364, %r4034;
	@%p14 bra 	$L__BB0_22;
	setp.lt.u32 	%p15, %r11364, %r4034;
	@%p15 bra 	$L__BB0_23;
	ld.const.u32 	%r4036, [const_p+12];
	setp.gt.u32 	%p16, %r11365, %r4036;
	@%p16 bra 	$L__BB0_22;
	setp.lt.u32 	%p17, %r11365, %r4036;
	@%p17 bra 	$L__BB0_23;
	ld.const.u32 	%r4038, [const_p+8];
	setp.gt.u32 	%p18, %r11366, %r4038;
	@%p18 bra 	$L__BB0_22;
	setp.lt.u32 	%p19, %r11366, %r4038;
	@%p19 bra 	$L__BB0_23;
	ld.const.u32 	%r4040, [const_p+4];
	setp.gt.u32 	%p20, %r11367, %r4040;
	@%p20 bra 	$L__BB0_22;
	setp.lt.u32 	%p21, %r11367, %r4040;
	ld.const.u32 	%r4042, [const_p];
	setp.lt.u32 	%p22, %r11368, %r4042;
	or.pred  	%p23, %p21, %p22;
	@%p23 bra 	$L__BB0_23;
$L__BB0_22:
	ld.const.u32 	%r4060, [const_p];
	ld.const.u32 	%r4067, [const_p+28];
	ld.const.u32 	%r4062, [const_p+8];
	ld.const.u32 	%r4063, [const_p+12];
	ld.const.u32 	%r4064, [const_p+16];
	ld.const.u32 	%r4065, [const_p+20];
	ld.const.u32 	%r4066, [const_p+24];
	ld.const.u32 	%r4061, [const_p+4];
	// begin inline asm
	sub.cc.u32 %r11368, %r11368, %r4060; 
	subc.cc.u32 %r11367, %r11367, %r4061; 
	subc.cc.u32 %r11366, %r11366, %r4062; 
	subc.cc.u32 %r11365, %r11365, %r4063; 
	subc.cc.u32 %r11364, %r11364, %r4064; 
	subc.cc.u32 %r11363, %r11363, %r4065; 
	subc.cc.u32 %r11362, %r11362, %r4066; 
	subc.u32    %r11361, %r11361, %r4067; 
	
	// end inline asm
$L__BB0_23:
	// begin inline asm
	add.cc.u32 %r11376, %r11376, %r11376; 
	addc.cc.u32 %r11375, %r11375, %r11375; 
	addc.cc.u32 %r11374, %r11374, %r11374; 
	addc.cc.u32 %r11373, %r11373, %r11373; 
	addc.cc.u32 %r11372, %r11372, %r11372; 
	addc.cc.u32 %r11371, %r11371, %r11371; 
	addc.cc.u32 %r11370, %r11370, %r11370; 
	addc.u32    %r11369, %r11369, %r11369; 
	
	// end inline asm
	setp.gt.u32 	%p24, %r11369, %r12387;
	@%p24 bra 	$L__BB0_37;
	setp.lt.u32 	%p25, %r11369, %r12387;
	@%p25 bra 	$L__BB0_38;
	ld.const.u32 	%r4092, [const_p+24];
	setp.gt.u32 	%p26, %r11370, %r4092;
	@%p26 bra 	$L__BB0_37;
	setp.lt.u32 	%p27, %r11370, %r4092;
	@%p27 bra 	$L__BB0_38;
	ld.const.u32 	%r4094, [const_p+20];
	setp.gt.u32 	%p28, %r11371, %r4094;
	@%p28 bra 	$L__BB0_37;
	setp.lt.u32 	%p29, %r11371, %r4094;
	@%p29 bra 	$L__BB0_38;
	ld.const.u32 	%r4096, [const_p+16];
	setp.gt.u32 	%p30, %r11372, %r4096;
	@%p30 bra 	$L__BB0_37;
	setp.lt.u32 	%p31, %r11372, %r4096;
	@%p31 bra 	$L__BB0_38;
	ld.const.u32 	%r4098, [const_p+12];
	setp.gt.u32 	%p32, %r11373, %r4098;
	@%p32 bra 	$L__BB0_37;
	setp.lt.u32 	%p33, %r11373, %r4098;
	@%p33 bra 	$L__BB0_38;
	ld.const.u32 	%r4100, [const_p+8];
	setp.gt.u32 	%p34, %r11374, %r4100;
	@%p34 bra 	$L__BB0_37;
	setp.lt.u32 	%p35, %r11374, %r4100;
	@%p35 bra 	$L__BB0_38;
	ld.const.u32 	%r4102, [const_p+4];
	setp.gt.u32 	%p36, %r11375, %r4102;
	@%p36 bra 	$L__BB0_37;
	setp.lt.u32 	%p37, %r11375, %r4102;
	ld.const.u32 	%r4104, [const_p];
	setp.lt.u32 	%p38, %r11376, %r4104;
	or.pred  	%p39, %p37, %p38;
	@%p39 bra 	$L__BB0_38;
$L__BB0_37:
	ld.const.u32 	%r4122, [const_p];
	ld.const.u32 	%r4129, [const_p+28];
	ld.const.u32 	%r4124, [const_p+8];
	ld.const.u32 	%r4125, [const_p+12];
	ld.const.u32 	%r4126, [const_p+16];
	ld.const.u32 	%r4127, [const_p+20];
	ld.const.u32 	%r4128, [const_p+24];
	ld.const.u32 	%r4123, [const_p+4];
	// begin inline asm
	sub.cc.u32 %r11376, %r11376, %r4122; 
	subc.cc.u32 %r11375, %r11375, %r4123; 
	subc.cc.u32 %r11374, %r11374, %r4124; 
	subc.cc.u32 %r11373, %r11373, %r4125; 
	subc.cc.u32 %r11372, %r11372, %r4126; 
	subc.cc.u32 %r11371, %r11371, %r4127; 
	subc.cc.u32 %r11370, %r11370, %r4128; 
	subc.u32    %r11369, %r11369, %r4129; 
	
	// end inline asm
$L__BB0_38:
	add.s32 	%r11360, %r11360, 1;
	setp.ne.s32 	%p40, %r11360, 256;
	@%p40 bra 	$L__BB0_7;
	mov.b32 	%r11394, 0;
	mov.u32 	%r11395, %r11394;
	mov.u32 	%r11396, %r11394;
	mov.u32 	%r11397, %r11394;
	mov.u32 	%r11398, %r11394;
	mov.u32 	%r11399, %r11394;
	mov.u32 	%r11400, %r11394;
	mov.u32 	%r11401, %r11394;
	mov.u32 	%r11402, %r12814;
	mov.u32 	%r11403, %r12813;
	mov.u32 	%r11404, %r12812;
	mov.u32 	%r11405, %r12811;
	mov.u32 	%r11406, %r12810;
	mov.u32 	%r11407, %r12809;
	mov.u32 	%r11408, %r12808;
	mov.u32 	%r11409, %r12807;
	mov.u32 	%r11393, %r11394;
$L__BB0_40:
	shr.u32 	%r4131, %r11393, 5;
	and.b32  	%r4132, %r11393, 31;
	mul.wide.u32 	%rd53, %r4131, 4;
	add.s64 	%rd54, %rd20, %rd53;
	ld.local.u32 	%r4133, [%rd54+64];
	shr.u32 	%r4134, %r4133, %r4132;
	and.b32  	%r4135, %r4134, 1;
	setp.eq.b32 	%p41, %r4135, 1;
	not.pred 	%p42, %p41;
	@%p42 bra 	$L__BB0_56;
	// begin inline asm
	add.cc.u32 %r11401, %r11401, %r11409; 
	addc.cc.u32 %r11400, %r11400, %r11408; 
	addc.cc.u32 %r11399, %r11399, %r11407; 
	addc.cc.u32 %r11398, %r11398, %r11406; 
	addc.cc.u32 %r11397, %r11397, %r11405; 
	addc.cc.u32 %r11396, %r11396, %r11404; 
	addc.cc.u32 %r11395, %r11395, %r11403; 
	addc.u32    %r11394, %r11394, %r11402; 
	
	// end inline asm
	setp.gt.u32 	%p43, %r11394, %r12387;
	@%p43 bra 	$L__BB0_55;
	setp.lt.u32 	%p44, %r11394, %r12387;
	@%p44 bra 	$L__BB0_56;
	ld.const.u32 	%r4160, [const_p+24];
	setp.gt.u32 	%p45, %r11395, %r4160;
	@%p45 bra 	$L__BB0_55;
	ld.const.u32 	%r4161, [const_p+24];
	setp.lt.u32 	%p46, %r11395, %r4161;
	@%p46 bra 	$L__BB0_56;
	ld.const.u32 	%r4162, [const_p+20];
	setp.gt.u32 	%p47, %r11396, %r4162;
	@%p47 bra 	$L__BB0_55;
	ld.const.u32 	%r4163, [const_p+20];
	setp.lt.u32 	%p48, %r11396, %r4163;
	@%p48 bra 	$L__BB0_56;
	ld.const.u32 	%r4164, [const_p+16];
	setp.gt.u32 	%p49, %r11397, %r4164;
	@%p49 bra 	$L__BB0_55;
	ld.const.u32 	%r4165, [const_p+16];
	setp.lt.u32 	%p50, %r11397, %r4165;
	@%p50 bra 	$L__BB0_56;
	ld.const.u32 	%r4166, [const_p+12];
	setp.gt.u32 	%p51, %r11398, %r4166;
	@%p51 bra 	$L__BB0_55;
	ld.const.u32 	%r4167, [const_p+12];
	setp.lt.u32 	%p52, %r11398, %r4167;
	@%p52 bra 	$L__BB0_56;
	ld.const.u32 	%r4168, [const_p+8];
	setp.gt.u32 	%p53, %r11399, %r4168;
	@%p53 bra 	$L__BB0_55;
	ld.const.u32 	%r4169, [const_p+8];
	setp.lt.u32 	%p54, %r11399, %r4169;
	@%p54 bra 	$L__BB0_56;
	ld.const.u32 	%r4170, [const_p+4];
	setp.gt.u32 	%p55, %r11400, %r4170;
	@%p55 bra 	$L__BB0_55;
	ld.const.u32 	%r4171, [const_p+4];
	setp.lt.u32 	%p56, %r11400, %r4171;
	ld.const.u32 	%r4172, [const_p];
	setp.lt.u32 	%p57, %r11401, %r4172;
	or.pred  	%p58, %p56, %p57;
	@%p58 bra 	$L__BB0_56;
$L__BB0_55:
	ld.const.u32 	%r4190, [const_p];
	ld.const.u32 	%r4197, [const_p+28];
	ld.const.u32 	%r4192, [const_p+8];
	ld.const.u32 	%r4193, [const_p+12];
	ld.const.u32 	%r4194, [const_p+16];
	ld.const.u32 	%r4195, [const_p+20];
	ld.const.u32 	%r4196, [const_p+24];
	ld.const.u32 	%r4191, [const_p+4];
	// begin inline asm
	sub.cc.u32 %r11401, %r11401, %r4190; 
	subc.cc.u32 %r11400, %r11400, %r4191; 
	subc.cc.u32 %r11399, %r11399, %r4192; 
	subc.cc.u32 %r11398, %r11398, %r4193; 
	subc.cc.u32 %r11397, %r11397, %r4194; 
	subc.cc.u32 %r11396, %r11396, %r4195; 
	subc.cc.u32 %r11395, %r11395, %r4196; 
	subc.u32    %r11394, %r11394, %r4197; 
	
	// end inline asm
$L__BB0_56:
	// begin inline asm
	add.cc.u32 %r11409, %r11409, %r11409; 
	addc.cc.u32 %r11408, %r11408, %r11408; 
	addc.cc.u32 %r11407, %r11407, %r11407; 
	addc.cc.u32 %r11406, %r11406, %r11406; 
	addc.cc.u32 %r11405, %r11405, %r11405; 
	addc.cc.u32 %r11404, %r11404, %r11404; 
	addc.cc.u32 %r11403, %r11403, %r11403; 
	addc.u32    %r11402, %r11402, %r11402; 
	
	// end inline asm
	setp.gt.u32 	%p59, %r11402, %r12387;
	@%p59 bra 	$L__BB0_70;
	setp.lt.u32 	%p60, %r11402, %r12387;
	@%p60 bra 	$L__BB0_71;
	ld.const.u32 	%r4222, [const_p+24];
	setp.gt.u32 	%p61, %r11403, %r4222;
	@%p61 bra 	$L__BB0_70;
	ld.const.u32 	%r4223, [const_p+24];
	setp.lt.u32 	%p62, %r11403, %r4223;
	@%p62 bra 	$L__BB0_71;
	ld.const.u32 	%r4224, [const_p+20];
	setp.gt.u32 	%p63, %r11404, %r4224;
	@%p63 bra 	$L__BB0_70;
	ld.const.u32 	%r4225, [const_p+20];
	setp.lt.u32 	%p64, %r11404, %r4225;
	@%p64 bra 	$L__BB0_71;
	ld.const.u32 	%r4226, [const_p+16];
	setp.gt.u32 	%p65, %r11405, %r4226;
	@%p65 bra 	$L__BB0_70;
	ld.const.u32 	%r4227, [const_p+16];
	setp.lt.u32 	%p66, %r11405, %r4227;
	@%p66 bra 	$L__BB0_71;
	ld.const.u32 	%r4228, [const_p+12];
	setp.gt.u32 	%p67, %r11406, %r4228;
	@%p67 bra 	$L__BB0_70;
	ld.const.u32 	%r4229, [const_p+12];
	setp.lt.u32 	%p68, %r11406, %r4229;
	@%p68 bra 	$L__BB0_71;
	ld.const.u32 	%r4230, [const_p+8];
	setp.gt.u32 	%p69, %r11407, %r4230;
	@%p69 bra 	$L__BB0_70;
	ld.const.u32 	%r4231, [const_p+8];
	setp.lt.u32 	%p70, %r11407, %r4231;
	@%p70 bra 	$L__BB0_71;
	ld.const.u32 	%r4232, [const_p+4];
	setp.gt.u32 	%p71, %r11408, %r4232;
	@%p71 bra 	$L__BB0_70;
	ld.const.u32 	%r4233, [const_p+4];
	setp.lt.u32 	%p72, %r11408, %r4233;
	ld.const.u32 	%r4234, [const_p];
	setp.lt.u32 	%p73, %r11409, %r4234;
	or.pred  	%p74, %p72, %p73;
	@%p74 bra 	$L__BB0_71;
$L__BB0_70:
	ld.const.u32 	%r4252, [const_p];
	ld.const.u32 	%r4259, [const_p+28];
	ld.const.u32 	%r4254, [const_p+8];
	ld.const.u32 	%r4255, [const_p+12];
	ld.const.u32 	%r4256, [const_p+16];
	ld.const.u32 	%r4257, [const_p+20];
	ld.const.u32 	%r4258, [const_p+24];
	ld.const.u32 	%r4253, [const_p+4];
	// begin inline asm
	sub.cc.u32 %r11409, %r11409, %r4252; 
	subc.cc.u32 %r11408, %r11408, %r4253; 
	subc.cc.u32 %r11407, %r11407, %r4254; 
	subc.cc.u32 %r11406, %r11406, %r4255; 
	subc.cc.u32 %r11405, %r11405, %r4256; 
	subc.cc.u32 %r11404, %r11404, %r4257; 
	subc.cc.u32 %r11403, %r11403, %r4258; 
	subc.u32    %r11402, %r11402, %r4259; 
	
	// end inline asm
$L__BB0_71:
	add.s32 	%r11393, %r11393, 1;
	setp.ne.s32 	%p75, %r11393, 256;
	@%p75 bra 	$L__BB0_40;
	mov.b32 	%r11427, 0;
	mov.u32 	%r11428, %r11427;
	mov.u32 	%r11429, %r11427;
	mov.u32 	%r11430, %r11427;
	mov.u32 	%r11431, %r11427;
	mov.u32 	%r11432, %r11427;
	mov.u32 	%r11433, %r11427;
	mov.u32 	%r11434, %r11427;
	mov.u32 	%r11435, %r11394;
	mov.u32 	%r11436, %r11395;
	mov.u32 	%r11437, %r11396;
	mov.u32 	%r11438, %r11397;
	mov.u32 	%r11439, %r11398;
	mov.u32 	%r11440, %r11399;
	mov.u32 	%r11441, %r11400;
	mov.u32 	%r11442, %r11401;
	mov.u32 	%r11426, %r11427;
$L__BB0_73:
	shr.u32 	%r4261, %r11426, 5;
	and.b32  	%r4262, %r11426, 31;
	mul.wide.u32 	%rd55, %r4261, 4;
	add.s64 	%rd56, %rd19, %rd55;
	ld.local.u32 	%r4263, [%rd56];
	shr.u32 	%r4264, %r4263, %r4262;
	and.b32  	%r4265, %r4264, 1;
	setp.eq.b32 	%p76, %r4265, 1;
	not.pred 	%p77, %p76;
	@%p77 bra 	$L__BB0_89;
	// begin inline asm
	add.cc.u32 %r11434, %r11434, %r11442; 
	addc.cc.u32 %r11433, %r11433, %r11441; 
	addc.cc.u32 %r11432, %r11432, %r11440; 
	addc.cc.u32 %r11431, %r11431, %r11439; 
	addc.cc.u32 %r11430, %r11430, %r11438; 
	addc.cc.u32 %r11429, %r11429, %r11437; 
	addc.cc.u32 %r11428, %r11428, %r11436; 
	addc.u32    %r11427, %r11427, %r11435; 
	
	// end inline asm
	setp.gt.u32 	%p78, %r11427, %r12387;
	@%p78 bra 	$L__BB0_88;
	setp.lt.u32 	%p79, %r11427, %r12387;
	@%p79 bra 	$L__BB0_89;
	ld.const.u32 	%r4290, [const_p+24];
	setp.gt.u32 	%p80, %r11428, %r4290;
	@%p80 bra 	$L__BB0_88;
	ld.const.u32 	%r4291, [const_p+24];
	setp.lt.u32 	%p81, %r11428, %r4291;
	@%p81 bra 	$L__BB0_89;
	ld.const.u32 	%r4292, [const_p+20];
	setp.gt.u32 	%p82, %r11429, %r4292;
	@%p82 bra 	$L__BB0_88;
	ld.const.u32 	%r4293, [const_p+20];
	setp.lt.u32 	%p83, %r11429, %r4293;
	@%p83 bra 	$L__BB0_89;
	ld.const.u32 	%r4294, [const_p+16];
	setp.gt.u32 	%p84, %r11430, %r4294;
	@%p84 bra 	$L__BB0_88;
	ld.const.u32 	%r4295, [const_p+16];
	setp.lt.u32 	%p85, %r11430, %r4295;
	@%p85 bra 	$L__BB0_89;
	ld.const.u32 	%r4296, [const_p+12];
	setp.gt.u32 	%p86, %r11431, %r4296;
	@%p86 bra 	$L__BB0_88;
	ld.const.u32 	%r4297, [const_p+12];
	setp.lt.u32 	%p87, %r11431, %r4297;
	@%p87 bra 	$L__BB0_89;
	ld.const.u32 	%r4298, [const_p+8];
	setp.gt.u32 	%p88, %r11432, %r4298;
	@%p88 bra 	$L__BB0_88;
	ld.const.u32 	%r4299, [const_p+8];
	setp.lt.u32 	%p89, %r11432, %r4299;
	@%p89 bra 	$L__BB0_89;
	ld.const.u32 	%r4300, [const_p+4];
	setp.gt.u32 	%p90, %r11433, %r4300;
	@%p90 bra 	$L__BB0_88;
	ld.const.u32 	%r4301, [const_p+4];
	setp.lt.u32 	%p91, %r11433, %r4301;
	ld.const.u32 	%r4302, [const_p];
	setp.lt.u32 	%p92, %r11434, %r4302;
	or.pred  	%p93, %p91, %p92;
	@%p93 bra 	$L__BB0_89;
$L__BB0_88:
	ld.const.u32 	%r4320, [const_p];
	ld.const.u32 	%r4327, [const_p+28];
	ld.const.u32 	%r4322, [const_p+8];
	ld.const.u32 	%r4323, [const_p+12];
	ld.const.u32 	%r4324, [const_p+16];
	ld.const.u32 	%r4325, [const_p+20];
	ld.const.u32 	%r4326, [const_p+24];
	ld.const.u32 	%r4321, [const_p+4];
	// begin inline asm
	sub.cc.u32 %r11434, %r11434, %r4320; 
	subc.cc.u32 %r11433, %r11433, %r4321; 
	subc.cc.u32 %r11432, %r11432, %r4322; 
	subc.cc.u32 %r11431, %r11431, %r4323; 
	subc.cc.u32 %r11430, %r11430, %r4324; 
	subc.cc.u32 %r11429, %r11429, %r4325; 
	subc.cc.u32 %r11428, %r11428, %r4326; 
	subc.u32    %r11427, %r11427, %r4327; 
	
	// end inline asm
$L__BB0_89:
	// begin inline asm
	add.cc.u32 %r11442, %r11442, %r11442; 
	addc.cc.u32 %r11441, %r11441, %r11441; 
	addc.cc.u32 %r11440, %r11440, %r11440; 
	addc.cc.u32 %r11439, %r11439, %r11439; 
	addc.cc.u32 %r11438, %r11438, %r11438; 
	addc.cc.u32 %r11437, %r11437, %r11437; 
	addc.cc.u32 %r11436, %r11436, %r11436; 
	addc.u32    %r11435, %r11435, %r11435; 
	
	// end inline asm
	setp.gt.u32 	%p94, %r11435, %r12387;
	@%p94 bra 	$L__BB0_103;
	setp.lt.u32 	%p95, %r11435, %r12387;
	@%p95 bra 	$L__BB0_104;
	ld.const.u32 	%r4352, [const_p+24];
	setp.gt.u32 	%p96, %r11436, %r4352;
	@%p96 bra 	$L__BB0_103;
	ld.const.u32 	%r4353, [const_p+24];
	setp.lt.u32 	%p97, %r11436, %r4353;
	@%p97 bra 	$L__BB0_104;
	ld.const.u32 	%r4354, [const_p+20];
	setp.gt.u32 	%p98, %r11437, %r4354;
	@%p98 bra 	$L__BB0_103;
	ld.const.u32 	%r4355, [const_p+20];
	setp.lt.u32 	%p99, %r11437, %r4355;
	@%p99 bra 	$L__BB0_104;
	ld.const.u32 	%r4356, [const_p+16];
	setp.gt.u32 	%p100, %r11438, %r4356;
	@%p100 bra 	$L__BB0_103;
	ld.const.u32 	%r4357, [const_p+16];
	setp.lt.u32 	%p101, %r11438, %r4357;
	@%p101 bra 	$L__BB0_104;
	ld.const.u32 	%r4358, [const_p+12];
	setp.gt.u32 	%p102, %r11439, %r4358;
	@%p102 bra 	$L__BB0_103;
	ld.const.u32 	%r4359, [const_p+12];
	setp.lt.u32 	%p103, %r11439, %r4359;
	@%p103 bra 	$L__BB0_104;
	ld.const.u32 	%r4360, [const_p+8];
	setp.gt.u32 	%p104, %r11440, %r4360;
	@%p104 bra 	$L__BB0_103;
	ld.const.u32 	%r4361, [const_p+8];
	setp.lt.u32 	%p105, %r11440, %r4361;
	@%p105 bra 	$L__BB0_104;
	ld.const.u32 	%r4362, [const_p+4];
	setp.gt.u32 	%p106, %r11441, %r4362;
	@%p106 bra 	$L__BB0_103;
	ld.const.u32 	%r4363, [const_p+4];
	setp.lt.u32 	%p107, %r11441, %r4363;
	ld.const.u32 	%r4364, [const_p];
	setp.lt.u32 	%p108, %r11442, %r4364;
	or.pred  	%p109, %p107, %p108;
	@%p109 bra 	$L__BB0_104;
$L__BB0_103:
	ld.const.u32 	%r4382, [const_p];
	ld.const.u32 	%r4389, [const_p+28];
	ld.const.u32 	%r4384, [const_p+8];
	ld.const.u32 	%r4385, [const_p+12];
	ld.const.u32 	%r4386, [const_p+16];
	ld.const.u32 	%r4387, [const_p+20];
	ld.const.u32 	%r4388, [const_p+24];
	ld.const.u32 	%r4383, [const_p+4];
	// begin inline asm
	sub.cc.u32 %r11442, %r11442, %r4382; 
	subc.cc.u32 %r11441, %r11441, %r4383; 
	subc.cc.u32 %r11440, %r11440, %r4384; 
	subc.cc.u32 %r11439, %r11439, %r4385; 
	subc.cc.u32 %r11438, %r11438, %r4386; 
	subc.cc.u32 %r11437, %r11437, %r4387; 
	subc.cc.u32 %r11436, %r11436, %r4388; 
	subc.u32    %r11435, %r11435, %r4389; 
	
	// end inline asm
$L__BB0_104:
	add.s32 	%r11426, %r11426, 1;
	setp.ne.s32 	%p110, %r11426, 256;
	@%p110 bra 	$L__BB0_73;
	st.local.u32 	[%rd12], %r11434;
	st.local.u32 	[%rd12+4], %r11433;
	st.local.u32 	[%rd12+8], %r11432;
	st.local.u32 	[%rd12+12], %r11431;
	st.local.u32 	[%rd12+16], %r11430;
	st.local.u32 	[%rd12+20], %r11429;
	st.local.u32 	[%rd12+24], %r11428;
	st.local.u32 	[%rd12+28], %r11427;
	mov.b32 	%r11460, 0;
	mov.u32 	%r11461, %r11460;
	mov.u32 	%r11462, %r11460;
	mov.u32 	%r11463, %r11460;
	mov.u32 	%r11464, %r11460;
	mov.u32 	%r11465, %r11460;
	mov.u32 	%r11466, %r11460;
	mov.u32 	%r11467, %r11460;
	mov.u32 	%r11468, %r11361;
	mov.u32 	%r11469, %r11362;
	mov.u32 	%r11470, %r11363;
	mov.u32 	%r11471, %r11364;
	mov.u32 	%r11472, %r11365;
	mov.u32 	%r11473, %r11366;
	mov.u32 	%r11474, %r11367;
	mov.u32 	%r11475, %r11368;
	mov.u32 	%r11459, %r11460;
$L__BB0_106:
	shr.u32 	%r4391, %r11459, 5;
	and.b32  	%r4392, %r11459, 31;
	mul.wide.u32 	%rd57, %r4391, 4;
	add.s64 	%rd58, %rd20, %rd57;
	ld.local.u32 	%r4393, [%rd58];
	shr.u32 	%r4394, %r4393, %r4392;
	and.b32  	%r4395, %r4394, 1;
	setp.eq.b32 	%p111, %r4395, 1;
	not.pred 	%p112, %p111;
	@%p112 bra 	$L__BB0_122;
	// begin inline asm
	add.cc.u32 %r11467, %r11467, %r11475; 
	addc.cc.u32 %r11466, %r11466, %r11474; 
	addc.cc.u32 %r11465, %r11465, %r11473; 
	addc.cc.u32 %r11464, %r11464, %r11472; 
	addc.cc.u32 %r11463, %r11463, %r11471; 
	addc.cc.u32 %r11462, %r11462, %r11470; 
	addc.cc.u32 %r11461, %r11461, %r11469; 
	addc.u32    %r11460, %r11460, %r11468; 
	
	// end inline asm
	setp.gt.u32 	%p113, %r11460, %r12387;
	@%p113 bra 	$L__BB0_121;
	setp.lt.u32 	%p114, %r11460, %r12387;
	@%p114 bra 	$L__BB0_122;
	ld.const.u32 	%r4420, [const_p+24];
	setp.gt.u32 	%p115, %r11461, %r4420;
	@%p115 bra 	$L__BB0_121;
	ld.const.u32 	%r4421, [const_p+24];
	setp.lt.u32 	%p116, %r11461, %r4421;
	@%p116 bra 	$L__BB0_122;
	ld.const.u32 	%r4422, [const_p+20];
	setp.gt.u32 	%p117, %r11462, %r4422;
	@%p117 bra 	$L__BB0_121;
	ld.const.u32 	%r4423, [const_p+20];
	setp.lt.u32 	%p118, %r11462, %r4423;
	@%p118 bra 	$L__BB0_122;
	ld.const.u32 	%r4424, [const_p+16];
	setp.gt.u32 	%p119, %r11463, %r4424;
	@%p119 bra 	$L__BB0_121;
	ld.const.u32 	%r4425, [const_p+16];
	setp.lt.u32 	%p120, %r11463, %r4425;
	@%p120 bra 	$L__BB0_122;
	ld.const.u32 	%r4426, [const_p+12];
	setp.gt.u32 	%p121, %r11464, %r4426;
	@%p121 bra 	$L__BB0_121;
	ld.const.u32 	%r4427, [const_p+12];
	setp.lt.u32 	%p122, %r11464, %r4427;
	@%p122 bra 	$L__BB0_122;
	ld.const.u32 	%r4428, [const_p+8];
	setp.gt.u32 	%p123, %r11465, %r4428;
	@%p123 bra 	$L__BB0_121;
	ld.const.u32 	%r4429, [const_p+8];
	setp.lt.u32 	%p124, %r11465, %r4429;
	@%p124 bra 	$L__BB0_122;
	ld.const.u32 	%r4430, [const_p+4];
	setp.gt.u32 	%p125, %r11466, %r4430;
	@%p125 bra 	$L__BB0_121;
	ld.const.u32 	%r4431, [const_p+4];
	setp.lt.u32 	%p126, %r11466, %r4431;
	ld.const.u32 	%r4432, [const_p];
	setp.lt.u32 	%p127, %r11467, %r4432;
	or.pred  	%p128, %p126, %p127;
	@%p128 bra 	$L__BB0_122;
$L__BB0_121:
	ld.const.u32 	%r4450, [const_p];
	ld.const.u32 	%r4457, [const_p+28];
	ld.const.u32 	%r4452, [const_p+8];
	ld.const.u32 	%r4453, [const_p+12];
	ld.const.u32 	%r4454, [const_p+16];
	ld.const.u32 	%r4455, [const_p+20];
	ld.const.u32 	%r4456, [const_p+24];
	ld.const.u32 	%r4451, [const_p+4];
	// begin inline asm
	sub.cc.u32 %r11467, %r11467, %r4450; 
	subc.cc.u32 %r11466, %r11466, %r4451; 
	subc.cc.u32 %r11465, %r11465, %r4452; 
	subc.cc.u32 %r11464, %r11464, %r4453; 
	subc.cc.u32 %r11463, %r11463, %r4454; 
	subc.cc.u32 %r11462, %r11462, %r4455; 
	subc.cc.u32 %r11461, %r11461, %r4456; 
	subc.u32    %r11460, %r11460, %r4457; 
	
	// end inline asm
$L__BB0_122:
	// begin inline asm
	add.cc.u32 %r11475, %r11475, %r11475; 
	addc.cc.u32 %r11474, %r11474, %r11474; 
	addc.cc.u32 %r11473, %r11473, %r11473; 
	addc.cc.u32 %r11472, %r11472, %r11472; 
	addc.cc.u32 %r11471, %r11471, %r11471; 
	addc.cc.u32 %r11470, %r11470, %r11470; 
	addc.cc.u32 %r11469, %r11469, %r11469; 
	addc.u32    %r11468, %r11468, %r11468; 
	
	// end inline asm
	setp.gt.u32 	%p129, %r11468, %r12387;
	@%p129 bra 	$L__BB0_136;
	setp.lt.u32 	%p130, %r11468, %r12387;
	@%p130 bra 	$L__BB0_137;
	ld.const.u32 	%r4482, [const_p+24];
	setp.gt.u32 	%p131, %r11469, %r4482;
	@%p131 bra 	$L__BB0_136;
	ld.const.u32 	%r4483, [const_p+24];
	setp.lt.u32 	%p132, %r11469, %r4483;
	@%p132 bra 	$L__BB0_137;
	ld.const.u32 	%r4484, [const_p+20];
	setp.gt.u32 	%p133, %r11470, %r4484;
	@%p133 bra 	$L__BB0_136;
	ld.const.u32 	%r4485, [const_p+20];
	setp.lt.u32 	%p134, %r11470, %r4485;
	@%p134 bra 	$L__BB0_137;
	ld.const.u32 	%r4486, [const_p+16];
	setp.gt.u32 	%p135, %r11471, %r4486;
	@%p135 bra 	$L__BB0_136;
	ld.const.u32 	%r4487, [const_p+16];
	setp.lt.u32 	%p136, %r11471, %r4487;
	@%p136 bra 	$L__BB0_137;
	ld.const.u32 	%r4488, [const_p+12];
	setp.gt.u32 	%p137, %r11472, %r4488;
	@%p137 bra 	$L__BB0_136;
	ld.const.u32 	%r4489, [const_p+12];
	setp.lt.u32 	%p138, %r11472, %r4489;
	@%p138 bra 	$L__BB0_137;
	ld.const.u32 	%r4490, [const_p+8];
	setp.gt.u32 	%p139, %r11473, %r4490;
	@%p139 bra 	$L__BB0_136;
	ld.const.u32 	%r4491, [const_p+8];
	setp.lt.u32 	%p140, %r11473, %r4491;
	@%p140 bra 	$L__BB0_137;
	ld.const.u32 	%r4492, [const_p+4];
	setp.gt.u32 	%p141, %r11474, %r4492;
	@%p141 bra 	$L__BB0_136;
	ld.const.u32 	%r4493, [const_p+4];
	setp.lt.u32 	%p142, %r11474, %r4493;
	ld.const.u32 	%r4494, [const_p];
	setp.lt.u32 	%p143, %r11475, %r4494;
	or.pred  	%p144, %p142, %p143;
	@%p144 bra 	$L__BB0_137;
$L__BB0_136:
	ld.const.u32 	%r4512, [const_p];
	ld.const.u32 	%r4519, [const_p+28];
	ld.const.u32 	%r4514, [const_p+8];
	ld.const.u32 	%r4515, [const_p+12];
	ld.const.u32 	%r4516, [const_p+16];
	ld.const.u32 	%r4517, [const_p+20];
	ld.const.u32 	%r4518, [const_p+24];
	ld.const.u32 	%r4513, [const_p+4];
	// begin inline asm
	sub.cc.u32 %r11475, %r11475, %r4512; 
	subc.cc.u32 %r11474, %r11474, %r4513; 
	subc.cc.u32 %r11473, %r11473, %r4514; 
	subc.cc.u32 %r11472, %r11472, %r4515; 
	subc.cc.u32 %r11471, %r11471, %r4516; 
	subc.cc.u32 %r11470, %r11470, %r4517; 
	subc.cc.u32 %r11469, %r11469, %r4518; 
	subc.u32    %r11468, %r11468, %r4519; 
	
	// end inline asm
$L__BB0_137:
	add.s32 	%r11459, %r11459, 1;
	setp.ne.s32 	%p145, %r11459, 256;
	@%p145 bra 	$L__BB0_106;
	mov.b32 	%r11493, 0;
	mov.u32 	%r11494, %r11493;
	mov.u32 	%r11495, %r11493;
	mov.u32 	%r11496, %r11493;
	mov.u32 	%r11497, %r11493;
	mov.u32 	%r11498, %r11493;
	mov.u32 	%r11499, %r11493;
	mov.u32 	%r11500, %r11493;
	mov.u32 	%r11492, %r11493;
$L__BB0_139:
	shr.u32 	%r4521, %r11492, 5;
	and.b32  	%r4522, %r11492, 31;
	mul.wide.u32 	%rd59, %r4521, 4;
	add.s64 	%rd60, %rd19, %rd59;
	ld.local.u32 	%r4523, [%rd60+32];
	shr.u32 	%r4524, %r4523, %r4522;
	and.b32  	%r4525, %r4524, 1;
	setp.eq.b32 	%p146, %r4525, 1;
	not.pred 	%p147, %p146;
	@%p147 bra 	$L__BB0_155;
	// begin inline asm
	add.cc.u32 %r11500, %r11500, %r12807; 
	addc.cc.u32 %r11499, %r11499, %r12808; 
	addc.cc.u32 %r11498, %r11498, %r12809; 
	addc.cc.u32 %r11497, %r11497, %r12810; 
	addc.cc.u32 %r11496, %r11496, %r12811; 
	addc.cc.u32 %r11495, %r11495, %r12812; 
	addc.cc.u32 %r11494, %r11494, %r12813; 
	addc.u32    %r11493, %r11493, %r12814; 
	
	// end inline asm
	setp.gt.u32 	%p148, %r11493, %r12387;
	@%p148 bra 	$L__BB0_154;
	setp.lt.u32 	%p149, %r11493, %r12387;
	@%p149 bra 	$L__BB0_155;
	ld.const.u32 	%r4550, [const_p+24];
	setp.gt.u32 	%p150, %r11494, %r4550;
	@%p150 bra 	$L__BB0_154;
	ld.const.u32 	%r4551, [const_p+24];
	setp.lt.u32 	%p151, %r11494, %r4551;
	@%p151 bra 	$L__BB0_155;
	ld.const.u32 	%r4552, [const_p+20];
	setp.gt.u32 	%p152, %r11495, %r4552;
	@%p152 bra 	$L__BB0_154;
	ld.const.u32 	%r4553, [const_p+20];
	setp.lt.u32 	%p153, %r11495, %r4553;
	@%p153 bra 	$L__BB0_155;
	ld.const.u32 	%r4554, [const_p+16];
	setp.gt.u32 	%p154, %r11496, %r4554;
	@%p154 bra 	$L__BB0_154;
	ld.const.u32 	%r4555, [const_p+16];
	setp.lt.u32 	%p155, %r11496, %r4555;
	@%p155 bra 	$L__BB0_155;
	ld.const.u32 	%r4556, [const_p+12];
	setp.gt.u32 	%p156, %r11497, %r4556;
	@%p156 bra 	$L__BB0_154;
	ld.const.u32 	%r4557, [const_p+12];
	setp.lt.u32 	%p157, %r11497, %r4557;
	@%p157 bra 	$L__BB0_155;
	ld.const.u32 	%r4558, [const_p+8];
	setp.gt.u32 	%p158, %r11498, %r4558;
	@%p158 bra 	$L__BB0_154;
	ld.const.u32 	%r4559, [const_p+8];
	setp.lt.u32 	%p159, %r11498, %r4559;
	@%p159 bra 	$L__BB0_155;
	ld.const.u32 	%r4560, [const_p+4];
	setp.gt.u32 	%p160, %r11499, %r4560;
	@%p160 bra 	$L__BB0_154;
	ld.const.u32 	%r4561, [const_p+4];
	setp.lt.u32 	%p161, %r11499, %r4561;
	ld.const.u32 	%r4562, [const_p];
	setp.lt.u32 	%p162, %r11500, %r4562;
	or.pred  	%p163, %p161, %p162;
	@%p163 bra 	$L__BB0_155;
$L__BB0_154:
	ld.const.u32 	%r4580, [const_p];
	ld.const.u32 	%r4587, [const_p+28];
	ld.const.u32 	%r4582, [const_p+8];
	ld.const.u32 	%r4583, [const_p+12];
	ld.const.u32 	%r4584, [const_p+16];
	ld.const.u32 	%r4585, [const_p+20];
	ld.const.u32 	%r4586, [const_p+24];
	ld.const.u32 	%r4581, [const_p+4];
	// begin inline asm
	sub.cc.u32 %r11500, %r11500, %r4580; 
	subc.cc.u32 %r11499, %r11499, %r4581; 
	subc.cc.u32 %r11498, %r11498, %r4582; 
	subc.cc.u32 %r11497, %r11497, %r4583; 
	subc.cc.u32 %r11496, %r11496, %r4584; 
	subc.cc.u32 %r11495, %r11495, %r4585; 
	subc.cc.u32 %r11494, %r11494, %r4586; 
	subc.u32    %r11493, %r11493, %r4587; 
	
	// end inline asm
$L__BB0_155:
	// begin inline asm
	add.cc.u32 %r12807, %r12807, %r12807; 
	addc.cc.u32 %r12808, %r12808, %r12808; 
	addc.cc.u32 %r12809, %r12809, %r12809; 
	addc.cc.u32 %r12810, %r12810, %r12810; 
	addc.cc.u32 %r12811, %r12811, %r12811; 
	addc.cc.u32 %r12812, %r12812, %r12812; 
	addc.cc.u32 %r12813, %r12813, %r12813; 
	addc.u32    %r12814, %r12814, %r12814; 
	
	// end inline asm
	setp.gt.u32 	%p164, %r12814, %r12387;
	@%p164 bra 	$L__BB0_169;
	setp.lt.u32 	%p165, %r12814, %r12387;
	@%p165 bra 	$L__BB0_170;
	ld.const.u32 	%r4612, [const_p+24];
	setp.gt.u32 	%p166, %r12813, %r4612;
	@%p166 bra 	$L__BB0_169;
	ld.const.u32 	%r4613, [const_p+24];
	setp.lt.u32 	%p167, %r12813, %r4613;
	@%p167 bra 	$L__BB0_170;
	ld.const.u32 	%r4614, [const_p+20];
	setp.gt.u32 	%p168, %r12812, %r4614;
	@%p168 bra 	$L__BB0_169;
	ld.const.u32 	%r4615, [const_p+20];
	setp.lt.u32 	%p169, %r12812, %r4615;
	@%p169 bra 	$L__BB0_170;
	ld.const.u32 	%r4616, [const_p+16];
	setp.gt.u32 	%p170, %r12811, %r4616;
	@%p170 bra 	$L__BB0_169;
	ld.const.u32 	%r4617, [const_p+16];
	setp.lt.u32 	%p171, %r12811, %r4617;
	@%p171 bra 	$L__BB0_170;
	ld.const.u32 	%r4618, [const_p+12];
	setp.gt.u32 	%p172, %r12810, %r4618;
	@%p172 bra 	$L__BB0_169;
	ld.const.u32 	%r4619, [const_p+12];
	setp.lt.u32 	%p173, %r12810, %r4619;
	@%p173 bra 	$L__BB0_170;
	ld.const.u32 	%r4620, [const_p+8];
	setp.gt.u32 	%p174, %r12809, %r4620;
	@%p174 bra 	$L__BB0_169;
	ld.const.u32 	%r4621, [const_p+8];
	setp.lt.u32 	%p175, %r12809, %r4621;
	@%p175 bra 	$L__BB0_170;
	ld.const.u32 	%r4622, [const_p+4];
	setp.gt.u32 	%p176, %r12808, %r4622;
	@%p176 bra 	$L__BB0_169;
	ld.const.u32 	%r4623, [const_p+4];
	setp.lt.u32 	%p177, %r12808, %r4623;
	ld.const.u32 	%r4624, [const_p];
	setp.lt.u32 	%p178, %r12807, %r4624;
	or.pred  	%p179, %p177, %p178;
	@%p179 bra 	$L__BB0_170;
$L__BB0_169:
	ld.const.u32 	%r4642, [const_p];
	ld.const.u32 	%r4649, [const_p+28];
	ld.const.u32 	%r4644, [const_p+8];
	ld.const.u32 	%r4645, [const_p+12];
	ld.const.u32 	%r4646, [const_p+16];
	ld.const.u32 	%r4647, [const_p+20];
	ld.const.u32 	%r4648, [const_p+24];
	ld.const.u32 	%r4643, [const_p+4];
	// begin inline asm
	sub.cc.u32 %r12807, %r12807, %r4642; 
	subc.cc.u32 %r12808, %r12808, %r4643; 
	subc.cc.u32 %r12809, %r12809, %r4644; 
	subc.cc.u32 %r12810, %r12810, %r4645; 
	subc.cc.u32 %r12811, %r12811, %r4646; 
	subc.cc.u32 %r12812, %r12812, %r4647; 
	subc.cc.u32 %r12813, %r12813, %r4648; 
	subc.u32    %r12814, %r12814, %r4649; 
	
	// end inline asm
$L__BB0_170:
	add.s32 	%r11492, %r11492, 1;
	setp.ne.s32 	%p180, %r11492, 256;
	@%p180 bra 	$L__BB0_139;
	st.local.u32 	[%rd15], %r11500;
	st.local.u32 	[%rd15+4], %r11499;
	st.local.u32 	[%rd15+8], %r11498;
	st.local.u32 	[%rd15+12], %r11497;
	st.local.u32 	[%rd15+16], %r11496;
	st.local.u32 	[%rd15+20], %r11495;
	st.local.u32 	[%rd15+24], %r11494;
	st.local.u32 	[%rd15+28], %r11493;
	mov.b32 	%r11526, 0;
	mov.u32 	%r11527, %r11526;
	mov.u32 	%r11528, %r11526;
	mov.u32 	%r11529, %r11526;
	mov.u32 	%r11530, %r11526;
	mov.u32 	%r11531, %r11526;
	mov.u32 	%r11532, %r11526;
	mov.u32 	%r11533, %r11526;
	mov.u32 	%r11534, %r11394;
	mov.u32 	%r11535, %r11395;
	mov.u32 	%r11536, %r11396;
	mov.u32 	%r11537, %r11397;
	mov.u32 	%r11538, %r11398;
	mov.u32 	%r11539, %r11399;
	mov.u32 	%r11540, %r11400;
	mov.u32 	%r11541, %r11401;
	mov.u32 	%r11525, %r11526;
$L__BB0_172:
	shr.u32 	%r4651, %r11525, 5;
	and.b32  	%r4652, %r11525, 31;
	mul.wide.u32 	%rd61, %r4651, 4;
	add.s64 	%rd62, %rd15, %rd61;
	ld.local.u32 	%r4653, [%rd62];
	shr.u32 	%r4654, %r4653, %r4652;
	and.b32  	%r4655, %r4654, 1;
	setp.eq.b32 	%p181, %r4655, 1;
	not.pred 	%p182, %p181;
	@%p182 bra 	$L__BB0_188;
	// begin inline asm
	add.cc.u32 %r11533, %r11533, %r11541; 
	addc.cc.u32 %r11532, %r11532, %r11540; 
	addc.cc.u32 %r11531, %r11531, %r11539; 
	addc.cc.u32 %r11530, %r11530, %r11538; 
	addc.cc.u32 %r11529, %r11529, %r11537; 
	addc.cc.u32 %r11528, %r11528, %r11536; 
	addc.cc.u32 %r11527, %r11527, %r11535; 
	addc.u32    %r11526, %r11526, %r11534; 
	
	// end inline asm
	setp.gt.u32 	%p183, %r11526, %r12387;
	@%p183 bra 	$L__BB0_187;
	setp.lt.u32 	%p184, %r11526, %r12387;
	@%p184 bra 	$L__BB0_188;
	ld.const.u32 	%r4680, [const_p+24];
	setp.gt.u32 	%p185, %r11527, %r4680;
	@%p185 bra 	$L__BB0_187;
	ld.const.u32 	%r4681, [const_p+24];
	setp.lt.u32 	%p186, %r11527, %r4681;
	@%p186 bra 	$L__BB0_188;
	ld.const.u32 	%r4682, [const_p+20];
	setp.gt.u32 	%p187, %r11528, %r4682;
	@%p187 bra 	$L__BB0_187;
	ld.const.u32 	%r4683, [const_p+20];
	setp.lt.u32 	%p188, %r11528, %r4683;
	@%p188 bra 	$L__BB0_188;
	ld.const.u32 	%r4684, [const_p+16];
	setp.gt.u32 	%p189, %r11529, %r4684;
	@%p189 bra 	$L__BB0_187;
	ld.const.u32 	%r4685, [const_p+16];
	setp.lt.u32 	%p190, %r11529, %r4685;
	@%p190 bra 	$L__BB0_188;
	ld.const.u32 	%r4686, [const_p+12];
	setp.gt.u32 	%p191, %r11530, %r4686;
	@%p191 bra 	$L__BB0_187;
	ld.const.u32 	%r4687, [const_p+12];
	setp.lt.u32 	%p192, %r11530, %r4687;
	@%p192 bra 	$L__BB0_188;
	ld.const.u32 	%r4688, [const_p+8];
	setp.gt.u32 	%p193, %r11531, %r4688;
	@%p193 bra 	$L__BB0_187;
	ld.const.u32 	%r4689, [const_p+8];
	setp.lt.u32 	%p194, %r11531, %r4689;
	@%p194 bra 	$L__BB0_188;
	ld.const.u32 	%r4690, [const_p+4];
	setp.gt.u32 	%p195, %r11532, %r4690;
	@%p195 bra 	$L__BB0_187;
	ld.const.u32 	%r4691, [const_p+4];
	setp.lt.u32 	%p196, %r11532, %r4691;
	ld.const.u32 	%r4692, [const_p];
	setp.lt.u32 	%p197, %r11533, %r4692;
	or.pred  	%p198, %p196, %p197;
	@%p198 bra 	$L__BB0_188;
$L__BB0_187:
	ld.const.u32 	%r4710, [const_p];
	ld.const.u32 	%r4717, [const_p+28];
	ld.const.u32 	%r4712, [const_p+8];
	ld.const.u32 	%r4713, [const_p+12];
	ld.const.u32 	%r4714, [const_p+16];
	ld.const.u32 	%r4715, [const_p+20];
	ld.const.u32 	%r4716, [const_p+24];
	ld.const.u32 	%r4711, [const_p+4];
	// begin inline asm
	sub.cc.u32 %r11533, %r11533, %r4710; 
	subc.cc.u32 %r11532, %r11532, %r4711; 
	subc.cc.u32 %r11531, %r11531, %r4712; 
	subc.cc.u32 %r11530, %r11530, %r4713; 
	subc.cc.u32 %r11529, %r11529, %r4714; 
	subc.cc.u32 %r11528, %r11528, %r4715; 
	subc.cc.u32 %r11527, %r11527, %r4716; 
	subc.u32    %r11526, %r11526, %r4717; 
	
	// end inline asm
$L__BB0_188:
	// begin inline asm
	add.cc.u32 %r11541, %r11541, %r11541; 
	addc.cc.u32 %r11540, %r11540, %r11540; 
	addc.cc.u32 %r11539, %r11539, %r11539; 
	addc.cc.u32 %r11538, %r11538, %r11538; 
	addc.cc.u32 %r11537, %r11537, %r11537; 
	addc.cc.u32 %r11536, %r11536, %r11536; 
	addc.cc.u32 %r11535, %r11535, %r11535; 
	addc.u32    %r11534, %r11534, %r11534; 
	
	// end inline asm
	setp.gt.u32 	%p199, %r11534, %r12387;
	@%p199 bra 	$L__BB0_202;
	setp.lt.u32 	%p200, %r11534, %r12387;
	@%p200 bra 	$L__BB0_203;
	ld.const.u32 	%r4742, [const_p+24];
	setp.gt.u32 	%p201, %r11535, %r4742;
	@%p201 bra 	$L__BB0_202;
	ld.const.u32 	%r4743, [const_p+24];
	setp.lt.u32 	%p202, %r11535, %r4743;
	@%p202 bra 	$L__BB0_203;
	ld.const.u32 	%r4744, [const_p+20];
	setp.gt.u32 	%p203, %r11536, %r4744;
	@%p203 bra 	$L__BB0_202;
	ld.const.u32 	%r4745, [const_p+20];
	setp.lt.u32 	%p204, %r11536, %r4745;
	@%p204 bra 	$L__BB0_203;
	ld.const.u32 	%r4746, [const_p+16];
	setp.gt.u32 	%p205, %r11537, %r4746;
	@%p205 bra 	$L__BB0_202;
	ld.const.u32 	%r4747, [const_p+16];
	setp.lt.u32 	%p206, %r11537, %r4747;
	@%p206 bra 	$L__BB0_203;
	ld.const.u32 	%r4748, [const_p+12];
	setp.gt.u32 	%p207, %r11538, %r4748;
	@%p207 bra 	$L__BB0_202;
	ld.const.u32 	%r4749, [const_p+12];
	setp.lt.u32 	%p208, %r11538, %r4749;
	@%p208 bra 	$L__BB0_203;
	ld.const.u32 	%r4750, [const_p+8];
	setp.gt.u32 	%p209, %r11539, %r4750;
	@%p209 bra 	$L__BB0_202;
	ld.const.u32 	%r4751, [const_p+8];
	setp.lt.u32 	%p210, %r11539, %r4751;
	@%p210 bra 	$L__BB0_203;
	ld.const.u32 	%r4752, [const_p+4];
	setp.gt.u32 	%p211, %r11540, %r4752;
	@%p211 bra 	$L__BB0_202;
	ld.const.u32 	%r4753, [const_p+4];
	setp.lt.u32 	%p212, %r11540, %r4753;
	ld.const.u32 	%r4754, [const_p];
	setp.lt.u32 	%p213, %r11541, %r4754;
	or.pred  	%p214, %p212, %p213;
	@%p214 bra 	$L__BB0_203;
$L__BB0_202:
	ld.const.u32 	%r4772, [const_p];
	ld.const.u32 	%r4779, [const_p+28];
	ld.const.u32 	%r4774, [const_p+8];
	ld.const.u32 	%r4775, [const_p+12];
	ld.const.u32 	%r4776, [const_p+16];
	ld.const.u32 	%r4777, [const_p+20];
	ld.const.u32 	%r4778, [const_p+24];
	ld.const.u32 	%r4773, [const_p+4];
	// begin inline asm
	sub.cc.u32 %r11541, %r11541, %r4772; 
	subc.cc.u32 %r11540, %r11540, %r4773; 
	subc.cc.u32 %r11539, %r11539, %r4774; 
	subc.cc.u32 %r11538, %r11538, %r4775; 
	subc.cc.u32 %r11537, %r11537, %r4776; 
	subc.cc.u32 %r11536, %r11536, %r4777; 
	subc.cc.u32 %r11535, %r11535, %r4778; 
	subc.u32    %r11534, %r11534, %r4779; 
	
	// end inline asm
$L__BB0_203:
	add.s32 	%r11525, %r11525, 1;
	setp.ne.s32 	%p215, %r11525, 256;
	@%p215 bra 	$L__BB0_172;
	st.local.u32 	[%rd15], %r11533;
	st.local.u32 	[%rd15+4], %r11532;
	st.local.u32 	[%rd15+8], %r11531;
	st.local.u32 	[%rd15+12], %r11530;
	st.local.u32 	[%rd15+16], %r11529;
	st.local.u32 	[%rd15+20], %r11528;
	st.local.u32 	[%rd15+24], %r11527;
	st.local.u32 	[%rd15+28], %r11526;
	mov.b32 	%r11559, 0;
	mov.u32 	%r11560, %r11559;
	mov.u32 	%r11561, %r11559;
	mov.u32 	%r11562, %r11559;
	mov.u32 	%r11563, %r11559;
	mov.u32 	%r11564, %r11559;
	mov.u32 	%r11565, %r11559;
	mov.u32 	%r11566, %r11559;
	mov.u32 	%r11558, %r11559;
$L__BB0_205:
	shr.u32 	%r4781, %r11558, 5;
	and.b32  	%r4782, %r11558, 31;
	mul.wide.u32 	%rd63, %r4781, 4;
	add.s64 	%rd64, %rd20, %rd63;
	ld.local.u32 	%r4783, [%rd64+32];
	shr.u32 	%r4784, %r4783, %r4782;
	and.b32  	%r4785, %r4784, 1;
	setp.eq.b32 	%p216, %r4785, 1;
	not.pred 	%p217, %p216;
	@%p217 bra 	$L__BB0_221;
	// begin inline asm
	add.cc.u32 %r11566, %r11566, %r11574; 
	addc.cc.u32 %r11565, %r11565, %r11573; 
	addc.cc.u32 %r11564, %r11564, %r11572; 
	addc.cc.u32 %r11563, %r11563, %r11571; 
	addc.cc.u32 %r11562, %r11562, %r11570; 
	addc.cc.u32 %r11561, %r11561, %r11569; 
	addc.cc.u32 %r11560, %r11560, %r11568; 
	addc.u32    %r11559, %r11559, %r11567; 
	
	// end inline asm
	setp.gt.u32 	%p218, %r11559, %r12387;
	@%p218 bra 	$L__BB0_220;
	setp.lt.u32 	%p219, %r11559, %r12387;
	@%p219 bra 	$L__BB0_221;
	ld.const.u32 	%r4810, [const_p+24];
	setp.gt.u32 	%p220, %r11560, %r4810;
	@%p220 bra 	$L__BB0_220;
	ld.const.u32 	%r4811, [const_p+24];
	setp.lt.u32 	%p221, %r11560, %r4811;
	@%p221 bra 	$L__BB0_221;
	ld.const.u32 	%r4812, [const_p+20];
	setp.gt.u32 	%p222, %r11561, %r4812;
	@%p222 bra 	$L__BB0_220;
	ld.const.u32 	%r4813, [const_p+20];
	setp.lt.u32 	%p223, %r11561, %r4813;
	@%p223 bra 	$L__BB0_221;
	ld.const.u32 	%r4814, [const_p+16];
	setp.gt.u32 	%p224, %r11562, %r4814;
	@%p224 bra 	$L__BB0_220;
	ld.const.u32 	%r4815, [const_p+16];
	setp.lt.u32 	%p225, %r11562, %r4815;
	@%p225 bra 	$L__BB0_221;
	ld.const.u32 	%r4816, [const_p+12];
	setp.gt.u32 	%p226, %r11563, %r4816;
	@%p226 bra 	$L__BB0_220;
	ld.const.u32 	%r4817, [const_p+12];
	setp.lt.u32 	%p227, %r11563, %r4817;
	@%p227 bra 	$L__BB0_221;
	ld.const.u32 	%r4818, [const_p+8];
	setp.gt.u32 	%p228, %r11564, %r4818;
	@%p228 bra 	$L__BB0_220;
	ld.const.u32 	%r4819, [const_p+8];
	setp.lt.u32 	%p229, %r11564, %r4819;
	@%p229 bra 	$L__BB0_221;
	ld.const.u32 	%r4820, [const_p+4];
	setp.gt.u32 	%p230, %r11565, %r4820;
	@%p230 bra 	$L__BB0_220;
	ld.const.u32 	%r4821, [const_p+4];
	setp.lt.u32 	%p231, %r11565, %r4821;
	ld.const.u32 	%r4822, [const_p];
	setp.lt.u32 	%p232, %r11566, %r4822;
	or.pred  	%p233, %p231, %p232;
	@%p233 bra 	$L__BB0_221;
$L__BB0_220:
	ld.const.u32 	%r4840, [const_p];
	ld.const.u32 	%r4847, [const_p+28];
	ld.const.u32 	%r4842, [const_p+8];
	ld.const.u32 	%r4843, [const_p+12];
	ld.const.u32 	%r4844, [const_p+16];
	ld.const.u32 	%r4845, [const_p+20];
	ld.const.u32 	%r4846, [const_p+24];
	ld.const.u32 	%r4841, [const_p+4];
	// begin inline asm
	sub.cc.u32 %r11566, %r11566, %r4840; 
	subc.cc.u32 %r11565, %r11565, %r4841; 
	subc.cc.u32 %r11564, %r11564, %r4842; 
	subc.cc.u32 %r11563, %r11563, %r4843; 
	subc.cc.u32 %r11562, %r11562, %r4844; 
	subc.cc.u32 %r11561, %r11561, %r4845; 
	subc.cc.u32 %r11560, %r11560, %r4846; 
	subc.u32    %r11559, %r11559, %r4847; 
	
	// end inline asm
$L__BB0_221:
	// begin inline asm
	add.cc.u32 %r11574, %r11574, %r11574; 
	addc.cc.u32 %r11573, %r11573, %r11573; 
	addc.cc.u32 %r11572, %r11572, %r11572; 
	addc.cc.u32 %r11571, %r11571, %r11571; 
	addc.cc.u32 %r11570, %r11570, %r11570; 
	addc.cc.u32 %r11569, %r11569, %r11569; 
	addc.cc.u32 %r11568, %r11568, %r11568; 
	addc.u32    %r11567, %r11567, %r11567; 
	
	// end inline asm
	setp.gt.u32 	%p234, %r11567, %r12387;
	@%p234 bra 	$L__BB0_235;
	setp.lt.u32 	%p235, %r11567, %r12387;
	@%p235 bra 	$L__BB0_236;
	ld.const.u32 	%r4872, [const_p+24];
	setp.gt.u32 	%p236, %r11568, %r4872;
	@%p236 bra 	$L__BB0_235;
	ld.const.u32 	%r4873, [const_p+24];
	setp.lt.u32 	%p237, %r11568, %r4873;
	@%p237 bra 	$L__BB0_236;
	ld.const.u32 	%r4874, [const_p+20];
	setp.gt.u32 	%p238, %r11569, %r4874;
	@%p238 bra 	$L__BB0_235;
	ld.const.u32 	%r4875, [const_p+20];
	setp.lt.u32 	%p239, %r11569, %r4875;
	@%p239 bra 	$L__BB0_236;
	ld.const.u32 	%r4876, [const_p+16];
	setp.gt.u32 	%p240, %r11570, %r4876;
	@%p240 bra 	$L__BB0_235;
	ld.const.u32 	%r4877, [const_p+16];
	setp.lt.u32 	%p241, %r11570, %r4877;
	@%p241 bra 	$L__BB0_236;
	ld.const.u32 	%r4878, [const_p+12];
	setp.gt.u32 	%p242, %r11571, %r4878;
	@%p242 bra 	$L__BB0_235;
	ld.const.u32 	%r4879, [const_p+12];
	setp.lt.u32 	%p243, %r11571, %r4879;
	@%p243 bra 	$L__BB0_236;
	ld.const.u32 	%r4880, [const_p+8];
	setp.gt.u32 	%p244, %r11572, %r4880;
	@%p244 bra 	$L__BB0_235;
	ld.const.u32 	%r4881, [const_p+8];
	setp.lt.u32 	%p245, %r11572, %r4881;
	@%p245 bra 	$L__BB0_236;
	ld.const.u32 	%r4882, [const_p+4];
	setp.gt.u32 	%p246, %r11573, %r4882;
	@%p246 bra 	$L__BB0_235;
	ld.const.u32 	%r4883, [const_p+4];
	setp.lt.u32 	%p247, %r11573, %r4883;
	ld.const.u32 	%r4884, [const_p];
	setp.lt.u32 	%p248, %r11574, %r4884;
	or.pred  	%p249, %p247, %p248;
	@%p249 bra 	$L__BB0_236;
$L__BB0_235:
	ld.const.u32 	%r4902, [const_p];
	ld.const.u32 	%r4909, [const_p+28];
	ld.const.u32 	%r4904, [const_p+8];
	ld.const.u32 	%r4905, [const_p+12];
	ld.const.u32 	%r4906, [const_p+16];
	ld.const.u32 	%r4907, [const_p+20];
	ld.const.u32 	%r4908, [const_p+24];
	ld.const.u32 	%r4903, [const_p+4];
	// begin inline asm
	sub.cc.u32 %r11574, %r11574, %r4902; 
	subc.cc.u32 %r11573, %r11573, %r4903; 
	subc.cc.u32 %r11572, %r11572, %r4904; 
	subc.cc.u32 %r11571, %r11571, %r4905; 
	subc.cc.u32 %r11570, %r11570, %r4906; 
	subc.cc.u32 %r11569, %r11569, %r4907; 
	subc.cc.u32 %r11568, %r11568, %r4908; 
	subc.u32    %r11567, %r11567, %r4909; 
	
	// end inline asm
$L__BB0_236:
	add.s32 	%r11558, %r11558, 1;
	setp.ne.s32 	%p250, %r11558, 256;
	@%p250 bra 	$L__BB0_205;
	st.local.u32 	[%rd16], %r11566;
	st.local.u32 	[%rd16+4], %r11565;
	st.local.u32 	[%rd16+8], %r11564;
	st.local.u32 	[%rd16+12], %r11563;
	st.local.u32 	[%rd16+16], %r11562;
	st.local.u32 	[%rd16+20], %r11561;
	st.local.u32 	[%rd16+24], %r11560;
	st.local.u32 	[%rd16+28], %r11559;
	mov.b32 	%r11593, 0;
	mov.u32 	%r11594, %r11593;
	mov.u32 	%r11595, %r11593;
	mov.u32 	%r11596, %r11593;
	mov.u32 	%r11597, %r11593;
	mov.u32 	%r11598, %r11593;
	mov.u32 	%r11599, %r11593;
	mov.u32 	%r11600, %r11593;
	mov.u32 	%r11601, %r11361;
	mov.u32 	%r11602, %r11362;
	mov.u32 	%r11603, %r11363;
	mov.u32 	%r11604, %r11364;
	mov.u32 	%r11605, %r11365;
	mov.u32 	%r11606, %r11366;
	mov.u32 	%r11607, %r11367;
	mov.u32 	%r11608, %r11368;
	mov.u32 	%r11592, %r11593;
$L__BB0_238:
	shr.u32 	%r4911, %r11592, 5;
	and.b32  	%r4912, %r11592, 31;
	mul.wide.u32 	%rd65, %r4911, 4;
	add.s64 	%rd66, %rd16, %rd65;
	ld.local.u32 	%r4913, [%rd66];
	shr.u32 	%r4914, %r4913, %r4912;
	and.b32  	%r4915, %r4914, 1;
	setp.eq.b32 	%p251, %r4915, 1;
	not.pred 	%p252, %p251;
	@%p252 bra 	$L__BB0_254;
	// begin inline asm
	add.cc.u32 %r11600, %r11600, %r11608; 
	addc.cc.u32 %r11599, %r11599, %r11607; 
	addc.cc.u32 %r11598, %r11598, %r11606; 
	addc.cc.u32 %r11597, %r11597, %r11605; 
	addc.cc.u32 %r11596, %r11596, %r11604; 
	addc.cc.u32 %r11595, %r11595, %r11603; 
	addc.cc.u32 %r11594, %r11594, %r11602; 
	addc.u32    %r11593, %r11593, %r11601; 
	
	// end inline asm
	setp.gt.u32 	%p253, %r11593, %r12387;
	@%p253 bra 	$L__BB0_253;
	setp.lt.u32 	%p254, %r11593, %r12387;
	@%p254 bra 	$L__BB0_254;
	ld.const.u32 	%r4940, [const_p+24];
	setp.gt.u32 	%p255, %r11594, %r4940;
	@%p255 bra 	$L__BB0_253;
	ld.const.u32 	%r4941, [const_p+24];
	setp.lt.u32 	%p256, %r11594, %r4941;
	@%p256 bra 	$L__BB0_254;
	ld.const.u32 	%r4942, [const_p+20];
	setp.gt.u32 	%p257, %r11595, %r4942;
	@%p257 bra 	$L__BB0_253;
	ld.const.u32 	%r4943, [const_p+20];
	setp.lt.u32 	%p258, %r11595, %r4943;
	@%p258 bra 	$L__BB0_254;
	ld.const.u32 	%r4944, [const_p+16];
	setp.gt.u32 	%p259, %r11596, %r4944;
	@%p259 bra 	$L__BB0_253;
	ld.const.u32 	%r4945, [const_p+16];
	setp.lt.u32 	%p260, %r11596, %r4945;
	@%p260 bra 	$L__BB0_254;
	ld.const.u32 	%r4946, [const_p+12];
	setp.gt.u32 	%p261, %r11597, %r4946;
	@%p261 bra 	$L__BB0_253;
	ld.const.u32 	%r4947, [const_p+12];
	setp.lt.u32 	%p262, %r11597, %r4947;
	@%p262 bra 	$L__BB0_254;
	ld.const.u32 	%r4948, [const_p+8];
	setp.gt.u32 	%p263, %r11598, %r4948;
	@%p263 bra 	$L__BB0_253;
	ld.const.u32 	%r4949, [const_p+8];
	setp.lt.u32 	%p264, %r11598, %r4949;
	@%p264 bra 	$L__BB0_254;
	ld.const.u32 	%r4950, [const_p+4];
	setp.gt.u32 	%p265, %r11599, %r4950;
	@%p265 bra 	$L__BB0_253;
	ld.const.u32 	%r4951, [const_p+4];
	setp.lt.u32 	%p266, %r11599, %r4951;
	ld.const.u32 	%r4952, [const_p];
	setp.lt.u32 	%p267, %r11600, %r4952;
	or.pred  	%p268, %p266, %p267;
	@%p268 bra 	$L__BB0_254;
$L__BB0_253:
	ld.const.u32 	%r4970, [const_p];
	ld.const.u32 	%r4977, [const_p+28];
	ld.const.u32 	%r4972, [const_p+8];
	ld.const.u32 	%r4973, [const_p+12];
	ld.const.u32 	%r4974, [const_p+16];
	ld.const.u32 	%r4975, [const_p+20];
	ld.const.u32 	%r4976, [const_p+24];
	ld.const.u32 	%r4971, [const_p+4];
	// begin inline asm
	sub.cc.u32 %r11600, %r11600, %r4970; 
	subc.cc.u32 %r11599, %r11599, %r4971; 
	subc.cc.u32 %r11598, %r11598, %r4972; 
	subc.cc.u32 %r11597, %r11597, %r4973; 
	subc.cc.u32 %r11596, %r11596, %r4974; 
	subc.cc.u32 %r11595, %r11595, %r4975; 
	subc.cc.u32 %r11594, %r11594, %r4976; 
	subc.u32    %r11593, %r11593, %r4977; 
	
	// end inline asm
$L__BB0_254:
	// begin inline asm
	add.cc.u32 %r11608, %r11608, %r11608; 
	addc.cc.u32 %r11607, %r11607, %r11607; 
	addc.cc.u32 %r11606, %r11606, %r11606; 
	addc.cc.u32 %r11605, %r11605, %r11605; 
	addc.cc.u32 %r11604, %r11604, %r11604; 
	addc.cc.u32 %r11603, %r11603, %r11603; 
	addc.cc.u32 %r11602, %r11602, %r11602; 
	addc.u32    %r11601, %r11601, %r11601; 
	
	// end inline asm
	ld.const.u32 	%r5002, [const_p+28];
	setp.gt.u32 	%p269, %r11601, %r5002;
	@%p269 bra 	$L__BB0_268;
	ld.const.u32 	%r5003, [const_p+28];
	setp.lt.u32 	%p270, %r11601, %r5003;
	@%p270 bra 	$L__BB0_269;
	ld.const.u32 	%r5004, [const_p+24];
	setp.gt.u32 	%p271, %r11602, %r5004;
	@%p271 bra 	$L__BB0_268;
	ld.const.u32 	%r5005, [const_p+24];
	setp.lt.u32 	%p272, %r11602, %r5005;
	@%p272 bra 	$L__BB0_269;
	ld.const.u32 	%r5006, [const_p+20];
	setp.gt.u32 	%p273, %r11603, %r5006;
	@%p273 bra 	$L__BB0_268;
	ld.const.u32 	%r5007, [const_p+20];
	setp.lt.u32 	%p274, %r11603, %r5007;
	@%p274 bra 	$L__BB0_269;
	ld.const.u32 	%r5008, [const_p+16];
	setp.gt.u32 	%p275, %r11604, %r5008;
	@%p275 bra 	$L__BB0_268;
	ld.const.u32 	%r5009, [const_p+16];
	setp.lt.u32 	%p276, %r11604, %r5009;
	@%p276 bra 	$L__BB0_269;
	ld.const.u32 	%r5010, [const_p+12];
	setp.gt.u32 	%p277, %r11605, %r5010;
	@%p277 bra 	$L__BB0_268;
	ld.const.u32 	%r5011, [const_p+12];
	setp.lt.u32 	%p278, %r11605, %r5011;
	@%p278 bra 	$L__BB0_269;
	ld.const.u32 	%r5012, [const_p+8];
	setp.gt.u32 	%p279, %r11606, %r5012;
	@%p279 bra 	$L__BB0_268;
	ld.const.u32 	%r5013, [const_p+8];
	setp.lt.u32 	%p280, %r11606, %r5013;
	@%p280 bra 	$L__BB0_269;
	ld.const.u32 	%r5014, [const_p+4];
	setp.gt.u32 	%p281, %r11607, %r5014;
	@%p281 bra 	$L__BB0_268;
	ld.const.u32 	%r5015, [const_p+4];
	setp.lt.u32 	%p282, %r11607, %r5015;
	ld.const.u32 	%r5016, [const_p];
	setp.lt.u32 	%p283, %r11608, %r5016;
	or.pred  	%p284, %p282, %p283;
	@%p284 bra 	$L__BB0_269;
$L__BB0_268:
	ld.const.u32 	%r5034, [const_p];
	ld.const.u32 	%r5041, [const_p+28];
	ld.const.u32 	%r5036, [const_p+8];
	ld.const.u32 	%r5037, [const_p+12];
	ld.const.u32 	%r5038, [const_p+16];
	ld.const.u32 	%r5039, [const_p+20];
	ld.const.u32 	%r5040, [const_p+24];
	ld.const.u32 	%r5035, [const_p+4];
	// begin inline asm
	sub.cc.u32 %r11608, %r11608, %r5034; 
	subc.cc.u32 %r11607, %r11607, %r5035; 
	subc.cc.u32 %r11606, %r11606, %r5036; 
	subc.cc.u32 %r11605, %r11605, %r5037; 
	subc.cc.u32 %r11604, %r11604, %r5038; 
	subc.cc.u32 %r11603, %r11603, %r5039; 
	subc.cc.u32 %r11602, %r11602, %r5040; 
	subc.u32    %r11601, %r11601, %r5041; 
	
	// end inline asm
$L__BB0_269:
	ld.const.u32 	%r12387, [const_p+28];
	add.s32 	%r11592, %r11592, 1;
	setp.ne.s32 	%p285, %r11592, 256;
	@%p285 bra 	$L__BB0_238;
	st.local.u32 	[%rd16], %r11600;
	st.local.u32 	[%rd16+4], %r11599;
	st.local.u32 	[%rd16+8], %r11598;
	st.local.u32 	[%rd16+12], %r11597;
	st.local.u32 	[%rd16+16], %r11596;
	st.local.u32 	[%rd16+20], %r11595;
	st.local.u32 	[%rd16+24], %r11594;
	st.local.u32 	[%rd16+28], %r11593;
	setp.gt.u32 	%p286, %r11427, %r11460;
	@%p286 bra 	$L__BB0_802;
	setp.lt.u32 	%p287, %r11427, %r11460;
	setp.ne.s32 	%p288, %r11428, %r11461;
	setp.ne.s32 	%p289, %r11429, %r11462;
	or.pred  	%p290, %p288, %p289;
	or.pred  	%p291, %p290, %p287;
	setp.ne.s32 	%p292, %r11430, %r11463;
	or.pred  	%p293, %p291, %p292;
	setp.ne.s32 	%p294, %r11431, %r11464;
	or.pred  	%p295, %p293, %p294;
	setp.ne.s32 	%p296, %r11432, %r11465;
	or.pred  	%p297, %p295, %p296;
	setp.ne.s32 	%p298, %r11433, %r11466;
	or.pred  	%p299, %p297, %p298;
	setp.ne.s32 	%p300, %r11434, %r11467;
	or.pred  	%p301, %p299, %p300;
	@%p301 bra 	$L__BB0_802;
	setp.gt.u32 	%p302, %r11526, %r11593;
	@%p302 bra 	$L__BB0_788;
	setp.lt.u32 	%p303, %r11526, %r11593;
	setp.ne.s32 	%p304, %r11527, %r11594;
	setp.ne.s32 	%p305, %r11528, %r11595;
	or.pred  	%p306, %p304, %p305;
	or.pred  	%p307, %p306, %p303;
	setp.ne.s32 	%p308, %r11529, %r11596;
	or.pred  	%p309, %p307, %p308;
	setp.ne.s32 	%p310, %r11530, %r11597;
	or.pred  	%p311, %p309, %p310;
	setp.ne.s32 	%p312, %r11531, %r11598;
	or.pred  	%p313, %p311, %p312;
	setp.ne.s32 	%p314, %r11532, %r11599;
	or.pred  	%p315, %p313, %p314;
	setp.ne.s32 	%p316, %r11533, %r11600;
	or.pred  	%p317, %p315, %p316;
	@%p317 bra 	$L__BB0_788;
	ld.local.u32 	%r11740, [%rd19+32];
	ld.local.u32 	%r11739, [%rd19+36];
	ld.local.u32 	%r11738, [%rd19+40];
	ld.local.u32 	%r11737, [%rd19+44];
	ld.local.u32 	%r11736, [%rd19+48];
	ld.local.u32 	%r11735, [%rd19+52];
	ld.local.u32 	%r11734, [%rd19+56];
	ld.local.u32 	%r11733, [%rd19+60];
	mov.b32 	%r11667, 0;
	mov.u32 	%r11668, %r11667;
	mov.u32 	%r11669, %r11667;
	mov.u32 	%r11670, %r11667;
	mov.u32 	%r11671, %r11667;
	mov.u32 	%r11672, %r11667;
	mov.u32 	%r11673, %r11667;
	mov.u32 	%r11674, %r11667;
	mov.u32 	%r11634, %r11733;
	mov.u32 	%r11635, %r11734;
	mov.u32 	%r11636, %r11735;
	mov.u32 	%r11637, %r11736;
	mov.u32 	%r11638, %r11737;
	mov.u32 	%r11639, %r11738;
	mov.u32 	%r11640, %r11739;
	mov.u32 	%r11641, %r11740;
	mov.u32 	%r11625, %r11667;
$L__BB0_275:
	ld.const.u32 	%r615, [const_p+4];
	ld.const.u32 	%r616, [const_p+24];
	ld.const.u32 	%r617, [const_p+20];
	ld.const.u32 	%r618, [const_p+16];
	ld.const.u32 	%r619, [const_p+12];
	ld.const.u32 	%r620, [const_p+8];
	shr.u32 	%r5043, %r11625, 5;
	and.b32  	%r5044, %r11625, 31;
	mul.wide.u32 	%rd67, %r5043, 4;
	add.s64 	%rd68, %rd19, %rd67;
	ld.local.u32 	%r5045, [%rd68+32];
	shr.u32 	%r5046, %r5045, %r5044;
	and.b32  	%r5047, %r5046, 1;
	setp.eq.b32 	%p318, %r5047, 1;
	not.pred 	%p319, %p318;
	@%p319 bra 	$L__BB0_291;
	// begin inline asm
	add.cc.u32 %r11674, %r11674, %r11641; 
	addc.cc.u32 %r11673, %r11673, %r11640; 
	addc.cc.u32 %r11672, %r11672, %r11639; 
	addc.cc.u32 %r11671, %r11671, %r11638; 
	addc.cc.u32 %r11670, %r11670, %r11637; 
	addc.cc.u32 %r11669, %r11669, %r11636; 
	addc.cc.u32 %r11668, %r11668, %r11635; 
	addc.u32    %r11667, %r11667, %r11634; 
	
	// end inline asm
	ld.const.u32 	%r5072, [const_p+28];
	setp.gt.u32 	%p320, %r11667, %r5072;
	@%p320 bra 	$L__BB0_290;
	setp.lt.u32 	%p321, %r11667, %r5072;
	@%p321 bra 	$L__BB0_291;
	setp.gt.u32 	%p322, %r11668, %r616;
	@%p322 bra 	$L__BB0_290;
	setp.lt.u32 	%p323, %r11668, %r616;
	@%p323 bra 	$L__BB0_291;
	setp.gt.u32 	%p324, %r11669, %r617;
	@%p324 bra 	$L__BB0_290;
	setp.lt.u32 	%p325, %r11669, %r617;
	@%p325 bra 	$L__BB0_291;
	setp.gt.u32 	%p326, %r11670, %r618;
	@%p326 bra 	$L__BB0_290;
	setp.lt.u32 	%p327, %r11670, %r618;
	@%p327 bra 	$L__BB0_291;
	setp.gt.u32 	%p328, %r11671, %r619;
	@%p328 bra 	$L__BB0_290;
	setp.lt.u32 	%p329, %r11671, %r619;
	@%p329 bra 	$L__BB0_291;
	setp.gt.u32 	%p330, %r11672, %r620;
	@%p330 bra 	$L__BB0_290;
	setp.lt.u32 	%p331, %r11672, %r620;
	@%p331 bra 	$L__BB0_291;
	setp.gt.u32 	%p332, %r11673, %r615;
	@%p332 bra 	$L__BB0_290;
	setp.lt.u32 	%p333, %r11673, %r615;
	ld.const.u32 	%r5074, [const_p];
	setp.lt.u32 	%p334, %r11674, %r5074;
	or.pred  	%p335, %p333, %p334;
	@%p335 bra 	$L__BB0_291;
$L__BB0_290:
	ld.const.u32 	%r5092, [const_p];
	// begin inline asm
	sub.cc.u32 %r11674, %r11674, %r5092; 
	subc.cc.u32 %r11673, %r11673, %r615; 
	subc.cc.u32 %r11672, %r11672, %r620; 
	subc.cc.u32 %r11671, %r11671, %r619; 
	subc.cc.u32 %r11670, %r11670, %r618; 
	subc.cc.u32 %r11669, %r11669, %r617; 
	subc.cc.u32 %r11668, %r11668, %r616; 
	subc.u32    %r11667, %r11667, %r5072; 
	
	// end inline asm
$L__BB0_291:
	// begin inline asm
	add.cc.u32 %r11641, %r11641, %r11641; 
	addc.cc.u32 %r11640, %r11640, %r11640; 
	addc.cc.u32 %r11639, %r11639, %r11639; 
	addc.cc.u32 %r11638, %r11638, %r11638; 
	addc.cc.u32 %r11637, %r11637, %r11637; 
	addc.cc.u32 %r11636, %r11636, %r11636; 
	addc.cc.u32 %r11635, %r11635, %r11635; 
	addc.u32    %r11634, %r11634, %r11634; 
	
	// end inline asm
	ld.const.u32 	%r5124, [const_p+28];
	setp.gt.u32 	%p336, %r11634, %r5124;
	@%p336 bra 	$L__BB0_305;
	setp.lt.u32 	%p337, %r11634, %r5124;
	@%p337 bra 	$L__BB0_306;
	setp.gt.u32 	%p338, %r11635, %r616;
	@%p338 bra 	$L__BB0_305;
	setp.lt.u32 	%p339, %r11635, %r616;
	@%p339 bra 	$L__BB0_306;
	setp.gt.u32 	%p340, %r11636, %r617;
	@%p340 bra 	$L__BB0_305;
	setp.lt.u32 	%p341, %r11636, %r617;
	@%p341 bra 	$L__BB0_306;
	setp.gt.u32 	%p342, %r11637, %r618;
	@%p342 bra 	$L__BB0_305;
	setp.lt.u32 	%p343, %r11637, %r618;
	@%p343 bra 	$L__BB0_306;
	setp.gt.u32 	%p344, %r11638, %r619;
	@%p344 bra 	$L__BB0_305;
	setp.lt.u32 	%p345, %r11638, %r619;
	@%p345 bra 	$L__BB0_306;
	setp.gt.u32 	%p346, %r11639, %r620;
	@%p346 bra 	$L__BB0_305;
	setp.lt.u32 	%p347, %r11639, %r620;
	@%p347 bra 	$L__BB0_306;
	setp.gt.u32 	%p348, %r11640, %r615;
	@%p348 bra 	$L__BB0_305;
	setp.lt.u32 	%p349, %r11640, %r615;
	ld.const.u32 	%r5126, [const_p];
	setp.lt.u32 	%p350, %r11641, %r5126;
	or.pred  	%p351, %p349, %p350;
	@%p351 bra 	$L__BB0_306;
$L__BB0_305:
	ld.const.u32 	%r5144, [const_p];
	// begin inline asm
	sub.cc.u32 %r11641, %r11641, %r5144; 
	subc.cc.u32 %r11640, %r11640, %r615; 
	subc.cc.u32 %r11639, %r11639, %r620; 
	subc.cc.u32 %r11638, %r11638, %r619; 
	subc.cc.u32 %r11637, %r11637, %r618; 
	subc.cc.u32 %r11636, %r11636, %r617; 
	subc.cc.u32 %r11635, %r11635, %r616; 
	subc.u32    %r11634, %r11634, %r5124; 
	
	// end inline asm
$L__BB0_306:
	add.s32 	%r11625, %r11625, 1;
	setp.ne.s32 	%p352, %r11625, 256;
	@%p352 bra 	$L__BB0_275;
	mov.b32 	%r11700, 0;
	mov.u32 	%r11701, %r11700;
	mov.u32 	%r11702, %r11700;
	mov.u32 	%r11703, %r11700;
	mov.u32 	%r11704, %r11700;
	mov.u32 	%r11705, %r11700;
	mov.u32 	%r11706, %r11700;
	mov.u32 	%r11707, %r11700;
	mov.u32 	%r11658, %r11700;
$L__BB0_308:
	ld.const.u32 	%r690, [const_p+12];
	ld.const.u32 	%r691, [const_p+8];
	shr.u32 	%r5153, %r11658, 5;
	and.b32  	%r5154, %r11658, 31;
	mul.wide.u32 	%rd69, %r5153, 4;
	add.s64 	%rd70, %rd19, %rd69;
	ld.local.u32 	%r5155, [%rd70];
	shr.u32 	%r5156, %r5155, %r5154;
	and.b32  	%r5157, %r5156, 1;
	setp.eq.b32 	%p353, %r5157, 1;
	not.pred 	%p354, %p353;
	@%p354 bra 	$L__BB0_324;
	// begin inline asm
	add.cc.u32 %r11707, %r11707, %r11674; 
	addc.cc.u32 %r11706, %r11706, %r11673; 
	addc.cc.u32 %r11705, %r11705, %r11672; 
	addc.cc.u32 %r11704, %r11704, %r11671; 
	addc.cc.u32 %r11703, %r11703, %r11670; 
	addc.cc.u32 %r11702, %r11702, %r11669; 
	addc.cc.u32 %r11701, %r11701, %r11668; 
	addc.u32    %r11700, %r11700, %r11667; 
	
	// end inline asm
	ld.const.u32 	%r5182, [const_p+28];
	setp.gt.u32 	%p355, %r11700, %r5182;
	@%p355 bra 	$L__BB0_323;
	setp.lt.u32 	%p356, %r11700, %r5182;
	@%p356 bra 	$L__BB0_324;
	setp.gt.u32 	%p357, %r11701, %r616;
	@%p357 bra 	$L__BB0_323;
	setp.lt.u32 	%p358, %r11701, %r616;
	@%p358 bra 	$L__BB0_324;
	setp.gt.u32 	%p359, %r11702, %r617;
	@%p359 bra 	$L__BB0_323;
	setp.lt.u32 	%p360, %r11702, %r617;
	@%p360 bra 	$L__BB0_324;
	setp.gt.u32 	%p361, %r11703, %r618;
	@%p361 bra 	$L__BB0_323;
	setp.lt.u32 	%p362, %r11703, %r618;
	@%p362 bra 	$L__BB0_324;
	setp.gt.u32 	%p363, %r11704, %r690;
	@%p363 bra 	$L__BB0_323;
	setp.lt.u32 	%p364, %r11704, %r690;
	@%p364 bra 	$L__BB0_324;
	setp.gt.u32 	%p365, %r11705, %r691;
	@%p365 bra 	$L__BB0_323;
	setp.lt.u32 	%p366, %r11705, %r691;
	@%p366 bra 	$L__BB0_324;
	setp.gt.u32 	%p367, %r11706, %r615;
	@%p367 bra 	$L__BB0_323;
	setp.lt.u32 	%p368, %r11706, %r615;
	ld.const.u32 	%r5184, [const_p];
	setp.lt.u32 	%p369, %r11707, %r5184;
	or.pred  	%p370, %p368, %p369;
	@%p370 bra 	$L__BB0_324;
$L__BB0_323:
	ld.const.u32 	%r5202, [const_p];
	// begin inline asm
	sub.cc.u32 %r11707, %r11707, %r5202; 
	subc.cc.u32 %r11706, %r11706, %r615; 
	subc.cc.u32 %r11705, %r11705, %r691; 
	subc.cc.u32 %r11704, %r11704, %r690; 
	subc.cc.u32 %r11703, %r11703, %r618; 
	subc.cc.u32 %r11702, %r11702, %r617; 
	subc.cc.u32 %r11701, %r11701, %r616; 
	subc.u32    %r11700, %r11700, %r5182; 
	
	// end inline asm
$L__BB0_324:
	// begin inline asm
	add.cc.u32 %r11674, %r11674, %r11674; 
	addc.cc.u32 %r11673, %r11673, %r11673; 
	addc.cc.u32 %r11672, %r11672, %r11672; 
	addc.cc.u32 %r11671, %r11671, %r11671; 
	addc.cc.u32 %r11670, %r11670, %r11670; 
	addc.cc.u32 %r11669, %r11669, %r11669; 
	addc.cc.u32 %r11668, %r11668, %r11668; 
	addc.u32    %r11667, %r11667, %r11667; 
	
	// end inline asm
	ld.const.u32 	%r5234, [const_p+28];
	setp.gt.u32 	%p371, %r11667, %r5234;
	@%p371 bra 	$L__BB0_338;
	setp.lt.u32 	%p372, %r11667, %r5234;
	@%p372 bra 	$L__BB0_339;
	setp.gt.u32 	%p373, %r11668, %r616;
	@%p373 bra 	$L__BB0_338;
	setp.lt.u32 	%p374, %r11668, %r616;
	@%p374 bra 	$L__BB0_339;
	setp.gt.u32 	%p375, %r11669, %r617;
	@%p375 bra 	$L__BB0_338;
	setp.lt.u32 	%p376, %r11669, %r617;
	@%p376 bra 	$L__BB0_339;
	setp.gt.u32 	%p377, %r11670, %r618;
	@%p377 bra 	$L__BB0_338;
	setp.lt.u32 	%p378, %r11670, %r618;
	@%p378 bra 	$L__BB0_339;
	setp.gt.u32 	%p379, %r11671, %r690;
	@%p379 bra 	$L__BB0_338;
	setp.lt.u32 	%p380, %r11671, %r690;
	@%p380 bra 	$L__BB0_339;
	setp.gt.u32 	%p381, %r11672, %r691;
	@%p381 bra 	$L__BB0_338;
	setp.lt.u32 	%p382, %r11672, %r691;
	@%p382 bra 	$L__BB0_339;
	setp.gt.u32 	%p383, %r11673, %r615;
	@%p383 bra 	$L__BB0_338;
	setp.lt.u32 	%p384, %r11673, %r615;
	ld.const.u32 	%r5236, [const_p];
	setp.lt.u32 	%p385, %r11674, %r5236;
	or.pred  	%p386, %p384, %p385;
	@%p386 bra 	$L__BB0_339;
$L__BB0_338:
	ld.const.u32 	%r5254, [const_p];
	// begin inline asm
	sub.cc.u32 %r11674, %r11674, %r5254; 
	subc.cc.u32 %r11673, %r11673, %r615; 
	subc.cc.u32 %r11672, %r11672, %r691; 
	subc.cc.u32 %r11671, %r11671, %r690; 
	subc.cc.u32 %r11670, %r11670, %r618; 
	subc.cc.u32 %r11669, %r11669, %r617; 
	subc.cc.u32 %r11668, %r11668, %r616; 
	subc.u32    %r11667, %r11667, %r5234; 
	
	// end inline asm
$L__BB0_339:
	add.s32 	%r11658, %r11658, 1;
	setp.ne.s32 	%p387, %r11658, 256;
	@%p387 bra 	$L__BB0_308;
	st.local.u32 	[%rd9], %r11707;
	st.local.u32 	[%rd9+4], %r11706;
	st.local.u32 	[%rd9+8], %r11705;
	st.local.u32 	[%rd9+12], %r11704;
	st.local.u32 	[%rd9+16], %r11703;
	st.local.u32 	[%rd9+20], %r11702;
	st.local.u32 	[%rd9+24], %r11701;
	st.local.u32 	[%rd9+28], %r11700;
	mov.b32 	%r11692, 0;
	mov.u32 	%r11693, %r11692;
	mov.u32 	%r11694, %r11692;
	mov.u32 	%r11695, %r11692;
	mov.u32 	%r11696, %r11692;
	mov.u32 	%r11697, %r11692;
	mov.u32 	%r11698, %r11692;
	mov.u32 	%r11699, %r11692;
	mov.u32 	%r11691, %r11692;
$L__BB0_341:
	ld.const.u32 	%r759, [const_p+20];
	ld.const.u32 	%r760, [const_p+16];
	shr.u32 	%r5263, %r11691, 5;
	and.b32  	%r5264, %r11691, 31;
	mul.wide.u32 	%rd71, %r5263, 4;
	add.s64 	%rd72, %rd9, %rd71;
	ld.local.u32 	%r5265, [%rd72];
	shr.u32 	%r5266, %r5265, %r5264;
	and.b32  	%r5267, %r5266, 1;
	setp.eq.b32 	%p388, %r5267, 1;
	not.pred 	%p389, %p388;
	@%p389 bra 	$L__BB0_357;
	// begin inline asm
	add.cc.u32 %r11699, %r11699, %r11707; 
	addc.cc.u32 %r11698, %r11698, %r11706; 
	addc.cc.u32 %r11697, %r11697, %r11705; 
	addc.cc.u32 %r11696, %r11696, %r11704; 
	addc.cc.u32 %r11695, %r11695, %r11703; 
	addc.cc.u32 %r11694, %r11694, %r11702; 
	addc.cc.u32 %r11693, %r11693, %r11701; 
	addc.u32    %r11692, %r11692, %r11700; 
	
	// end inline asm
	ld.const.u32 	%r5292, [const_p+28];
	setp.gt.u32 	%p390, %r11692, %r5292;
	@%p390 bra 	$L__BB0_356;
	setp.lt.u32 	%p391, %r11692, %r5292;
	@%p391 bra 	$L__BB0_357;
	setp.gt.u32 	%p392, %r11693, %r616;
	@%p392 bra 	$L__BB0_356;
	setp.lt.u32 	%p393, %r11693, %r616;
	@%p393 bra 	$L__BB0_357;
	setp.gt.u32 	%p394, %r11694, %r759;
	@%p394 bra 	$L__BB0_356;
	setp.lt.u32 	%p395, %r11694, %r759;
	@%p395 bra 	$L__BB0_357;
	setp.gt.u32 	%p396, %r11695, %r760;
	@%p396 bra 	$L__BB0_356;
	setp.lt.u32 	%p397, %r11695, %r760;
	@%p397 bra 	$L__BB0_357;
	setp.gt.u32 	%p398, %r11696, %r690;
	@%p398 bra 	$L__BB0_356;
	setp.lt.u32 	%p399, %r11696, %r690;
	@%p399 bra 	$L__BB0_357;
	setp.gt.u32 	%p400, %r11697, %r691;
	@%p400 bra 	$L__BB0_356;
	setp.lt.u32 	%p401, %r11697, %r691;
	@%p401 bra 	$L__BB0_357;
	setp.gt.u32 	%p402, %r11698, %r615;
	@%p402 bra 	$L__BB0_356;
	setp.lt.u32 	%p403, %r11698, %r615;
	ld.const.u32 	%r5294, [const_p];
	setp.lt.u32 	%p404, %r11699, %r5294;
	or.pred  	%p405, %p403, %p404;
	@%p405 bra 	$L__BB0_357;
$L__BB0_356:
	ld.const.u32 	%r5312, [const_p];
	// begin inline asm
	sub.cc.u32 %r11699, %r11699, %r5312; 
	subc.cc.u32 %r11698, %r11698, %r615; 
	subc.cc.u32 %r11697, %r11697, %r691; 
	subc.cc.u32 %r11696, %r11696, %r690; 
	subc.cc.u32 %r11695, %r11695, %r760; 
	subc.cc.u32 %r11694, %r11694, %r759; 
	subc.cc.u32 %r11693, %r11693, %r616; 
	subc.u32    %r11692, %r11692, %r5292; 
	
	// end inline asm
$L__BB0_357:
	// begin inline asm
	add.cc.u32 %r11707, %r11707, %r11707; 
	addc.cc.u32 %r11706, %r11706, %r11706; 
	addc.cc.u32 %r11705, %r11705, %r11705; 
	addc.cc.u32 %r11704, %r11704, %r11704; 
	addc.cc.u32 %r11703, %r11703, %r11703; 
	addc.cc.u32 %r11702, %r11702, %r11702; 
	addc.cc.u32 %r11701, %r11701, %r11701; 
	addc.u32    %r11700, %r11700, %r11700; 
	
	// end inline asm
	ld.const.u32 	%r5344, [const_p+28];
	setp.gt.u32 	%p406, %r11700, %r5344;
	@%p406 bra 	$L__BB0_371;
	setp.lt.u32 	%p407, %r11700, %r5344;
	@%p407 bra 	$L__BB0_372;
	setp.gt.u32 	%p408, %r11701, %r616;
	@%p408 bra 	$L__BB0_371;
	setp.lt.u32 	%p409, %r11701, %r616;
	@%p409 bra 	$L__BB0_372;
	setp.gt.u32 	%p410, %r11702, %r759;
	@%p410 bra 	$L__BB0_371;
	setp.lt.u32 	%p411, %r11702, %r759;
	@%p411 bra 	$L__BB0_372;
	setp.gt.u32 	%p412, %r11703, %r760;
	@%p412 bra 	$L__BB0_371;
	setp.lt.u32 	%p413, %r11703, %r760;
	@%p413 bra 	$L__BB0_372;
	setp.gt.u32 	%p414, %r11704, %r690;
	@%p414 bra 	$L__BB0_371;
	setp.lt.u32 	%p415, %r11704, %r690;
	@%p415 bra 	$L__BB0_372;
	setp.gt.u32 	%p416, %r11705, %r691;
	@%p416 bra 	$L__BB0_371;
	setp.lt.u32 	%p417, %r11705, %r691;
	@%p417 bra 	$L__BB0_372;
	setp.gt.u32 	%p418, %r11706, %r615;
	@%p418 bra 	$L__BB0_371;
	setp.lt.u32 	%p419, %r11706, %r615;
	ld.const.u32 	%r5346, [const_p];
	setp.lt.u32 	%p420, %r11707, %r5346;
	or.pred  	%p421, %p419, %p420;
	@%p421 bra 	$L__BB0_372;
$L__BB0_371:
	ld.const.u32 	%r5364, [const_p];
	// begin inline asm
	sub.cc.u32 %r11707, %r11707, %r5364; 
	subc.cc.u32 %r11706, %r11706, %r615; 
	subc.cc.u32 %r11705, %r11705, %r691; 
	subc.cc.u32 %r11704, %r11704, %r690; 
	subc.cc.u32 %r11703, %r11703, %r760; 
	subc.cc.u32 %r11702, %r11702, %r759; 
	subc.cc.u32 %r11701, %r11701, %r616; 
	subc.u32    %r11700, %r11700, %r5344; 
	
	// end inline asm
$L__BB0_372:
	add.s32 	%r11691, %r11691, 1;
	setp.ne.s32 	%p422, %r11691, 256;
	@%p422 bra 	$L__BB0_341;
	st.local.u32 	[%rd9], %r11699;
	st.local.u32 	[%rd9+4], %r11698;
	st.local.u32 	[%rd9+8], %r11697;
	st.local.u32 	[%rd9+12], %r11696;
	st.local.u32 	[%rd9+16], %r11695;
	st.local.u32 	[%rd9+20], %r11694;
	st.local.u32 	[%rd9+24], %r11693;
	st.local.u32 	[%rd9+28], %r11692;
	mov.b32 	%r11954, 0;
	mov.u32 	%r11955, %r11954;
	mov.u32 	%r11956, %r11954;
	mov.u32 	%r11957, %r11954;
	mov.u32 	%r11958, %r11954;
	mov.u32 	%r11959, %r11954;
	mov.u32 	%r11960, %r11954;
	mov.u32 	%r11961, %r11954;
	mov.u32 	%r11724, %r11954;
$L__BB0_374:
	ld.const.u32 	%r831, [const_p];
	shr.u32 	%r5373, %r11724, 5;
	and.b32  	%r5374, %r11724, 31;
	mul.wide.u32 	%rd73, %r5373, 4;
	add.s64 	%rd74, %rd19, %rd73;
	ld.local.u32 	%r5375, [%rd74+32];
	shr.u32 	%r5376, %r5375, %r5374;
	and.b32  	%r5377, %r5376, 1;
	setp.eq.b32 	%p423, %r5377, 1;
	not.pred 	%p424, %p423;
	@%p424 bra 	$L__BB0_390;
	// begin inline asm
	add.cc.u32 %r11961, %r11961, %r11740; 
	addc.cc.u32 %r11960, %r11960, %r11739; 
	addc.cc.u32 %r11959, %r11959, %r11738; 
	addc.cc.u32 %r11958, %r11958, %r11737; 
	addc.cc.u32 %r11957, %r11957, %r11736; 
	addc.cc.u32 %r11956, %r11956, %r11735; 
	addc.cc.u32 %r11955, %r11955, %r11734; 
	addc.u32    %r11954, %r11954, %r11733; 
	
	// end inline asm
	setp.gt.u32 	%p425, %r11954, %r5344;
	@%p425 bra 	$L__BB0_389;
	setp.lt.u32 	%p426, %r11954, %r5344;
	@%p426 bra 	$L__BB0_390;
	setp.gt.u32 	%p427, %r11955, %r616;
	@%p427 bra 	$L__BB0_389;
	setp.lt.u32 	%p428, %r11955, %r616;
	@%p428 bra 	$L__BB0_390;
	setp.gt.u32 	%p429, %r11956, %r759;
	@%p429 bra 	$L__BB0_389;
	setp.lt.u32 	%p430, %r11956, %r759;
	@%p430 bra 	$L__BB0_390;
	setp.gt.u32 	%p431, %r11957, %r760;
	@%p431 bra 	$L__BB0_389;
	setp.lt.u32 	%p432, %r11957, %r760;
	@%p432 bra 	$L__BB0_390;
	setp.gt.u32 	%p433, %r11958, %r690;
	@%p433 bra 	$L__BB0_389;
	setp.lt.u32 	%p434, %r11958, %r690;
	@%p434 bra 	$L__BB0_390;
	setp.gt.u32 	%p435, %r11959, %r691;
	@%p435 bra 	$L__BB0_389;
	setp.lt.u32 	%p436, %r11959, %r691;
	@%p436 bra 	$L__BB0_390;
	setp.gt.u32 	%p437, %r11960, %r615;
	@%p437 bra 	$L__BB0_389;
	setp.lt.u32 	%p438, %r11960, %r615;
	setp.lt.u32 	%p439, %r11961, %r831;
	or.pred  	%p440, %p438, %p439;
	@%p440 bra 	$L__BB0_390;
$L__BB0_389:
	// begin inline asm
	sub.cc.u32 %r11961, %r11961, %r831; 
	subc.cc.u32 %r11960, %r11960, %r615; 
	subc.cc.u32 %r11959, %r11959, %r691; 
	subc.cc.u32 %r11958, %r11958, %r690; 
	subc.cc.u32 %r11957, %r11957, %r760; 
	subc.cc.u32 %r11956, %r11956, %r759; 
	subc.cc.u32 %r11955, %r11955, %r616; 
	subc.u32    %r11954, %r11954, %r5344; 
	
	// end inline asm
$L__BB0_390:
	// begin inline asm
	add.cc.u32 %r11740, %r11740, %r11740; 
	addc.cc.u32 %r11739, %r11739, %r11739; 
	addc.cc.u32 %r11738, %r11738, %r11738; 
	addc.cc.u32 %r11737, %r11737, %r11737; 
	addc.cc.u32 %r11736, %r11736, %r11736; 
	addc.cc.u32 %r11735, %r11735, %r11735; 
	addc.cc.u32 %r11734, %r11734, %r11734; 
	addc.u32    %r11733, %r11733, %r11733; 
	
	// end inline asm
	setp.gt.u32 	%p441, %r11733, %r5344;
	@%p441 bra 	$L__BB0_404;
	setp.lt.u32 	%p442, %r11733, %r5344;
	@%p442 bra 	$L__BB0_405;
	setp.gt.u32 	%p443, %r11734, %r616;
	@%p443 bra 	$L__BB0_404;
	setp.lt.u32 	%p444, %r11734, %r616;
	@%p444 bra 	$L__BB0_405;
	setp.gt.u32 	%p445, %r11735, %r759;
	@%p445 bra 	$L__BB0_404;
	setp.lt.u32 	%p446, %r11735, %r759;
	@%p446 bra 	$L__BB0_405;
	setp.gt.u32 	%p447, %r11736, %r760;
	@%p447 bra 	$L__BB0_404;
	setp.lt.u32 	%p448, %r11736, %r760;
	@%p448 bra 	$L__BB0_405;
	setp.gt.u32 	%p449, %r11737, %r690;
	@%p449 bra 	$L__BB0_404;
	setp.lt.u32 	%p450, %r11737, %r690;
	@%p450 bra 	$L__BB0_405;
	setp.gt.u32 	%p451, %r11738, %r691;
	@%p451 bra 	$L__BB0_404;
	setp.lt.u32 	%p452, %r11738, %r691;
	@%p452 bra 	$L__BB0_405;
	setp.gt.u32 	%p453, %r11739, %r615;
	@%p453 bra 	$L__BB0_404;
	setp.lt.u32 	%p454, %r11739, %r615;
	setp.lt.u32 	%p455, %r11740, %r831;
	or.pred  	%p456, %p454, %p455;
	@%p456 bra 	$L__BB0_405;
$L__BB0_404:
	// begin inline asm
	sub.cc.u32 %r11740, %r11740, %r831; 
	subc.cc.u32 %r11739, %r11739, %r615; 
	subc.cc.u32 %r11738, %r11738, %r691; 
	subc.cc.u32 %r11737, %r11737, %r690; 
	subc.cc.u32 %r11736, %r11736, %r760; 
	subc.cc.u32 %r11735, %r11735, %r759; 
	subc.cc.u32 %r11734, %r11734, %r616; 
	subc.u32    %r11733, %r11733, %r5344; 
	
	// end inline asm
$L__BB0_405:
	add.s32 	%r11724, %r11724, 1;
	setp.ne.s32 	%p457, %r11724, 256;
	@%p457 bra 	$L__BB0_374;
	st.local.u32 	[%rd10], %r11961;
	st.local.u32 	[%rd10+4], %r11960;
	st.local.u32 	[%rd10+8], %r11959;
	st.local.u32 	[%rd10+12], %r11958;
	st.local.u32 	[%rd10+16], %r11957;
	st.local.u32 	[%rd10+20], %r11956;
	st.local.u32 	[%rd10+24], %r11955;
	st.local.u32 	[%rd10+28], %r11954;
	mov.b32 	%r11758, 0;
	mov.u32 	%r11759, %r11758;
	mov.u32 	%r11760, %r11758;
	mov.u32 	%r11761, %r11758;
	mov.u32 	%r11762, %r11758;
	mov.u32 	%r11763, %r11758;
	mov.u32 	%r11764, %r11758;
	mov.u32 	%r11765, %r11758;
	mov.u32 	%r11766, %r11954;
	mov.u32 	%r11767, %r11955;
	mov.u32 	%r11768, %r11956;
	mov.u32 	%r11769, %r11957;
	mov.u32 	%r11770, %r11958;
	mov.u32 	%r11771, %r11959;
	mov.u32 	%r11772, %r11960;
	mov.u32 	%r11773, %r11961;
	mov.u32 	%r11757, %r11758;
$L__BB0_407:
	ld.const.u32 	%r901, [const_p+12];
	ld.const.u32 	%r902, [const_p+8];
	shr.u32 	%r5475, %r11757, 5;
	and.b32  	%r5476, %r11757, 31;
	mul.wide.u32 	%rd75, %r5475, 4;
	add.s64 	%rd76, %rd19, %rd75;
	ld.local.u32 	%r5477, [%rd76];
	shr.u32 	%r5478, %r5477, %r5476;
	and.b32  	%r5479, %r5478, 1;
	setp.eq.b32 	%p458, %r5479, 1;
	not.pred 	%p459, %p458;
	@%p459 bra 	$L__BB0_423;
	// begin inline asm
	add.cc.u32 %r11765, %r11765, %r11773; 
	addc.cc.u32 %r11764, %r11764, %r11772; 
	addc.cc.u32 %r11763, %r11763, %r11771; 
	addc.cc.u32 %r11762, %r11762, %r11770; 
	addc.cc.u32 %r11761, %r11761, %r11769; 
	addc.cc.u32 %r11760, %r11760, %r11768; 
	addc.cc.u32 %r11759, %r11759, %r11767; 
	addc.u32    %r11758, %r11758, %r11766; 
	
	// end inline asm
	ld.const.u32 	%r5504, [const_p+28];
	setp.gt.u32 	%p460, %r11758, %r5504;
	@%p460 bra 	$L__BB0_422;
	setp.lt.u32 	%p461, %r11758, %r5504;
	@%p461 bra 	$L__BB0_423;
	setp.gt.u32 	%p462, %r11759, %r616;
	@%p462 bra 	$L__BB0_422;
	setp.lt.u32 	%p463, %r11759, %r616;
	@%p463 bra 	$L__BB0_423;
	setp.gt.u32 	%p464, %r11760, %r759;
	@%p464 bra 	$L__BB0_422;
	setp.lt.u32 	%p465, %r11760, %r759;
	@%p465 bra 	$L__BB0_423;
	setp.gt.u32 	%p466, %r11761, %r760;
	@%p466 bra 	$L__BB0_422;
	setp.lt.u32 	%p467, %r11761, %r760;
	@%p467 bra 	$L__BB0_423;
	setp.gt.u32 	%p468, %r11762, %r901;
	@%p468 bra 	$L__BB0_422;
	setp.lt.u32 	%p469, %r11762, %r901;
	@%p469 bra 	$L__BB0_423;
	setp.gt.u32 	%p470, %r11763, %r902;
	@%p470 bra 	$L__BB0_422;
	setp.lt.u32 	%p471, %r11763, %r902;
	@%p471 bra 	$L__BB0_423;
	setp.gt.u32 	%p472, %r11764, %r615;
	@%p472 bra 	$L__BB0_422;
	setp.lt.u32 	%p473, %r11764, %r615;
	ld.const.u32 	%r5506, [const_p];
	setp.lt.u32 	%p474, %r11765, %r5506;
	or.pred  	%p475, %p473, %p474;
	@%p475 bra 	$L__BB0_423;
$L__BB0_422:
	ld.const.u32 	%r5524, [const_p];
	// begin inline asm
	sub.cc.u32 %r11765, %r11765, %r5524; 
	subc.cc.u32 %r11764, %r11764, %r615; 
	subc.cc.u32 %r11763, %r11763, %r902; 
	subc.cc.u32 %r11762, %r11762, %r901; 
	subc.cc.u32 %r11761, %r11761, %r760; 
	subc.cc.u32 %r11760, %r11760, %r759; 
	subc.cc.u32 %r11759, %r11759, %r616; 
	subc.u32    %r11758, %r11758, %r5504; 
	
	// end inline asm
$L__BB0_423:
	// begin inline asm
	add.cc.u32 %r11773, %r11773, %r11773; 
	addc.cc.u32 %r11772, %r11772, %r11772; 
	addc.cc.u32 %r11771, %r11771, %r11771; 
	addc.cc.u32 %r11770, %r11770, %r11770; 
	addc.cc.u32 %r11769, %r11769, %r11769; 
	addc.cc.u32 %r11768, %r11768, %r11768; 
	addc.cc.u32 %r11767, %r11767, %r11767; 
	addc.u32    %r11766, %r11766, %r11766; 
	
	// end inline asm
	ld.const.u32 	%r5556, [const_p+28];
	setp.gt.u32 	%p476, %r11766, %r5556;
	@%p476 bra 	$L__BB0_437;
	setp.lt.u32 	%p477, %r11766, %r5556;
	@%p477 bra 	$L__BB0_438;
	setp.gt.u32 	%p478, %r11767, %r616;
	@%p478 bra 	$L__BB0_437;
	setp.lt.u32 	%p479, %r11767, %r616;
	@%p479 bra 	$L__BB0_438;
	setp.gt.u32 	%p480, %r11768, %r759;
	@%p480 bra 	$L__BB0_437;
	setp.lt.u32 	%p481, %r11768, %r759;
	@%p481 bra 	$L__BB0_438;
	setp.gt.u32 	%p482, %r11769, %r760;
	@%p482 bra 	$L__BB0_437;
	setp.lt.u32 	%p483, %r11769, %r760;
	@%p483 bra 	$L__BB0_438;
	setp.gt.u32 	%p484, %r11770, %r901;
	@%p484 bra 	$L__BB0_437;
	setp.lt.u32 	%p485, %r11770, %r901;
	@%p485 bra 	$L__BB0_438;
	setp.gt.u32 	%p486, %r11771, %r902;
	@%p486 bra 	$L__BB0_437;
	setp.lt.u32 	%p487, %r11771, %r902;
	@%p487 bra 	$L__BB0_438;
	setp.gt.u32 	%p488, %r11772, %r615;
	@%p488 bra 	$L__BB0_437;
	setp.lt.u32 	%p489, %r11772, %r615;
	ld.const.u32 	%r5558, [const_p];
	setp.lt.u32 	%p490, %r11773, %r5558;
	or.pred  	%p491, %p489, %p490;
	@%p491 bra 	$L__BB0_438;
$L__BB0_437:
	ld.const.u32 	%r5576, [const_p];
	// begin inline asm
	sub.cc.u32 %r11773, %r11773, %r5576; 
	subc.cc.u32 %r11772, %r11772, %r615; 
	subc.cc.u32 %r11771, %r11771, %r902; 
	subc.cc.u32 %r11770, %r11770, %r901; 
	subc.cc.u32 %r11769, %r11769, %r760; 
	subc.cc.u32 %r11768, %r11768, %r759; 
	subc.cc.u32 %r11767, %r11767, %r616; 
	subc.u32    %r11766, %r11766, %r5556; 
	
	// end inline asm
$L__BB0_438:
	add.s32 	%r11757, %r11757, 1;
	setp.ne.s32 	%p492, %r11757, 256;
	@%p492 bra 	$L__BB0_407;
	ld.const.u32 	%r953, [const_p];
	// begin inline asm
	add.cc.u32 %r11781, %r11765, %r11765; 
	addc.cc.u32 %r11780, %r11764, %r11764; 
	addc.cc.u32 %r11779, %r11763, %r11763; 
	addc.cc.u32 %r11778, %r11762, %r11762; 
	addc.cc.u32 %r11777, %r11761, %r11761; 
	addc.cc.u32 %r11776, %r11760, %r11760; 
	addc.cc.u32 %r11775, %r11759, %r11759; 
	addc.u32    %r11774, %r11758, %r11758; 
	
	// end inline asm
	setp.gt.u32 	%p493, %r11774, %r5556;
	@%p493 bra 	$L__BB0_453;
	setp.lt.u32 	%p494, %r11774, %r5556;
	@%p494 bra 	$L__BB0_454;
	setp.gt.u32 	%p495, %r11775, %r616;
	@%p495 bra 	$L__BB0_453;
	setp.lt.u32 	%p496, %r11775, %r616;
	@%p496 bra 	$L__BB0_454;
	setp.gt.u32 	%p497, %r11776, %r759;
	@%p497 bra 	$L__BB0_453;
	setp.lt.u32 	%p498, %r11776, %r759;
	@%p498 bra 	$L__BB0_454;
	setp.gt.u32 	%p499, %r11777, %r760;
	@%p499 bra 	$L__BB0_453;
	setp.lt.u32 	%p500, %r11777, %r760;
	@%p500 bra 	$L__BB0_454;
	setp.gt.u32 	%p501, %r11778, %r901;
	@%p501 bra 	$L__BB0_453;
	setp.lt.u32 	%p502, %r11778, %r901;
	@%p502 bra 	$L__BB0_454;
	setp.gt.u32 	%p503, %r11779, %r902;
	@%p503 bra 	$L__BB0_453;
	setp.lt.u32 	%p504, %r11779, %r902;
	@%p504 bra 	$L__BB0_454;
	setp.gt.u32 	%p505, %r11780, %r615;
	@%p505 bra 	$L__BB0_453;
	setp.lt.u32 	%p506, %r11780, %r615;
	setp.lt.u32 	%p507, %r11781, %r953;
	or.pred  	%p508, %p506, %p507;
	@%p508 bra 	$L__BB0_454;
$L__BB0_453:
	// begin inline asm
	sub.cc.u32 %r11781, %r11781, %r953; 
	subc.cc.u32 %r11780, %r11780, %r615; 
	subc.cc.u32 %r11779, %r11779, %r902; 
	subc.cc.u32 %r11778, %r11778, %r901; 
	subc.cc.u32 %r11777, %r11777, %r760; 
	subc.cc.u32 %r11776, %r11776, %r759; 
	subc.cc.u32 %r11775, %r11775, %r616; 
	subc.u32    %r11774, %r11774, %r5556; 
	
	// end inline asm
$L__BB0_454:
	// begin inline asm
	add.cc.u32 %r11789, %r11781, %r11781; 
	addc.cc.u32 %r11788, %r11780, %r11780; 
	addc.cc.u32 %r11787, %r11779, %r11779; 
	addc.cc.u32 %r11786, %r11778, %r11778; 
	addc.cc.u32 %r11785, %r11777, %r11777; 
	addc.cc.u32 %r11784, %r11776, %r11776; 
	addc.cc.u32 %r11783, %r11775, %r11775; 
	addc.u32    %r11782, %r11774, %r11774; 
	
	// end inline asm
	setp.gt.u32 	%p509, %r11782, %r5556;
	@%p509 bra 	$L__BB0_468;
	setp.lt.u32 	%p510, %r11782, %r5556;
	@%p510 bra 	$L__BB0_469;
	setp.gt.u32 	%p511, %r11783, %r616;
	@%p511 bra 	$L__BB0_468;
	setp.lt.u32 	%p512, %r11783, %r616;
	@%p512 bra 	$L__BB0_469;
	setp.gt.u32 	%p513, %r11784, %r759;
	@%p513 bra 	$L__BB0_468;
	setp.lt.u32 	%p514, %r11784, %r759;
	@%p514 bra 	$L__BB0_469;
	setp.gt.u32 	%p515, %r11785, %r760;
	@%p515 bra 	$L__BB0_468;
	setp.lt.u32 	%p516, %r11785, %r760;
	@%p516 bra 	$L__BB0_469;
	setp.gt.u32 	%p517, %r11786, %r901;
	@%p517 bra 	$L__BB0_468;
	setp.lt.u32 	%p518, %r11786, %r901;
	@%p518 bra 	$L__BB0_469;
	setp.gt.u32 	%p519, %r11787, %r902;
	@%p519 bra 	$L__BB0_468;
	setp.lt.u32 	%p520, %r11787, %r902;
	@%p520 bra 	$L__BB0_469;
	setp.gt.u32 	%p521, %r11788, %r615;
	@%p521 bra 	$L__BB0_468;
	setp.lt.u32 	%p522, %r11788, %r615;
	setp.lt.u32 	%p523, %r11789, %r953;
	or.pred  	%p524, %p522, %p523;
	@%p524 bra 	$L__BB0_469;
$L__BB0_468:
	// begin inline asm
	sub.cc.u32 %r11789, %r11789, %r953; 
	subc.cc.u32 %r11788, %r11788, %r615; 
	subc.cc.u32 %r11787, %r11787, %r902; 
	subc.cc.u32 %r11786, %r11786, %r901; 
	subc.cc.u32 %r11785, %r11785, %r760; 
	subc.cc.u32 %r11784, %r11784, %r759; 
	subc.cc.u32 %r11783, %r11783, %r616; 
	subc.u32    %r11782, %r11782, %r5556; 
	
	// end inline asm
$L__BB0_469:
	ld.local.u32 	%r11822, [%rd19];
	ld.local.u32 	%r11821, [%rd19+4];
	ld.local.u32 	%r11820, [%rd19+8];
	ld.local.u32 	%r11819, [%rd19+12];
	ld.local.u32 	%r11818, [%rd19+16];
	ld.local.u32 	%r11817, [%rd19+20];
	ld.local.u32 	%r11816, [%rd19+24];
	ld.local.u32 	%r11815, [%rd19+28];
	mov.b32 	%r11807, 0;
	mov.u32 	%r11808, %r11807;
	mov.u32 	%r11809, %r11807;
	mov.u32 	%r11810, %r11807;
	mov.u32 	%r11811, %r11807;
	mov.u32 	%r11812, %r11807;
	mov.u32 	%r11813, %r11807;
	mov.u32 	%r11814, %r11807;
	mov.u32 	%r11806, %r11807;
$L__BB0_470:
	shr.u32 	%r5681, %r11806, 5;
	and.b32  	%r5682, %r11806, 31;
	mul.wide.u32 	%rd77, %r5681, 4;
	add.s64 	%rd78, %rd19, %rd77;
	ld.local.u32 	%r5683, [%rd78];
	shr.u32 	%r5684, %r5683, %r5682;
	and.b32  	%r5685, %r5684, 1;
	setp.eq.b32 	%p525, %r5685, 1;
	not.pred 	%p526, %p525;
	@%p526 bra 	$L__BB0_486;
	// begin inline asm
	add.cc.u32 %r11814, %r11814, %r11822; 
	addc.cc.u32 %r11813, %r11813, %r11821; 
	addc.cc.u32 %r11812, %r11812, %r11820; 
	addc.cc.u32 %r11811, %r11811, %r11819; 
	addc.cc.u32 %r11810, %r11810, %r11818; 
	addc.cc.u32 %r11809, %r11809, %r11817; 
	addc.cc.u32 %r11808, %r11808, %r11816; 
	addc.u32    %r11807, %r11807, %r11815; 
	
	// end inline asm
	ld.const.u32 	%r5710, [const_p+28];
	setp.gt.u32 	%p527, %r11807, %r5710;
	@%p527 bra 	$L__BB0_485;
	setp.lt.u32 	%p528, %r11807, %r5710;
	@%p528 bra 	$L__BB0_486;
	ld.const.u32 	%r5712, [const_p+24];
	setp.gt.u32 	%p529, %r11808, %r5712;
	@%p529 bra 	$L__BB0_485;
	setp.lt.u32 	%p530, %r11808, %r5712;
	@%p530 bra 	$L__BB0_486;
	ld.const.u32 	%r5714, [const_p+20];
	setp.gt.u32 	%p531, %r11809, %r5714;
	@%p531 bra 	$L__BB0_485;
	setp.lt.u32 	%p532, %r11809, %r5714;
	@%p532 bra 	$L__BB0_486;
	ld.const.u32 	%r5716, [const_p+16];
	setp.gt.u32 	%p533, %r11810, %r5716;
	@%p533 bra 	$L__BB0_485;
	setp.lt.u32 	%p534, %r11810, %r5716;
	@%p534 bra 	$L__BB0_486;
	ld.const.u32 	%r5718, [const_p+12];
	setp.gt.u32 	%p535, %r11811, %r5718;
	@%p535 bra 	$L__BB0_485;
	setp.lt.u32 	%p536, %r11811, %r5718;
	@%p536 bra 	$L__BB0_486;
	ld.const.u32 	%r5720, [const_p+8];
	setp.gt.u32 	%p537, %r11812, %r5720;
	@%p537 bra 	$L__BB0_485;
	setp.lt.u32 	%p538, %r11812, %r5720;
	@%p538 bra 	$L__BB0_486;
	ld.const.u32 	%r5722, [const_p+4];
	setp.gt.u32 	%p539, %r11813, %r5722;
	@%p539 bra 	$L__BB0_485;
	setp.lt.u32 	%p540, %r11813, %r5722;
	ld.const.u32 	%r5724, [const_p];
	setp.lt.u32 	%p541, %r11814, %r5724;
	or.pred  	%p542, %p540, %p541;
	@%p542 bra 	$L__BB0_486;
$L__BB0_485:
	ld.const.u32 	%r5742, [const_p];
	ld.const.u32 	%r5749, [const_p+28];
	ld.const.u32 	%r5744, [const_p+8];
	ld.const.u32 	%r5745, [const_p+12];
	ld.const.u32 	%r5746, [const_p+16];
	ld.const.u32 	%r5747, [const_p+20];
	ld.const.u32 	%r5748, [const_p+24];
	ld.const.u32 	%r5743, [const_p+4];
	// begin inline asm
	sub.cc.u32 %r11814, %r11814, %r5742; 
	subc.cc.u32 %r11813, %r11813, %r5743; 
	subc.cc.u32 %r11812, %r11812, %r5744; 
	subc.cc.u32 %r11811, %r11811, %r5745; 
	subc.cc.u32 %r11810, %r11810, %r5746; 
	subc.cc.u32 %r11809, %r11809, %r5747; 
	subc.cc.u32 %r11808, %r11808, %r5748; 
	subc.u32    %r11807, %r11807, %r5749; 
	
	// end inline asm
$L__BB0_486:
	// begin inline asm
	add.cc.u32 %r11822, %r11822, %r11822; 
	addc.cc.u32 %r11821, %r11821, %r11821; 
	addc.cc.u32 %r11820, %r11820, %r11820; 
	addc.cc.u32 %r11819, %r11819, %r11819; 
	addc.cc.u32 %r11818, %r11818, %r11818; 
	addc.cc.u32 %r11817, %r11817, %r11817; 
	addc.cc.u32 %r11816, %r11816, %r11816; 
	addc.u32    %r11815, %r11815, %r11815; 
	
	// end inline asm
	ld.const.u32 	%r5774, [const_p+28];
	setp.gt.u32 	%p543, %r11815, %r5774;
	@%p543 bra 	$L__BB0_500;
	setp.lt.u32 	%p544, %r11815, %r5774;
	@%p544 bra 	$L__BB0_501;
	ld.const.u32 	%r5776, [const_p+24];
	setp.gt.u32 	%p545, %r11816, %r5776;
	@%p545 bra 	$L__BB0_500;
	setp.lt.u32 	%p546, %r11816, %r5776;
	@%p546 bra 	$L__BB0_501;
	ld.const.u32 	%r5778, [const_p+20];
	setp.gt.u32 	%p547, %r11817, %r5778;
	@%p547 bra 	$L__BB0_500;
	setp.lt.u32 	%p548, %r11817, %r5778;
	@%p548 bra 	$L__BB0_501;
	ld.const.u32 	%r5780, [const_p+16];
	setp.gt.u32 	%p549, %r11818, %r5780;
	@%p549 bra 	$L__BB0_500;
	setp.lt.u32 	%p550, %r11818, %r5780;
	@%p550 bra 	$L__BB0_501;
	ld.const.u32 	%r5782, [const_p+12];
	setp.gt.u32 	%p551, %r11819, %r5782;
	@%p551 bra 	$L__BB0_500;
	setp.lt.u32 	%p552, %r11819, %r5782;
	@%p552 bra 	$L__BB0_501;
	ld.const.u32 	%r5784, [const_p+8];
	setp.gt.u32 	%p553, %r11820, %r5784;
	@%p553 bra 	$L__BB0_500;
	setp.lt.u32 	%p554, %r11820, %r5784;
	@%p554 bra 	$L__BB0_501;
	ld.const.u32 	%r5786, [const_p+4];
	setp.gt.u32 	%p555, %r11821, %r5786;
	@%p555 bra 	$L__BB0_500;
	setp.lt.u32 	%p556, %r11821, %r5786;
	ld.const.u32 	%r5788, [const_p];
	setp.lt.u32 	%p557, %r11822, %r5788;
	or.pred  	%p558, %p556, %p557;
	@%p558 bra 	$L__BB0_501;
$L__BB0_500:
	ld.const.u32 	%r5806, [const_p];
	ld.const.u32 	%r5813, [const_p+28];
	ld.const.u32 	%r5808, [const_p+8];
	ld.const.u32 	%r5809, [const_p+12];
	ld.const.u32 	%r5810, [const_p+16];
	ld.const.u32 	%r5811, [const_p+20];
	ld.const.u32 	%r5812, [const_p+24];
	ld.const.u32 	%r5807, [const_p+4];
	// begin inline asm
	sub.cc.u32 %r11822, %r11822, %r5806; 
	subc.cc.u32 %r11821, %r11821, %r5807; 
	subc.cc.u32 %r11820, %r11820, %r5808; 
	subc.cc.u32 %r11819, %r11819, %r5809; 
	subc.cc.u32 %r11818, %r11818, %r5810; 
	subc.cc.u32 %r11817, %r11817, %r5811; 
	subc.cc.u32 %r11816, %r11816, %r5812; 
	subc.u32    %r11815, %r11815, %r5813; 
	
	// end inline asm
$L__BB0_501:
	add.s32 	%r11806, %r11806, 1;
	setp.ne.s32 	%p559, %r11806, 256;
	@%p559 bra 	$L__BB0_470;
	// begin inline asm
	add.cc.u32 %r11830, %r11814, %r11814; 
	addc.cc.u32 %r11829, %r11813, %r11813; 
	addc.cc.u32 %r11828, %r11812, %r11812; 
	addc.cc.u32 %r11827, %r11811, %r11811; 
	addc.cc.u32 %r11826, %r11810, %r11810; 
	addc.cc.u32 %r11825, %r11809, %r11809; 
	addc.cc.u32 %r11824, %r11808, %r11808; 
	addc.u32    %r11823, %r11807, %r11807; 
	
	// end inline asm
	ld.const.u32 	%r5838, [const_p+28];
	setp.gt.u32 	%p560, %r11823, %r5838;
	@%p560 bra 	$L__BB0_516;
	setp.lt.u32 	%p561, %r11823, %r5838;
	@%p561 bra 	$L__BB0_517;
	ld.const.u32 	%r5840, [const_p+24];
	setp.gt.u32 	%p562, %r11824, %r5840;
	@%p562 bra 	$L__BB0_516;
	setp.lt.u32 	%p563, %r11824, %r5840;
	@%p563 bra 	$L__BB0_517;
	ld.const.u32 	%r5842, [const_p+20];
	setp.gt.u32 	%p564, %r11825, %r5842;
	@%p564 bra 	$L__BB0_516;
	setp.lt.u32 	%p565, %r11825, %r5842;
	@%p565 bra 	$L__BB0_517;
	ld.const.u32 	%r5844, [const_p+16];
	setp.gt.u32 	%p566, %r11826, %r5844;
	@%p566 bra 	$L__BB0_516;
	setp.lt.u32 	%p567, %r11826, %r5844;
	@%p567 bra 	$L__BB0_517;
	ld.const.u32 	%r5846, [const_p+12];
	setp.gt.u32 	%p568, %r11827, %r5846;
	@%p568 bra 	$L__BB0_516;
	setp.lt.u32 	%p569, %r11827, %r5846;
	@%p569 bra 	$L__BB0_517;
	ld.const.u32 	%r5848, [const_p+8];
	setp.gt.u32 	%p570, %r11828, %r5848;
	@%p570 bra 	$L__BB0_516;
	setp.lt.u32 	%p571, %r11828, %r5848;
	@%p571 bra 	$L__BB0_517;
	ld.const.u32 	%r5850, [const_p+4];
	setp.gt.u32 	%p572, %r11829, %r5850;
	@%p572 bra 	$L__BB0_516;
	setp.lt.u32 	%p573, %r11829, %r5850;
	ld.const.u32 	%r5852, [const_p];
	setp.lt.u32 	%p574, %r11830, %r5852;
	or.pred  	%p575, %p573, %p574;
	@%p575 bra 	$L__BB0_517;
$L__BB0_516:
	ld.const.u32 	%r5870, [const_p];
	ld.const.u32 	%r5877, [const_p+28];
	ld.const.u32 	%r5872, [const_p+8];
	ld.const.u32 	%r5873, [const_p+12];
	ld.const.u32 	%r5874, [const_p+16];
	ld.const.u32 	%r5875, [const_p+20];
	ld.const.u32 	%r5876, [const_p+24];
	ld.const.u32 	%r5871, [const_p+4];
	// begin inline asm
	sub.cc.u32 %r11830, %r11830, %r5870; 
	subc.cc.u32 %r11829, %r11829, %r5871; 
	subc.cc.u32 %r11828, %r11828, %r5872; 
	subc.cc.u32 %r11827, %r11827, %r5873; 
	subc.cc.u32 %r11826, %r11826, %r5874; 
	subc.cc.u32 %r11825, %r11825, %r5875; 
	subc.cc.u32 %r11824, %r11824, %r5876; 
	subc.u32    %r11823, %r11823, %r5877; 
	
	// end inline asm
$L__BB0_517:
	ld.const.u32 	%r1101, [const_p+4];
	ld.const.u32 	%r1102, [const_p+24];
	ld.const.u32 	%r1103, [const_p+20];
	ld.const.u32 	%r1104, [const_p+16];
	ld.const.u32 	%r1105, [const_p+12];
	// begin inline asm
	add.cc.u32 %r11838, %r11830, %r11814; 
	addc.cc.u32 %r11837, %r11829, %r11813; 
	addc.cc.u32 %r11836, %r11828, %r11812; 
	addc.cc.u32 %r11835, %r11827, %r11811; 
	addc.cc.u32 %r11834, %r11826, %r11810; 
	addc.cc.u32 %r11833, %r11825, %r11809; 
	addc.cc.u32 %r11832, %r11824, %r11808; 
	addc.u32    %r11831, %r11823, %r11807; 
	
	// end inline asm
	st.local.u32 	[%rd11], %r11838;
	st.local.u32 	[%rd11+4], %r11837;
	st.local.u32 	[%rd11+8], %r11836;
	st.local.u32 	[%rd11+12], %r11835;
	st.local.u32 	[%rd11+16], %r11834;
	st.local.u32 	[%rd11+20], %r11833;
	st.local.u32 	[%rd11+24], %r11832;
	st.local.u32 	[%rd11+28], %r11831;
	ld.const.u32 	%r1114, [const_p+28];
	setp.gt.u32 	%p576, %r11831, %r1114;
	@%p576 bra 	$L__BB0_531;
	setp.lt.u32 	%p577, %r11831, %r1114;
	@%p577 bra 	$L__BB0_532;
	setp.gt.u32 	%p578, %r11832, %r1102;
	@%p578 bra 	$L__BB0_531;
	setp.lt.u32 	%p579, %r11832, %r1102;
	@%p579 bra 	$L__BB0_532;
	setp.gt.u32 	%p580, %r11833, %r1103;
	@%p580 bra 	$L__BB0_531;
	setp.lt.u32 	%p581, %r11833, %r1103;
	@%p581 bra 	$L__BB0_532;
	setp.gt.u32 	%p582, %r11834, %r1104;
	@%p582 bra 	$L__BB0_531;
	setp.lt.u32 	%p583, %r11834, %r1104;
	@%p583 bra 	$L__BB0_532;
	setp.gt.u32 	%p584, %r11835, %r1105;
	@%p584 bra 	$L__BB0_531;
	setp.lt.u32 	%p585, %r11835, %r1105;
	@%p585 bra 	$L__BB0_532;
	ld.const.u32 	%r1115, [const_p+8];
	setp.gt.u32 	%p586, %r11836, %r1115;
	@%p586 bra 	$L__BB0_531;
	setp.lt.u32 	%p587, %r11836, %r1115;
	@%p587 bra 	$L__BB0_532;
	setp.gt.u32 	%p588, %r11837, %r1101;
	@%p588 bra 	$L__BB0_531;
	setp.lt.u32 	%p589, %r11837, %r1101;
	ld.const.u32 	%r5902, [const_p];
	setp.lt.u32 	%p590, %r11838, %r5902;
	or.pred  	%p591, %p589, %p590;
	@%p591 bra 	$L__BB0_532;
$L__BB0_531:
	ld.const.u32 	%r5920, [const_p];
	ld.const.u32 	%r5922, [const_p+8];
	// begin inline asm
	sub.cc.u32 %r11838, %r11838, %r5920; 
	subc.cc.u32 %r11837, %r11837, %r1101; 
	subc.cc.u32 %r11836, %r11836, %r5922; 
	subc.cc.u32 %r11835, %r11835, %r1105; 
	subc.cc.u32 %r11834, %r11834, %r1104; 
	subc.cc.u32 %r11833, %r11833, %r1103; 
	subc.cc.u32 %r11832, %r11832, %r1102; 
	subc.u32    %r11831, %r11831, %r1114; 
	
	// end inline asm
	st.local.u32 	[%rd11], %r11838;
	st.local.u32 	[%rd11+4], %r11837;
	st.local.u32 	[%rd11+8], %r11836;
	st.local.u32 	[%rd11+12], %r11835;
	st.local.u32 	[%rd11+16], %r11834;
	st.local.u32 	[%rd11+20], %r11833;
	st.local.u32 	[%rd11+24], %r11832;
	st.local.u32 	[%rd11+28], %r11831;
$L__BB0_532:
	mov.b32 	%r11856, 0;
	mov.u32 	%r11857, %r11856;
	mov.u32 	%r11858, %r11856;
	mov.u32 	%r11859, %r11856;
	mov.u32 	%r11860, %r11856;
	mov.u32 	%r11861, %r11856;
	mov.u32 	%r11862, %r11856;
	mov.u32 	%r11863, %r11856;
	mov.u32 	%r11855, %r11856;
$L__BB0_533:
	shr.u32 	%r5929, %r11855, 5;
	and.b32  	%r5930, %r11855, 31;
	mul.wide.u32 	%rd79, %r5929, 4;
	add.s64 	%rd80, %rd11, %rd79;
	ld.local.u32 	%r5931, [%rd80];
	shr.u32 	%r5932, %r5931, %r5930;
	and.b32  	%r5933, %r5932, 1;
	setp.eq.b32 	%p592, %r5933, 1;
	not.pred 	%p593, %p592;
	@%p593 bra 	$L__BB0_549;
	// begin inline asm
	add.cc.u32 %r11863, %r11863, %r11838; 
	addc.cc.u32 %r11862, %r11862, %r11837; 
	addc.cc.u32 %r11861, %r11861, %r11836; 
	addc.cc.u32 %r11860, %r11860, %r11835; 
	addc.cc.u32 %r11859, %r11859, %r11834; 
	addc.cc.u32 %r11858, %r11858, %r11833; 
	addc.cc.u32 %r11857, %r11857, %r11832; 
	addc.u32    %r11856, %r11856, %r11831; 
	
	// end inline asm
	ld.const.u32 	%r5958, [const_p+28];
	setp.gt.u32 	%p594, %r11856, %r5958;
	@%p594 bra 	$L__BB0_548;
	setp.lt.u32 	%p595, %r11856, %r5958;
	@%p595 bra 	$L__BB0_549;
	ld.const.u32 	%r5960, [const_p+24];
	setp.gt.u32 	%p596, %r11857, %r5960;
	@%p596 bra 	$L__BB0_548;
	setp.lt.u32 	%p597, %r11857, %r5960;
	@%p597 bra 	$L__BB0_549;
	ld.const.u32 	%r5962, [const_p+20];
	setp.gt.u32 	%p598, %r11858, %r5962;
	@%p598 bra 	$L__BB0_548;
	setp.lt.u32 	%p599, %r11858, %r5962;
	@%p599 bra 	$L__BB0_549;
	ld.const.u32 	%r5964, [const_p+16];
	setp.gt.u32 	%p600, %r11859, %r5964;
	@%p600 bra 	$L__BB0_548;
	setp.lt.u32 	%p601, %r11859, %r5964;
	@%p601 bra 	$L__BB0_549;
	ld.const.u32 	%r5966, [const_p+12];
	setp.gt.u32 	%p602, %r11860, %r5966;
	@%p602 bra 	$L__BB0_548;
	setp.lt.u32 	%p603, %r11860, %r5966;
	@%p603 bra 	$L__BB0_549;
	ld.const.u32 	%r5968, [const_p+8];
	setp.gt.u32 	%p604, %r11861, %r5968;
	@%p604 bra 	$L__BB0_548;
	setp.lt.u32 	%p605, %r11861, %r5968;
	@%p605 bra 	$L__BB0_549;
	ld.const.u32 	%r5970, [const_p+4];
	setp.gt.u32 	%p606, %r11862, %r5970;
	@%p606 bra 	$L__BB0_548;
	setp.lt.u32 	%p607, %r11862, %r5970;
	ld.const.u32 	%r5972, [const_p];
	setp.lt.u32 	%p608, %r11863, %r5972;
	or.pred  	%p609, %p607, %p608;
	@%p609 bra 	$L__BB0_549;
$L__BB0_548:
	ld.const.u32 	%r5990, [const_p];
	ld.const.u32 	%r5997, [const_p+28];
	ld.const.u32 	%r5992, [const_p+8];
	ld.const.u32 	%r5993, [const_p+12];
	ld.const.u32 	%r5994, [const_p+16];
	ld.const.u32 	%r5995, [const_p+20];
	ld.const.u32 	%r5996, [const_p+24];
	ld.const.u32 	%r5991, [const_p+4];
	// begin inline asm
	sub.cc.u32 %r11863, %r11863, %r5990; 
	subc.cc.u32 %r11862, %r11862, %r5991; 
	subc.cc.u32 %r11861, %r11861, %r5992; 
	subc.cc.u32 %r11860, %r11860, %r5993; 
	subc.cc.u32 %r11859, %r11859, %r5994; 
	subc.cc.u32 %r11858, %r11858, %r5995; 
	subc.cc.u32 %r11857, %r11857, %r5996; 
	subc.u32    %r11856, %r11856, %r5997; 
	
	// end inline asm
$L__BB0_549:
	// begin inline asm
	add.cc.u32 %r11838, %r11838, %r11838; 
	addc.cc.u32 %r11837, %r11837, %r11837; 
	addc.cc.u32 %r11836, %r11836, %r11836; 
	addc.cc.u32 %r11835, %r11835, %r11835; 
	addc.cc.u32 %r11834, %r11834, %r11834; 
	addc.cc.u32 %r11833, %r11833, %r11833; 
	addc.cc.u32 %r11832, %r11832, %r11832; 
	addc.u32    %r11831, %r11831, %r11831; 
	
	// end inline asm
	ld.const.u32 	%r6022, [const_p+28];
	setp.gt.u32 	%p610, %r11831, %r6022;
	@%p610 bra 	$L__BB0_563;
	setp.lt.u32 	%p611, %r11831, %r6022;
	@%p611 bra 	$L__BB0_564;
	ld.const.u32 	%r6024, [const_p+24];
	setp.gt.u32 	%p612, %r11832, %r6024;
	@%p612 bra 	$L__BB0_563;
	setp.lt.u32 	%p613, %r11832, %r6024;
	@%p613 bra 	$L__BB0_564;
	ld.const.u32 	%r6026, [const_p+20];
	setp.gt.u32 	%p614, %r11833, %r6026;
	@%p614 bra 	$L__BB0_563;
	setp.lt.u32 	%p615, %r11833, %r6026;
	@%p615 bra 	$L__BB0_564;
	ld.const.u32 	%r6028, [const_p+16];
	setp.gt.u32 	%p616, %r11834, %r6028;
	@%p616 bra 	$L__BB0_563;
	setp.lt.u32 	%p617, %r11834, %r6028;
	@%p617 bra 	$L__BB0_564;
	ld.const.u32 	%r6030, [const_p+12];
	setp.gt.u32 	%p618, %r11835, %r6030;
	@%p618 bra 	$L__BB0_563;
	setp.lt.u32 	%p619, %r11835, %r6030;
	@%p619 bra 	$L__BB0_564;
	ld.const.u32 	%r6032, [const_p+8];
	setp.gt.u32 	%p620, %r11836, %r6032;
	@%p620 bra 	$L__BB0_563;
	setp.lt.u32 	%p621, %r11836, %r6032;
	@%p621 bra 	$L__BB0_564;
	ld.const.u32 	%r6034, [const_p+4];
	setp.gt.u32 	%p622, %r11837, %r6034;
	@%p622 bra 	$L__BB0_563;
	setp.lt.u32 	%p623, %r11837, %r6034;
	ld.const.u32 	%r6036, [const_p];
	setp.lt.u32 	%p624, %r11838, %r6036;
	or.pred  	%p625, %p623, %p624;
	@%p625 bra 	$L__BB0_564;
$L__BB0_563:
	ld.const.u32 	%r6054, [const_p];
	ld.const.u32 	%r6061, [const_p+28];
	ld.const.u32 	%r6056, [const_p+8];
	ld.const.u32 	%r6057, [const_p+12];
	ld.const.u32 	%r6058, [const_p+16];
	ld.const.u32 	%r6059, [const_p+20];
	ld.const.u32 	%r6060, [const_p+24];
	ld.const.u32 	%r6055, [const_p+4];
	// begin inline asm
	sub.cc.u32 %r11838, %r11838, %r6054; 
	subc.cc.u32 %r11837, %r11837, %r6055; 
	subc.cc.u32 %r11836, %r11836, %r6056; 
	subc.cc.u32 %r11835, %r11835, %r6057; 
	subc.cc.u32 %r11834, %r11834, %r6058; 
	subc.cc.u32 %r11833, %r11833, %r6059; 
	subc.cc.u32 %r11832, %r11832, %r6060; 
	subc.u32    %r11831, %r11831, %r6061; 
	
	// end inline asm
$L__BB0_564:
	add.s32 	%r11855, %r11855, 1;
	setp.ne.s32 	%p626, %r11855, 256;
	@%p626 bra 	$L__BB0_533;
	// begin inline asm
	add.cc.u32 %r11879, %r11789, %r11789; 
	addc.cc.u32 %r11878, %r11788, %r11788; 
	addc.cc.u32 %r11877, %r11787, %r11787; 
	addc.cc.u32 %r11876, %r11786, %r11786; 
	addc.cc.u32 %r11875, %r11785, %r11785; 
	addc.cc.u32 %r11874, %r11784, %r11784; 
	addc.cc.u32 %r11873, %r11783, %r11783; 
	addc.u32    %r11872, %r11782, %r11782; 
	
	// end inline asm
	ld.const.u32 	%r6086, [const_p+28];
	setp.gt.u32 	%p627, %r11872, %r6086;
	@%p627 bra 	$L__BB0_579;
	setp.lt.u32 	%p628, %r11872, %r6086;
	@%p628 bra 	$L__BB0_580;
	ld.const.u32 	%r6088, [const_p+24];
	setp.gt.u32 	%p629, %r11873, %r6088;
	@%p629 bra 	$L__BB0_579;
	setp.lt.u32 	%p630, %r11873, %r6088;
	@%p630 bra 	$L__BB0_580;
	ld.const.u32 	%r6090, [const_p+20];
	setp.gt.u32 	%p631, %r11874, %r6090;
	@%p631 bra 	$L__BB0_579;
	setp.lt.u32 	%p632, %r11874, %r6090;
	@%p632 bra 	$L__BB0_580;
	ld.const.u32 	%r6092, [const_p+16];
	setp.gt.u32 	%p633, %r11875, %r6092;
	@%p633 bra 	$L__BB0_579;
	setp.lt.u32 	%p634, %r11875, %r6092;
	@%p634 bra 	$L__BB0_580;
	ld.const.u32 	%r6094, [const_p+12];
	setp.gt.u32 	%p635, %r11876, %r6094;
	@%p635 bra 	$L__BB0_579;
	setp.lt.u32 	%p636, %r11876, %r6094;
	@%p636 bra 	$L__BB0_580;
	ld.const.u32 	%r6096, [const_p+8];
	setp.gt.u32 	%p637, %r11877, %r6096;
	@%p637 bra 	$L__BB0_579;
	setp.lt.u32 	%p638, %r11877, %r6096;
	@%p638 bra 	$L__BB0_580;
	ld.const.u32 	%r6098, [const_p+4];
	setp.gt.u32 	%p639, %r11878, %r6098;
	@%p639 bra 	$L__BB0_579;
	setp.lt.u32 	%p640, %r11878, %r6098;
	ld.const.u32 	%r6100, [const_p];
	setp.lt.u32 	%p641, %r11879, %r6100;
	or.pred  	%p642, %p640, %p641;
	@%p642 bra 	$L__BB0_580;
$L__BB0_579:
	ld.const.u32 	%r6118, [const_p];
	ld.const.u32 	%r6125, [const_p+28];
	ld.const.u32 	%r6120, [const_p+8];
	ld.const.u32 	%r6121, [const_p+12];
	ld.const.u32 	%r6122, [const_p+16];
	ld.const.u32 	%r6123, [const_p+20];
	ld.const.u32 	%r6124, [const_p+24];
	ld.const.u32 	%r6119, [const_p+4];
	// begin inline asm
	sub.cc.u32 %r11879, %r11879, %r6118; 
	subc.cc.u32 %r11878, %r11878, %r6119; 
	subc.cc.u32 %r11877, %r11877, %r6120; 
	subc.cc.u32 %r11876, %r11876, %r6121; 
	subc.cc.u32 %r11875, %r11875, %r6122; 
	subc.cc.u32 %r11874, %r11874, %r6123; 
	subc.cc.u32 %r11873, %r11873, %r6124; 
	subc.u32    %r11872, %r11872, %r6125; 
	
	// end inline asm
$L__BB0_580:
	setp.gt.u32 	%p643, %r11856, %r11872;
	@%p643 bra 	$L__BB0_581;
	bra.uni 	$L__BB0_594;
$L__BB0_581:
	// begin inline asm
	sub.cc.u32 %r11880, %r11863, %r11879; 
	subc.cc.u32 %r11881, %r11862, %r11878; 
	subc.cc.u32 %r11882, %r11861, %r11877; 
	subc.cc.u32 %r11883, %r11860, %r11876; 
	subc.cc.u32 %r11884, %r11859, %r11875; 
	subc.cc.u32 %r11885, %r11858, %r11874; 
	subc.cc.u32 %r11886, %r11857, %r11873; 
	subc.u32    %r11887, %r11856, %r11872; 
	
	// end inline asm
	bra.uni 	$L__BB0_596;
$L__BB0_582:
	setp.gt.u32 	%p645, %r11857, %r11873;
	@%p645 bra 	$L__BB0_581;
	setp.lt.u32 	%p646, %r11857, %r11873;
	@%p646 bra 	$L__BB0_595;
	setp.gt.u32 	%p647, %r11858, %r11874;
	@%p647 bra 	$L__BB0_581;
	setp.lt.u32 	%p648, %r11858, %r11874;
	@%p648 bra 	$L__BB0_595;
	setp.gt.u32 	%p649, %r11859, %r11875;
	@%p649 bra 	$L__BB0_581;
	setp.lt.u32 	%p650, %r11859, %r11875;
	@%p650 bra 	$L__BB0_595;
	setp.gt.u32 	%p651, %r11860, %r11876;
	@%p651 bra 	$L__BB0_581;
	setp.lt.u32 	%p652, %r11860, %r11876;
	@%p652 bra 	$L__BB0_595;
	setp.gt.u32 	%p653, %r11861, %r11877;
	@%p653 bra 	$L__BB0_581;
	setp.lt.u32 	%p654, %r11861, %r11877;
	@%p654 bra 	$L__BB0_595;
	setp.gt.u32 	%p655, %r11862, %r11878;
	@%p655 bra 	$L__BB0_581;
	setp.lt.u32 	%p656, %r11862, %r11878;
	setp.lt.u32 	%p657, %r11863, %r11879;
	or.pred  	%p658, %p656, %p657;
	@%p658 bra 	$L__BB0_595;
	bra.uni 	$L__BB0_581;
$L__BB0_594:
	setp.ge.u32 	%p644, %r11856, %r11872;
	@%p644 bra 	$L__BB0_582;
$L__BB0_595:
	ld.const.u32 	%r6142, [const_p];
	ld.const.u32 	%r6149, [const_p+28];
	ld.const.u32 	%r6144, [const_p+8];
	ld.const.u32 	%r6145, [const_p+12];
	ld.const.u32 	%r6146, [const_p+16];
	ld.const.u32 	%r6147, [const_p+20];
	ld.const.u32 	%r6148, [const_p+24];
	ld.const.u32 	%r6143, [const_p+4];
	// begin inline asm
	add.cc.u32 %r6126, %r11863, %r6142; 
	addc.cc.u32 %r6127, %r11862, %r6143; 
	addc.cc.u32 %r6128, %r11861, %r6144; 
	addc.cc.u32 %r6129, %r11860, %r6145; 
	addc.cc.u32 %r6130, %r11859, %r6146; 
	addc.cc.u32 %r6131, %r11858, %r6147; 
	addc.cc.u32 %r6132, %r11857, %r6148; 
	addc.u32    %r6133, %r11856, %r6149; 
	
	// end inline asm
	// begin inline asm
	sub.cc.u32 %r11880, %r6126, %r11879; 
	subc.cc.u32 %r11881, %r6127, %r11878; 
	subc.cc.u32 %r11882, %r6128, %r11877; 
	subc.cc.u32 %r11883, %r6129, %r11876; 
	subc.cc.u32 %r11884, %r6130, %r11875; 
	subc.cc.u32 %r11885, %r6131, %r11874; 
	subc.cc.u32 %r11886, %r6132, %r11873; 
	subc.u32    %r11887, %r6133, %r11872; 
	
	// end inline asm
$L__BB0_596:
	setp.gt.u32 	%p659, %r11782, %r11887;
	@%p659 bra 	$L__BB0_597;
	bra.uni 	$L__BB0_610;
$L__BB0_597:
	// begin inline asm
	sub.cc.u32 %r11928, %r11789, %r11880; 
	subc.cc.u32 %r11927, %r11788, %r11881; 
	subc.cc.u32 %r11926, %r11787, %r11882; 
	subc.cc.u32 %r11925, %r11786, %r11883; 
	subc.cc.u32 %r11924, %r11785, %r11884; 
	subc.cc.u32 %r11923, %r11784, %r11885; 
	subc.cc.u32 %r11922, %r11783, %r11886; 
	subc.u32    %r11921, %r11782, %r11887; 
	
	// end inline asm
	bra.uni 	$L__BB0_612;
$L__BB0_598:
	setp.gt.u32 	%p661, %r11783, %r11886;
	@%p661 bra 	$L__BB0_597;
	setp.lt.u32 	%p662, %r11783, %r11886;
	@%p662 bra 	$L__BB0_611;
	setp.gt.u32 	%p663, %r11784, %r11885;
	@%p663 bra 	$L__BB0_597;
	setp.lt.u32 	%p664, %r11784, %r11885;
	@%p664 bra 	$L__BB0_611;
	setp.gt.u32 	%p665, %r11785, %r11884;
	@%p665 bra 	$L__BB0_597;
	setp.lt.u32 	%p666, %r11785, %r11884;
	@%p666 bra 	$L__BB0_611;
	setp.gt.u32 	%p667, %r11786, %r11883;
	@%p667 bra 	$L__BB0_597;
	setp.lt.u32 	%p668, %r11786, %r11883;
	@%p668 bra 	$L__BB0_611;
	setp.gt.u32 	%p669, %r11787, %r11882;
	@%p669 bra 	$L__BB0_597;
	setp.lt.u32 	%p670, %r11787, %r11882;
	@%p670 bra 	$L__BB0_611;
	setp.gt.u32 	%p671, %r11788, %r11881;
	@%p671 bra 	$L__BB0_597;
	setp.lt.u32 	%p672, %r11788, %r11881;
	setp.lt.u32 	%p673, %r11789, %r11880;
	or.pred  	%p674, %p672, %p673;
	@%p674 bra 	$L__BB0_611;
	bra.uni 	$L__BB0_597;
$L__BB0_610:
	setp.ge.u32 	%p660, %r11782, %r11887;
	@%p660 bra 	$L__BB0_598;
$L__BB0_611:
	ld.const.u32 	%r6214, [const_p];
	ld.const.u32 	%r6221, [const_p+28];
	ld.const.u32 	%r6216, [const_p+8];
	ld.const.u32 	%r6217, [const_p+12];
	ld.const.u32 	%r6218, [const_p+16];
	ld.const.u32 	%r6219, [const_p+20];
	ld.const.u32 	%r6220, [const_p+24];
	ld.const.u32 	%r6215, [const_p+4];
	// begin inline asm
	add.cc.u32 %r6198, %r11789, %r6214; 
	addc.cc.u32 %r6199, %r11788, %r6215; 
	addc.cc.u32 %r6200, %r11787, %r6216; 
	addc.cc.u32 %r6201, %r11786, %r6217; 
	addc.cc.u32 %r6202, %r11785, %r6218; 
	addc.cc.u32 %r6203, %r11784, %r6219; 
	addc.cc.u32 %r6204, %r11783, %r6220; 
	addc.u32    %r6205, %r11782, %r6221; 
	
	// end inline asm
	// begin inline asm
	sub.cc.u32 %r11928, %r6198, %r11880; 
	subc.cc.u32 %r11927, %r6199, %r11881; 
	subc.cc.u32 %r11926, %r6200, %r11882; 
	subc.cc.u32 %r11925, %r6201, %r11883; 
	subc.cc.u32 %r11924, %r6202, %r11884; 
	subc.cc.u32 %r11923, %r6203, %r11885; 
	subc.cc.u32 %r11922, %r6204, %r11886; 
	subc.u32    %r11921, %r6205, %r11887; 
	
	// end inline asm
$L__BB0_612:
	mov.b32 	%r11913, 0;
	mov.u32 	%r11914, %r11913;
	mov.u32 	%r11915, %r11913;
	mov.u32 	%r11916, %r11913;
	mov.u32 	%r11917, %r11913;
	mov.u32 	%r11918, %r11913;
	mov.u32 	%r11919, %r11913;
	mov.u32 	%r11920, %r11913;
	mov.u32 	%r11912, %r11913;
$L__BB0_613:
	shr.u32 	%r6271, %r11912, 5;
	and.b32  	%r6272, %r11912, 31;
	mul.wide.u32 	%rd81, %r6271, 4;
	add.s64 	%rd82, %rd11, %rd81;
	ld.local.u32 	%r6273, [%rd82];
	shr.u32 	%r6274, %r6273, %r6272;
	and.b32  	%r6275, %r6274, 1;
	setp.eq.b32 	%p675, %r6275, 1;
	not.pred 	%p676, %p675;
	@%p676 bra 	$L__BB0_629;
	// begin inline asm
	add.cc.u32 %r11920, %r11920, %r11928; 
	addc.cc.u32 %r11919, %r11919, %r11927; 
	addc.cc.u32 %r11918, %r11918, %r11926; 
	addc.cc.u32 %r11917, %r11917, %r11925; 
	addc.cc.u32 %r11916, %r11916, %r11924; 
	addc.cc.u32 %r11915, %r11915, %r11923; 
	addc.cc.u32 %r11914, %r11914, %r11922; 
	addc.u32    %r11913, %r11913, %r11921; 
	
	// end inline asm
	ld.const.u32 	%r6300, [const_p+28];
	setp.gt.u32 	%p677, %r11913, %r6300;
	@%p677 bra 	$L__BB0_628;
	setp.lt.u32 	%p678, %r11913, %r6300;
	@%p678 bra 	$L__BB0_629;
	ld.const.u32 	%r6302, [const_p+24];
	setp.gt.u32 	%p679, %r11914, %r6302;
	@%p679 bra 	$L__BB0_628;
	setp.lt.u32 	%p680, %r11914, %r6302;
	@%p680 bra 	$L__BB0_629;
	ld.const.u32 	%r6304, [const_p+20];
	setp.gt.u32 	%p681, %r11915, %r6304;
	@%p681 bra 	$L__BB0_628;
	setp.lt.u32 	%p682, %r11915, %r6304;
	@%p682 bra 	$L__BB0_629;
	ld.const.u32 	%r6306, [const_p+16];
	setp.gt.u32 	%p683, %r11916, %r6306;
	@%p683 bra 	$L__BB0_628;
	setp.lt.u32 	%p684, %r11916, %r6306;
	@%p684 bra 	$L__BB0_629;
	ld.const.u32 	%r6308, [const_p+12];
	setp.gt.u32 	%p685, %r11917, %r6308;
	@%p685 bra 	$L__BB0_628;
	setp.lt.u32 	%p686, %r11917, %r6308;
	@%p686 bra 	$L__BB0_629;
	ld.const.u32 	%r6310, [const_p+8];
	setp.gt.u32 	%p687, %r11918, %r6310;
	@%p687 bra 	$L__BB0_628;
	setp.lt.u32 	%p688, %r11918, %r6310;
	@%p688 bra 	$L__BB0_629;
	ld.const.u32 	%r6312, [const_p+4];
	setp.gt.u32 	%p689, %r11919, %r6312;
	@%p689 bra 	$L__BB0_628;
	setp.lt.u32 	%p690, %r11919, %r6312;
	ld.const.u32 	%r6314, [const_p];
	setp.lt.u32 	%p691, %r11920, %r6314;
	or.pred  	%p692, %p690, %p691;
	@%p692 bra 	$L__BB0_629;
$L__BB0_628:
	ld.const.u32 	%r6332, [const_p];
	ld.const.u32 	%r6339, [const_p+28];
	ld.const.u32 	%r6334, [const_p+8];
	ld.const.u32 	%r6335, [const_p+12];
	ld.const.u32 	%r6336, [const_p+16];
	ld.const.u32 	%r6337, [const_p+20];
	ld.const.u32 	%r6338, [const_p+24];
	ld.const.u32 	%r6333, [const_p+4];
	// begin inline asm
	sub.cc.u32 %r11920, %r11920, %r6332; 
	subc.cc.u32 %r11919, %r11919, %r6333; 
	subc.cc.u32 %r11918, %r11918, %r6334; 
	subc.cc.u32 %r11917, %r11917, %r6335; 
	subc.cc.u32 %r11916, %r11916, %r6336; 
	subc.cc.u32 %r11915, %r11915, %r6337; 
	subc.cc.u32 %r11914, %r11914, %r6338; 
	subc.u32    %r11913, %r11913, %r6339; 
	
	// end inline asm
$L__BB0_629:
	// begin inline asm
	add.cc.u32 %r11928, %r11928, %r11928; 
	addc.cc.u32 %r11927, %r11927, %r11927; 
	addc.cc.u32 %r11926, %r11926, %r11926; 
	addc.cc.u32 %r11925, %r11925, %r11925; 
	addc.cc.u32 %r11924, %r11924, %r11924; 
	addc.cc.u32 %r11923, %r11923, %r11923; 
	addc.cc.u32 %r11922, %r11922, %r11922; 
	addc.u32    %r11921, %r11921, %r11921; 
	
	// end inline asm
	ld.const.u32 	%r6364, [const_p+28];
	setp.gt.u32 	%p693, %r11921, %r6364;
	@%p693 bra 	$L__BB0_643;
	setp.lt.u32 	%p694, %r11921, %r6364;
	@%p694 bra 	$L__BB0_644;
	ld.const.u32 	%r6366, [const_p+24];
	setp.gt.u32 	%p695, %r11922, %r6366;
	@%p695 bra 	$L__BB0_643;
	setp.lt.u32 	%p696, %r11922, %r6366;
	@%p696 bra 	$L__BB0_644;
	ld.const.u32 	%r6368, [const_p+20];
	setp.gt.u32 	%p697, %r11923, %r6368;
	@%p697 bra 	$L__BB0_643;
	setp.lt.u32 	%p698, %r11923, %r6368;
	@%p698 bra 	$L__BB0_644;
	ld.const.u32 	%r6370, [const_p+16];
	setp.gt.u32 	%p699, %r11924, %r6370;
	@%p699 bra 	$L__BB0_643;
	setp.lt.u32 	%p700, %r11924, %r6370;
	@%p700 bra 	$L__BB0_644;
	ld.const.u32 	%r6372, [const_p+12];
	setp.gt.u32 	%p701, %r11925, %r6372;
	@%p701 bra 	$L__BB0_643;
	setp.lt.u32 	%p702, %r11925, %r6372;
	@%p702 bra 	$L__BB0_644;
	ld.const.u32 	%r6374, [const_p+8];
	setp.gt.u32 	%p703, %r11926, %r6374;
	@%p703 bra 	$L__BB0_643;
	setp.lt.u32 	%p704, %r11926, %r6374;
	@%p704 bra 	$L__BB0_644;
	ld.const.u32 	%r6376, [const_p+4];
	setp.gt.u32 	%p705, %r11927, %r6376;
	@%p705 bra 	$L__BB0_643;
	setp.lt.u32 	%p706, %r11927, %r6376;
	ld.const.u32 	%r6378, [const_p];
	setp.lt.u32 	%p707, %r11928, %r6378;
	or.pred  	%p708, %p706, %p707;
	@%p708 bra 	$L__BB0_644;
$L__BB0_643:
	ld.const.u32 	%r6396, [const_p];
	ld.const.u32 	%r6403, [const_p+28];
	ld.const.u32 	%r6398, [const_p+8];
	ld.const.u32 	%r6399, [const_p+12];
	ld.const.u32 	%r6400, [const_p+16];
	ld.const.u32 	%r6401, [const_p+20];
	ld.const.u32 	%r6402, [const_p+24];
	ld.const.u32 	%r6397, [const_p+4];
	// begin inline asm
	sub.cc.u32 %r11928, %r11928, %r6396; 
	subc.cc.u32 %r11927, %r11927, %r6397; 
	subc.cc.u32 %r11926, %r11926, %r6398; 
	subc.cc.u32 %r11925, %r11925, %r6399; 
	subc.cc.u32 %r11924, %r11924, %r6400; 
	subc.cc.u32 %r11923, %r11923, %r6401; 
	subc.cc.u32 %r11922, %r11922, %r6402; 
	subc.u32    %r11921, %r11921, %r6403; 
	
	// end inline asm
$L__BB0_644:
	add.s32 	%r11912, %r11912, 1;
	setp.ne.s32 	%p709, %r11912, 256;
	@%p709 bra 	$L__BB0_613;
	mov.b32 	%r11946, 0;
	mov.u32 	%r11947, %r11946;
	mov.u32 	%r11948, %r11946;
	mov.u32 	%r11949, %r11946;
	mov.u32 	%r11950, %r11946;
	mov.u32 	%r11951, %r11946;
	mov.u32 	%r11952, %r11946;
	mov.u32 	%r11953, %r11946;
	mov.u32 	%r11945, %r11946;
$L__BB0_646:
	shr.u32 	%r6405, %r11945, 5;
	and.b32  	%r6406, %r11945, 31;
	mul.wide.u32 	%rd83, %r6405, 4;
	add.s64 	%rd84, %rd10, %rd83;
	ld.local.u32 	%r6407, [%rd84];
	shr.u32 	%r6408, %r6407, %r6406;
	and.b32  	%r6409, %r6408, 1;
	setp.eq.b32 	%p710, %r6409, 1;
	not.pred 	%p711, %p710;
	@%p711 bra 	$L__BB0_662;
	// begin inline asm
	add.cc.u32 %r11953, %r11953, %r11961; 
	addc.cc.u32 %r11952, %r11952, %r11960; 
	addc.cc.u32 %r11951, %r11951, %r11959; 
	addc.cc.u32 %r11950, %r11950, %r11958; 
	addc.cc.u32 %r11949, %r11949, %r11957; 
	addc.cc.u32 %r11948, %r11948, %r11956; 
	addc.cc.u32 %r11947, %r11947, %r11955; 
	addc.u32    %r11946, %r11946, %r11954; 
	
	// end inline asm
	ld.const.u32 	%r6434, [const_p+28];
	setp.gt.u32 	%p712, %r11946, %r6434;
	@%p712 bra 	$L__BB0_661;
	setp.lt.u32 	%p713, %r11946, %r6434;
	@%p713 bra 	$L__BB0_662;
	ld.const.u32 	%r6436, [const_p+24];
	setp.gt.u32 	%p714, %r11947, %r6436;
	@%p714 bra 	$L__BB0_661;
	setp.lt.u32 	%p715, %r11947, %r6436;
	@%p715 bra 	$L__BB0_662;
	ld.const.u32 	%r6438, [const_p+20];
	setp.gt.u32 	%p716, %r11948, %r6438;
	@%p716 bra 	$L__BB0_661;
	setp.lt.u32 	%p717, %r11948, %r6438;
	@%p717 bra 	$L__BB0_662;
	ld.const.u32 	%r6440, [const_p+16];
	setp.gt.u32 	%p718, %r11949, %r6440;
	@%p718 bra 	$L__BB0_661;
	setp.lt.u32 	%p719, %r11949, %r6440;
	@%p719 bra 	$L__BB0_662;
	ld.const.u32 	%r6442, [const_p+12];
	setp.gt.u32 	%p720, %r11950, %r6442;
	@%p720 bra 	$L__BB0_661;
	setp.lt.u32 	%p721, %r11950, %r6442;
	@%p721 bra 	$L__BB0_662;
	ld.const.u32 	%r6444, [const_p+8];
	setp.gt.u32 	%p722, %r11951, %r6444;
	@%p722 bra 	$L__BB0_661;
	setp.lt.u32 	%p723, %r11951, %r6444;
	@%p723 bra 	$L__BB0_662;
	ld.const.u32 	%r6446, [const_p+4];
	setp.gt.u32 	%p724, %r11952, %r6446;
	@%p724 bra 	$L__BB0_661;
	setp.lt.u32 	%p725, %r11952, %r6446;
	ld.const.u32 	%r6448, [const_p];
	setp.lt.u32 	%p726, %r11953, %r6448;
	or.pred  	%p727, %p725, %p726;
	@%p727 bra 	$L__BB0_662;
$L__BB0_661:
	ld.const.u32 	%r6466, [const_p];
	ld.const.u32 	%r6473, [const_p+28];
	ld.const.u32 	%r6468, [const_p+8];
	ld.const.u32 	%r6469, [const_p+12];
	ld.const.u32 	%r6470, [const_p+16];
	ld.const.u32 	%r6471, [const_p+20];
	ld.const.u32 	%r6472, [const_p+24];
	ld.const.u32 	%r6467, [const_p+4];
	// begin inline asm
	sub.cc.u32 %r11953, %r11953, %r6466; 
	subc.cc.u32 %r11952, %r11952, %r6467; 
	subc.cc.u32 %r11951, %r11951, %r6468; 
	subc.cc.u32 %r11950, %r11950, %r6469; 
	subc.cc.u32 %r11949, %r11949, %r6470; 
	subc.cc.u32 %r11948, %r11948, %r6471; 
	subc.cc.u32 %r11947, %r11947, %r6472; 
	subc.u32    %r11946, %r11946, %r6473; 
	
	// end inline asm
$L__BB0_662:
	// begin inline asm
	add.cc.u32 %r11961, %r11961, %r11961; 
	addc.cc.u32 %r11960, %r11960, %r11960; 
	addc.cc.u32 %r11959, %r11959, %r11959; 
	addc.cc.u32 %r11958, %r11958, %r11958; 
	addc.cc.u32 %r11957, %r11957, %r11957; 
	addc.cc.u32 %r11956, %r11956, %r11956; 
	addc.cc.u32 %r11955, %r11955, %r11955; 
	addc.u32    %r11954, %r11954, %r11954; 
	
	// end inline asm
	ld.const.u32 	%r6498, [const_p+28];
	setp.gt.u32 	%p728, %r11954, %r6498;
	@%p728 bra 	$L__BB0_676;
	setp.lt.u32 	%p729, %r11954, %r6498;
	@%p729 bra 	$L__BB0_677;
	ld.const.u32 	%r6500, [const_p+24];
	setp.gt.u32 	%p730, %r11955, %r6500;
	@%p730 bra 	$L__BB0_676;
	setp.lt.u32 	%p731, %r11955, %r6500;
	@%p731 bra 	$L__BB0_677;
	ld.const.u32 	%r6502, [const_p+20];
	setp.gt.u32 	%p732, %r11956, %r6502;
	@%p732 bra 	$L__BB0_676;
	setp.lt.u32 	%p733, %r11956, %r6502;
	@%p733 bra 	$L__BB0_677;
	ld.const.u32 	%r6504, [const_p+16];
	setp.gt.u32 	%p734, %r11957, %r6504;
	@%p734 bra 	$L__BB0_676;
	setp.lt.u32 	%p735, %r11957, %r6504;
	@%p735 bra 	$L__BB0_677;
	ld.const.u32 	%r6506, [const_p+12];
	setp.gt.u32 	%p736, %r11958, %r6506;
	@%p736 bra 	$L__BB0_676;
	setp.lt.u32 	%p737, %r11958, %r6506;
	@%p737 bra 	$L__BB0_677;
	ld.const.u32 	%r6508, [const_p+8];
	setp.gt.u32 	%p738, %r11959, %r6508;
	@%p738 bra 	$L__BB0_676;
	setp.lt.u32 	%p739, %r11959, %r6508;
	@%p739 bra 	$L__BB0_677;
	ld.const.u32 	%r6510, [const_p+4];
	setp.gt.u32 	%p740, %r11960, %r6510;
	@%p740 bra 	$L__BB0_676;
	setp.lt.u32 	%p741, %r11960, %r6510;
	ld.const.u32 	%r6512, [const_p];
	setp.lt.u32 	%p742, %r11961, %r6512;
	or.pred  	%p743, %p741, %p742;
	@%p743 bra 	$L__BB0_677;
$L__BB0_676:
	ld.const.u32 	%r6530, [const_p];
	ld.const.u32 	%r6537, [const_p+28];
	ld.const.u32 	%r6532, [const_p+8];
	ld.const.u32 	%r6533, [const_p+12];
	ld.const.u32 	%r6534, [const_p+16];
	ld.const.u32 	%r6535, [const_p+20];
	ld.const.u32 	%r6536, [const_p+24];
	ld.const.u32 	%r6531, [const_p+4];
	// begin inline asm
	sub.cc.u32 %r11961, %r11961, %r6530; 
	subc.cc.u32 %r11960, %r11960, %r6531; 
	subc.cc.u32 %r11959, %r11959, %r6532; 
	subc.cc.u32 %r11958, %r11958, %r6533; 
	subc.cc.u32 %r11957, %r11957, %r6534; 
	subc.cc.u32 %r11956, %r11956, %r6535; 
	subc.cc.u32 %r11955, %r11955, %r6536; 
	subc.u32    %r11954, %r11954, %r6537; 
	
	// end inline asm
$L__BB0_677:
	add.s32 	%r11945, %r11945, 1;
	setp.ne.s32 	%p744, %r11945, 256;
	@%p744 bra 	$L__BB0_646;
	ld.const.u32 	%r1418, [const_p+4];
	ld.const.u32 	%r1419, [const_p+24];
	ld.const.u32 	%r1420, [const_p+20];
	ld.const.u32 	%r1421, [const_p+16];
	ld.const.u32 	%r1422, [const_p+12];
	ld.const.u32 	%r1423, [const_p+8];
	// begin inline asm
	add.cc.u32 %r11969, %r11953, %r11953; 
	addc.cc.u32 %r11968, %r11952, %r11952; 
	addc.cc.u32 %r11967, %r11951, %r11951; 
	addc.cc.u32 %r11966, %r11950, %r11950; 
	addc.cc.u32 %r11965, %r11949, %r11949; 
	addc.cc.u32 %r11964, %r11948, %r11948; 
	addc.cc.u32 %r11963, %r11947, %r11947; 
	addc.u32    %r11962, %r11946, %r11946; 
	
	// end inline asm
	ld.const.u32 	%r1432, [const_p+28];
	setp.gt.u32 	%p745, %r11962, %r1432;
	@%p745 bra 	$L__BB0_692;
	setp.lt.u32 	%p746, %r11962, %r1432;
	@%p746 bra 	$L__BB0_693;
	setp.gt.u32 	%p747, %r11963, %r1419;
	@%p747 bra 	$L__BB0_692;
	setp.lt.u32 	%p748, %r11963, %r1419;
	@%p748 bra 	$L__BB0_693;
	setp.gt.u32 	%p749, %r11964, %r1420;
	@%p749 bra 	$L__BB0_692;
	setp.lt.u32 	%p750, %r11964, %r1420;
	@%p750 bra 	$L__BB0_693;
	setp.gt.u32 	%p751, %r11965, %r1421;
	@%p751 bra 	$L__BB0_692;
	setp.lt.u32 	%p752, %r11965, %r1421;
	@%p752 bra 	$L__BB0_693;
	setp.gt.u32 	%p753, %r11966, %r1422;
	@%p753 bra 	$L__BB0_692;
	setp.lt.u32 	%p754, %r11966, %r1422;
	@%p754 bra 	$L__BB0_693;
	setp.gt.u32 	%p755, %r11967, %r1423;
	@%p755 bra 	$L__BB0_692;
	setp.lt.u32 	%p756, %r11967, %r1423;
	@%p756 bra 	$L__BB0_693;
	setp.gt.u32 	%p757, %r11968, %r1418;
	@%p757 bra 	$L__BB0_692;
	setp.lt.u32 	%p758, %r11968, %r1418;
	ld.const.u32 	%r6562, [const_p];
	setp.lt.u32 	%p759, %r11969, %r6562;
	or.pred  	%p760, %p758, %p759;
	@%p760 bra 	$L__BB0_693;
$L__BB0_692:
	ld.const.u32 	%r6580, [const_p];
	// begin inline asm
	sub.cc.u32 %r11969, %r11969, %r6580; 
	subc.cc.u32 %r11968, %r11968, %r1418; 
	subc.cc.u32 %r11967, %r11967, %r1423; 
	subc.cc.u32 %r11966, %r11966, %r1422; 
	subc.cc.u32 %r11965, %r11965, %r1421; 
	subc.cc.u32 %r11964, %r11964, %r1420; 
	subc.cc.u32 %r11963, %r11963, %r1419; 
	subc.u32    %r11962, %r11962, %r1432; 
	
	// end inline asm
$L__BB0_693:
	// begin inline asm
	add.cc.u32 %r11977, %r11969, %r11969; 
	addc.cc.u32 %r11976, %r11968, %r11968; 
	addc.cc.u32 %r11975, %r11967, %r11967; 
	addc.cc.u32 %r11974, %r11966, %r11966; 
	addc.cc.u32 %r11973, %r11965, %r11965; 
	addc.cc.u32 %r11972, %r11964, %r11964; 
	addc.cc.u32 %r11971, %r11963, %r11963; 
	addc.u32    %r11970, %r11962, %r11962; 
	
	// end inline asm
	setp.gt.u32 	%p761, %r11970, %r1432;
	@%p761 bra 	$L__BB0_707;
	setp.lt.u32 	%p762, %r11970, %r1432;
	@%p762 bra 	$L__BB0_708;
	setp.gt.u32 	%p763, %r11971, %r1419;
	@%p763 bra 	$L__BB0_707;
	setp.lt.u32 	%p764, %r11971, %r1419;
	@%p764 bra 	$L__BB0_708;
	setp.gt.u32 	%p765, %r11972, %r1420;
	@%p765 bra 	$L__BB0_707;
	setp.lt.u32 	%p766, %r11972, %r1420;
	@%p766 bra 	$L__BB0_708;
	setp.gt.u32 	%p767, %r11973, %r1421;
	@%p767 bra 	$L__BB0_707;
	setp.lt.u32 	%p768, %r11973, %r1421;
	@%p768 bra 	$L__BB0_708;
	setp.gt.u32 	%p769, %r11974, %r1422;
	@%p769 bra 	$L__BB0_707;
	setp.lt.u32 	%p770, %r11974, %r1422;
	@%p770 bra 	$L__BB0_708;
	setp.gt.u32 	%p771, %r11975, %r1423;
	@%p771 bra 	$L__BB0_707;
	setp.lt.u32 	%p772, %r11975, %r1423;
	@%p772 bra 	$L__BB0_708;
	setp.gt.u32 	%p773, %r11976, %r1418;
	@%p773 bra 	$L__BB0_707;
	setp.lt.u32 	%p774, %r11976, %r1418;
	ld.const.u32 	%r6612, [const_p];
	setp.lt.u32 	%p775, %r11977, %r6612;
	or.pred  	%p776, %p774, %p775;
	@%p776 bra 	$L__BB0_708;
$L__BB0_707:
	ld.const.u32 	%r6630, [const_p];
	// begin inline asm
	sub.cc.u32 %r11977, %r11977, %r6630; 
	subc.cc.u32 %r11976, %r11976, %r1418; 
	subc.cc.u32 %r11975, %r11975, %r1423; 
	subc.cc.u32 %r11974, %r11974, %r1422; 
	subc.cc.u32 %r11973, %r11973, %r1421; 
	subc.cc.u32 %r11972, %r11972, %r1420; 
	subc.cc.u32 %r11971, %r11971, %r1419; 
	subc.u32    %r11970, %r11970, %r1432; 
	
	// end inline asm
$L__BB0_708:
	// begin inline asm
	add.cc.u32 %r11985, %r11977, %r11977; 
	addc.cc.u32 %r11984, %r11976, %r11976; 
	addc.cc.u32 %r11983, %r11975, %r11975; 
	addc.cc.u32 %r11982, %r11974, %r11974; 
	addc.cc.u32 %r11981, %r11973, %r11973; 
	addc.cc.u32 %r11980, %r11972, %r11972; 
	addc.cc.u32 %r11979, %r11971, %r11971; 
	addc.u32    %r11978, %r11970, %r11970; 
	
	// end inline asm
	setp.gt.u32 	%p777, %r11978, %r1432;
	@%p777 bra 	$L__BB0_722;
	setp.lt.u32 	%p778, %r11978, %r1432;
	@%p778 bra 	$L__BB0_723;
	setp.gt.u32 	%p779, %r11979, %r1419;
	@%p779 bra 	$L__BB0_722;
	setp.lt.u32 	%p780, %r11979, %r1419;
	@%p780 bra 	$L__BB0_723;
	setp.gt.u32 	%p781, %r11980, %r1420;
	@%p781 bra 	$L__BB0_722;
	setp.lt.u32 	%p782, %r11980, %r1420;
	@%p782 bra 	$L__BB0_723;
	setp.gt.u32 	%p783, %r11981, %r1421;
	@%p783 bra 	$L__BB0_722;
	setp.lt.u32 	%p784, %r11981, %r1421;
	@%p784 bra 	$L__BB0_723;
	setp.gt.u32 	%p785, %r11982, %r1422;
	@%p785 bra 	$L__BB0_722;
	setp.lt.u32 	%p786, %r11982, %r1422;
	@%p786 bra 	$L__BB0_723;
	setp.gt.u32 	%p787, %r11983, %r1423;
	@%p787 bra 	$L__BB0_722;
	setp.lt.u32 	%p788, %r11983, %r1423;
	@%p788 bra 	$L__BB0_723;
	setp.gt.u32 	%p789, %r11984, %r1418;
	@%p789 bra 	$L__BB0_722;
	setp.lt.u32 	%p790, %r11984, %r1418;
	ld.const.u32 	%r6662, [const_p];
	setp.lt.u32 	%p791, %r11985, %r6662;
	or.pred  	%p792, %p790, %p791;
	@%p792 bra 	$L__BB0_723;
$L__BB0_722:
	ld.const.u32 	%r6680, [const_p];
	// begin inline asm
	sub.cc.u32 %r11985, %r11985, %r6680; 
	subc.cc.u32 %r11984, %r11984, %r1418; 
	subc.cc.u32 %r11983, %r11983, %r1423; 
	subc.cc.u32 %r11982, %r11982, %r1422; 
	subc.cc.u32 %r11981, %r11981, %r1421; 
	subc.cc.u32 %r11980, %r11980, %r1420; 
	subc.cc.u32 %r11979, %r11979, %r1419; 
	subc.u32    %r11978, %r11978, %r1432; 
	
	// end inline asm
$L__BB0_723:
	setp.gt.u32 	%p793, %r11913, %r11978;
	@%p793 bra 	$L__BB0_724;
	bra.uni 	$L__BB0_737;
$L__BB0_724:
	// begin inline asm
	sub.cc.u32 %r11986, %r11920, %r11985; 
	subc.cc.u32 %r11987, %r11919, %r11984; 
	subc.cc.u32 %r11988, %r11918, %r11983; 
	subc.cc.u32 %r11989, %r11917, %r11982; 
	subc.cc.u32 %r11990, %r11916, %r11981; 
	subc.cc.u32 %r11991, %r11915, %r11980; 
	subc.cc.u32 %r11992, %r11914, %r11979; 
	subc.u32    %r11993, %r11913, %r11978; 
	
	// end inline asm
	bra.uni 	$L__BB0_739;
$L__BB0_725:
	setp.gt.u32 	%p795, %r11914, %r11979;
	@%p795 bra 	$L__BB0_724;
	setp.lt.u32 	%p796, %r11914, %r11979;
	@%p796 bra 	$L__BB0_738;
	setp.gt.u32 	%p797, %r11915, %r11980;
	@%p797 bra 	$L__BB0_724;
	setp.lt.u32 	%p798, %r11915, %r11980;
	@%p798 bra 	$L__BB0_738;
	setp.gt.u32 	%p799, %r11916, %r11981;
	@%p799 bra 	$L__BB0_724;
	setp.lt.u32 	%p800, %r11916, %r11981;
	@%p800 bra 	$L__BB0_738;
	setp.gt.u32 	%p801, %r11917, %r11982;
	@%p801 bra 	$L__BB0_724;
	setp.lt.u32 	%p802, %r11917, %r11982;
	@%p802 bra 	$L__BB0_738;
	setp.gt.u32 	%p803, %r11918, %r11983;
	@%p803 bra 	$L__BB0_724;
	setp.lt.u32 	%p804, %r11918, %r11983;
	@%p804 bra 	$L__BB0_738;
	setp.gt.u32 	%p805, %r11919, %r11984;
	@%p805 bra 	$L__BB0_724;
	setp.lt.u32 	%p806, %r11919, %r11984;
	setp.lt.u32 	%p807, %r11920, %r11985;
	or.pred  	%p808, %p806, %p807;
	@%p808 bra 	$L__BB0_738;
	bra.uni 	$L__BB0_724;
$L__BB0_737:
	setp.ge.u32 	%p794, %r11913, %r11978;
	@%p794 bra 	$L__BB0_725;
$L__BB0_738:
	ld.const.u32 	%r6704, [const_p];
	// begin inline asm
	add.cc.u32 %r6688, %r11920, %r6704; 
	addc.cc.u32 %r6689, %r11919, %r1418; 
	addc.cc.u32 %r6690, %r11918, %r1423; 
	addc.cc.u32 %r6691, %r11917, %r1422; 
	addc.cc.u32 %r6692, %r11916, %r1421; 
	addc.cc.u32 %r6693, %r11915, %r1420; 
	addc.cc.u32 %r6694, %r11914, %r1419; 
	addc.u32    %r6695, %r11913, %r1432; 
	
	// end inline asm
	// begin inline asm
	sub.cc.u32 %r11986, %r6688, %r11985; 
	subc.cc.u32 %r11987, %r6689, %r11984; 
	subc.cc.u32 %r11988, %r6690, %r11983; 
	subc.cc.u32 %r11989, %r6691, %r11982; 
	subc.cc.u32 %r11990, %r6692, %r11981; 
	subc.cc.u32 %r11991, %r6693, %r11980; 
	subc.cc.u32 %r11992, %r6694, %r11979; 
	subc.u32    %r11993, %r6695, %r11978; 
	
	// end inline asm
$L__BB0_739:
	ld.local.u32 	%r12026, [%rd19+64];
	ld.local.u32 	%r12025, [%rd19+68];
	ld.local.u32 	%r12024, [%rd19+72];
	ld.local.u32 	%r12023, [%rd19+76];
	ld.local.u32 	%r12022, [%rd19+80];
	ld.local.u32 	%r12021, [%rd19+84];
	ld.local.u32 	%r12020, [%rd19+88];
	ld.local.u32 	%r12019, [%rd19+92];
	mov.b32 	%r12011, 0;
	mov.u32 	%r12012, %r12011;
	mov.u32 	%r12013, %r12011;
	mov.u32 	%r12014, %r12011;
	mov.u32 	%r12015, %r12011;
	mov.u32 	%r12016, %r12011;
	mov.u32 	%r12017, %r12011;
	mov.u32 	%r12018, %r12011;
	mov.u32 	%r12010, %r12011;
$L__BB0_740:
	shr.u32 	%r6761, %r12010, 5;
	and.b32  	%r6762, %r12010, 31;
	mul.wide.u32 	%rd85, %r6761, 4;
	add.s64 	%rd86, %rd19, %rd85;
	ld.local.u32 	%r6763, [%rd86+32];
	shr.u32 	%r6764, %r6763, %r6762;
	and.b32  	%r6765, %r6764, 1;
	setp.eq.b32 	%p809, %r6765, 1;
	not.pred 	%p810, %p809;
	@%p810 bra 	$L__BB0_756;
	// begin inline asm
	add.cc.u32 %r12018, %r12018, %r12026; 
	addc.cc.u32 %r12017, %r12017, %r12025; 
	addc.cc.u32 %r12016, %r12016, %r12024; 
	addc.cc.u32 %r12015, %r12015, %r12023; 
	addc.cc.u32 %r12014, %r12014, %r12022; 
	addc.cc.u32 %r12013, %r12013, %r12021; 
	addc.cc.u32 %r12012, %r12012, %r12020; 
	addc.u32    %r12011, %r12011, %r12019; 
	
	// end inline asm
	ld.const.u32 	%r6790, [const_p+28];
	setp.gt.u32 	%p811, %r12011, %r6790;
	@%p811 bra 	$L__BB0_755;
	setp.lt.u32 	%p812, %r12011, %r6790;
	@%p812 bra 	$L__BB0_756;
	ld.const.u32 	%r6792, [const_p+24];
	setp.gt.u32 	%p813, %r12012, %r6792;
	@%p813 bra 	$L__BB0_755;
	setp.lt.u32 	%p814, %r12012, %r6792;
	@%p814 bra 	$L__BB0_756;
	ld.const.u32 	%r6794, [const_p+20];
	setp.gt.u32 	%p815, %r12013, %r6794;
	@%p815 bra 	$L__BB0_755;
	setp.lt.u32 	%p816, %r12013, %r6794;
	@%p816 bra 	$L__BB0_756;
	ld.const.u32 	%r6796, [const_p+16];
	setp.gt.u32 	%p817, %r12014, %r6796;
	@%p817 bra 	$L__BB0_755;
	setp.lt.u32 	%p818, %r12014, %r6796;
	@%p818 bra 	$L__BB0_756;
	ld.const.u32 	%r6798, [const_p+12];
	setp.gt.u32 	%p819, %r12015, %r6798;
	@%p819 bra 	$L__BB0_755;
	setp.lt.u32 	%p820, %r12015, %r6798;
	@%p820 bra 	$L__BB0_756;
	ld.const.u32 	%r6800, [const_p+8];
	setp.gt.u32 	%p821, %r12016, %r6800;
	@%p821 bra 	$L__BB0_755;
	setp.lt.u32 	%p822, %r12016, %r6800;
	@%p822 bra 	$L__BB0_756;
	ld.const.u32 	%r6802, [const_p+4];
	setp.gt.u32 	%p823, %r12017, %r6802;
	@%p823 bra 	$L__BB0_755;
	setp.lt.u32 	%p824, %r12017, %r6802;
	ld.const.u32 	%r6804, [const_p];
	setp.lt.u32 	%p825, %r12018, %r6804;
	or.pred  	%p826, %p824, %p825;
	@%p826 bra 	$L__BB0_756;
$L__BB0_755:
	ld.const.u32 	%r6822, [const_p];
	ld.const.u32 	%r6829, [const_p+28];
	ld.const.u32 	%r6824, [const_p+8];
	ld.const.u32 	%r6825, [const_p+12];
	ld.const.u32 	%r6826, [const_p+16];
	ld.const.u32 	%r6827, [const_p+20];
	ld.const.u32 	%r6828, [const_p+24];
	ld.const.u32 	%r6823, [const_p+4];
	// begin inline asm
	sub.cc.u32 %r12018, %r12018, %r6822; 
	subc.cc.u32 %r12017, %r12017, %r6823; 
	subc.cc.u32 %r12016, %r12016, %r6824; 
	subc.cc.u32 %r12015, %r12015, %r6825; 
	subc.cc.u32 %r12014, %r12014, %r6826; 
	subc.cc.u32 %r12013, %r12013, %r6827; 
	subc.cc.u32 %r12012, %r12012, %r6828; 
	subc.u32    %r12011, %r12011, %r6829; 
	
	// end inline asm
$L__BB0_756:
	// begin inline asm
	add.cc.u32 %r12026, %r12026, %r12026; 
	addc.cc.u32 %r12025, %r12025, %r12025; 
	addc.cc.u32 %r12024, %r12024, %r12024; 
	addc.cc.u32 %r12023, %r12023, %r12023; 
	addc.cc.u32 %r12022, %r12022, %r12022; 
	addc.cc.u32 %r12021, %r12021, %r12021; 
	addc.cc.u32 %r12020, %r12020, %r12020; 
	addc.u32    %r12019, %r12019, %r12019; 
	
	// end inline asm
	ld.const.u32 	%r6854, [const_p+28];
	setp.gt.u32 	%p827, %r12019, %r6854;
	@%p827 bra 	$L__BB0_770;
	setp.lt.u32 	%p828, %r12019, %r6854;
	@%p828 bra 	$L__BB0_771;
	ld.const.u32 	%r6856, [const_p+24];
	setp.gt.u32 	%p829, %r12020, %r6856;
	@%p829 bra 	$L__BB0_770;
	setp.lt.u32 	%p830, %r12020, %r6856;
	@%p830 bra 	$L__BB0_771;
	ld.const.u32 	%r6858, [const_p+20];
	setp.gt.u32 	%p831, %r12021, %r6858;
	@%p831 bra 	$L__BB0_770;
	setp.lt.u32 	%p832, %r12021, %r6858;
	@%p832 bra 	$L__BB0_771;
	ld.const.u32 	%r6860, [const_p+16];
	setp.gt.u32 	%p833, %r12022, %r6860;
	@%p833 bra 	$L__BB0_770;
	setp.lt.u32 	%p834, %r12022, %r6860;
	@%p834 bra 	$L__BB0_771;
	ld.const.u32 	%r6862, [const_p+12];
	setp.gt.u32 	%p835, %r12023, %r6862;
	@%p835 bra 	$L__BB0_770;
	setp.lt.u32 	%p836, %r12023, %r6862;
	@%p836 bra 	$L__BB0_771;
	ld.const.u32 	%r6864, [const_p+8];
	setp.gt.u32 	%p837, %r12024, %r6864;
	@%p837 bra 	$L__BB0_770;
	setp.lt.u32 	%p838, %r12024, %r6864;
	@%p838 bra 	$L__BB0_771;
	ld.const.u32 	%r6866, [const_p+4];
	setp.gt.u32 	%p839, %r12025, %r6866;
	@%p839 bra 	$L__BB0_770;
	setp.lt.u32 	%p840, %r12025, %r6866;
	ld.const.u32 	%r6868, [const_p];
	setp.lt.u32 	%p841, %r12026, %r6868;
	or.pred  	%p842, %p840, %p841;
	@%p842 bra 	$L__BB0_771;
$L__BB0_770:
	ld.const.u32 	%r6886, [const_p];
	ld.const.u32 	%r6893, [const_p+28];
	ld.const.u32 	%r6888, [const_p+8];
	ld.const.u32 	%r6889, [const_p+12];
	ld.const.u32 	%r6890, [const_p+16];
	ld.const.u32 	%r6891, [const_p+20];
	ld.const.u32 	%r6892, [const_p+24];
	ld.const.u32 	%r6887, [const_p+4];
	// begin inline asm
	sub.cc.u32 %r12026, %r12026, %r6886; 
	subc.cc.u32 %r12025, %r12025, %r6887; 
	subc.cc.u32 %r12024, %r12024, %r6888; 
	subc.cc.u32 %r12023, %r12023, %r6889; 
	subc.cc.u32 %r12022, %r12022, %r6890; 
	subc.cc.u32 %r12021, %r12021, %r6891; 
	subc.cc.u32 %r12020, %r12020, %r6892; 
	subc.u32    %r12019, %r12019, %r6893; 
	
	// end inline asm
$L__BB0_771:
	add.s32 	%r12010, %r12010, 1;
	setp.ne.s32 	%p843, %r12010, 256;
	@%p843 bra 	$L__BB0_740;
	ld.const.u32 	%r1603, [const_p+4];
	ld.const.u32 	%r1604, [const_p+24];
	ld.const.u32 	%r1605, [const_p+20];
	ld.const.u32 	%r1606, [const_p+16];
	ld.const.u32 	%r1607, [const_p+12];
	ld.const.u32 	%r1608, [const_p+8];
	// begin inline asm
	add.cc.u32 %r12034, %r12018, %r12018; 
	addc.cc.u32 %r12033, %r12017, %r12017; 
	addc.cc.u32 %r12032, %r12016, %r12016; 
	addc.cc.u32 %r12031, %r12015, %r12015; 
	addc.cc.u32 %r12030, %r12014, %r12014; 
	addc.cc.u32 %r12029, %r12013, %r12013; 
	addc.cc.u32 %r12028, %r12012, %r12012; 
	addc.u32    %r12027, %r12011, %r12011; 
	
	// end inline asm
	ld.const.u32 	%r12387, [const_p+28];
	setp.gt.u32 	%p844, %r12027, %r12387;
	@%p844 bra 	$L__BB0_786;
	setp.lt.u32 	%p845, %r12027, %r12387;
	@%p845 bra 	$L__BB0_787;
	setp.gt.u32 	%p846, %r12028, %r1604;
	@%p846 bra 	$L__BB0_786;
	setp.lt.u32 	%p847, %r12028, %r1604;
	@%p847 bra 	$L__BB0_787;
	setp.gt.u32 	%p848, %r12029, %r1605;
	@%p848 bra 	$L__BB0_786;
	setp.lt.u32 	%p849, %r12029, %r1605;
	@%p849 bra 	$L__BB0_787;
	setp.gt.u32 	%p850, %r12030, %r1606;
	@%p850 bra 	$L__BB0_786;
	setp.lt.u32 	%p851, %r12030, %r1606;
	@%p851 bra 	$L__BB0_787;
	setp.gt.u32 	%p852, %r12031, %r1607;
	@%p852 bra 	$L__BB0_786;
	setp.lt.u32 	%p853, %r12031, %r1607;
	@%p853 bra 	$L__BB0_787;
	setp.gt.u32 	%p854, %r12032, %r1608;
	@%p854 bra 	$L__BB0_786;
	setp.lt.u32 	%p855, %r12032, %r1608;
	@%p855 bra 	$L__BB0_787;
	setp.gt.u32 	%p856, %r12033, %r1603;
	@%p856 bra 	$L__BB0_786;
	setp.lt.u32 	%p857, %r12033, %r1603;
	ld.const.u32 	%r6918, [const_p];
	setp.lt.u32 	%p858, %r12034, %r6918;
	or.pred  	%p859, %p857, %p858;
	@%p859 bra 	$L__BB0_787;
$L__BB0_786:
	ld.const.u32 	%r6936, [const_p];
	// begin inline asm
	sub.cc.u32 %r12034, %r12034, %r6936; 
	subc.cc.u32 %r12033, %r12033, %r1603; 
	subc.cc.u32 %r12032, %r12032, %r1608; 
	subc.cc.u32 %r12031, %r12031, %r1607; 
	subc.cc.u32 %r12030, %r12030, %r1606; 
	subc.cc.u32 %r12029, %r12029, %r1605; 
	subc.cc.u32 %r12028, %r12028, %r1604; 
	subc.u32    %r12027, %r12027, %r12387; 
	
	// end inline asm
$L__BB0_787:
	st.local.u32 	[%rd19], %r11880;
	st.local.u32 	[%rd19+4], %r11881;
	st.local.u32 	[%rd19+8], %r11882;
	st.local.u32 	[%rd19+12], %r11883;
	st.local.u32 	[%rd19+16], %r11884;
	st.local.u32 	[%rd19+20], %r11885;
	st.local.u32 	[%rd19+24], %r11886;
	st.local.u32 	[%rd19+28], %r11887;
	st.local.u32 	[%rd19+32], %r11986;
	st.local.u32 	[%rd19+36], %r11987;
	st.local.u32 	[%rd19+40], %r11988;
	st.local.u32 	[%rd19+44], %r11989;
	st.local.u32 	[%rd19+48], %r11990;
	st.local.u32 	[%rd19+52], %r11991;
	st.local.u32 	[%rd19+56], %r11992;
	st.local.u32 	[%rd19+60], %r11993;
	st.local.u32 	[%rd19+64], %r12034;
	st.local.u32 	[%rd19+68], %r12033;
	st.local.u32 	[%rd19+72], %r12032;
	st.local.u32 	[%rd19+76], %r12031;
	st.local.u32 	[%rd19+80], %r12030;
	st.local.u32 	[%rd19+84], %r12029;
	st.local.u32 	[%rd19+88], %r12028;
	st.local.u32 	[%rd19+92], %r12027;
	mov.b16 	%rs7, 0;
	st.local.u8 	[%rd19+96], %rs7;
	bra.uni 	$L__BB0_1227;
$L__BB0_788:
	ld.const.u32 	%r12387, [const_p+28];
	mov.b16 	%rs8, 1;
	st.local.u8 	[%rd19+96], %rs8;
	mov.b32 	%r6944, 0;
	st.local.u32 	[%rd19], %r6944;
	st.local.u32 	[%rd19+4], %r6944;
	st.local.u32 	[%rd19+8], %r6944;
	st.local.u32 	[%rd19+12], %r6944;
	st.local.u32 	[%rd19+16], %r6944;
	st.local.u32 	[%rd19+20], %r6944;
	st.local.u32 	[%rd19+24], %r6944;
	st.local.u32 	[%rd19+28], %r6944;
	st.local.u32 	[%rd19+32], %r6944;
	st.local.u32 	[%rd19+36], %r6944;
	st.local.u32 	[%rd19+40], %r6944;
	st.local.u32 	[%rd19+44], %r6944;
	st.local.u32 	[%rd19+48], %r6944;
	st.local.u32 	[%rd19+52], %r6944;
	st.local.u32 	[%rd19+56], %r6944;
	st.local.u32 	[%rd19+60], %r6944;
	st.local.u32 	[%rd19+64], %r6944;
	st.local.u32 	[%rd19+68], %r6944;
	st.local.u32 	[%rd19+72], %r6944;
	st.local.u32 	[%rd19+76], %r6944;
	st.local.u32 	[%rd19+80], %r6944;
	st.local.u32 	[%rd19+84], %r6944;
	st.local.u32 	[%rd19+88], %r6944;
	st.local.u32 	[%rd19+92], %r6944;
	bra.uni 	$L__BB0_1227;
$L__BB0_789:
	setp.gt.u32 	%p862, %r11461, %r11428;
	@%p862 bra 	$L__BB0_801;
	setp.lt.u32 	%p863, %r11461, %r11428;
	@%p863 bra 	$L__BB0_804;
	setp.gt.u32 	%p864, %r11462, %r11429;
	@%p864 bra 	$L__BB0_801;
	setp.lt.u32 	%p865, %r11462, %r11429;
	@%p865 bra 	$L__BB0_804;
	setp.gt.u32 	%p866, %r11463, %r11430;
	@%p866 bra 	$L__BB0_801;
	setp.lt.u32 	%p867, %r11463, %r11430;
	@%p867 bra 	$L__BB0_804;
	setp.gt.u32 	%p868, %r11464, %r11431;
	@%p868 bra 	$L__BB0_801;
	setp.lt.u32 	%p869, %r11464, %r11431;
	@%p869 bra 	$L__BB0_804;
	setp.gt.u32 	%p870, %r11465, %r11432;
	@%p870 bra 	$L__BB0_801;
	setp.lt.u32 	%p871, %r11465, %r11432;
	@%p871 bra 	$L__BB0_804;
	setp.gt.u32 	%p872, %r11466, %r11433;
	@%p872 bra 	$L__BB0_801;
	setp.lt.u32 	%p873, %r11466, %r11433;
	setp.lt.u32 	%p874, %r11467, %r11434;
	or.pred  	%p875, %p873, %p874;
	@%p875 bra 	$L__BB0_804;
$L__BB0_801:
	// begin inline asm
	sub.cc.u32 %r12379, %r11467, %r11434; 
	subc.cc.u32 %r12380, %r11466, %r11433; 
	subc.cc.u32 %r12381, %r11465, %r11432; 
	subc.cc.u32 %r12382, %r11464, %r11431; 
	subc.cc.u32 %r12383, %r11463, %r11430; 
	subc.cc.u32 %r12384, %r11462, %r11429; 
	subc.cc.u32 %r12385, %r11461, %r11428; 
	subc.u32    %r12386, %r11460, %r11427; 
	
	// end inline asm
	bra.uni 	$L__BB0_805;
$L__BB0_802:
	setp.gt.u32 	%p860, %r11460, %r11427;
	@%p860 bra 	$L__BB0_801;
	setp.le.u32 	%p861, %r11427, %r11460;
	@%p861 bra 	$L__BB0_789;
$L__BB0_804:
	ld.const.u32 	%r6961, [const_p];
	ld.const.u32 	%r6968, [const_p+28];
	ld.const.u32 	%r6963, [const_p+8];
	ld.const.u32 	%r6964, [const_p+12];
	ld.const.u32 	%r6965, [const_p+16];
	ld.const.u32 	%r6966, [const_p+20];
	ld.const.u32 	%r6967, [const_p+24];
	ld.const.u32 	%r6962, [const_p+4];
	// begin inline asm
	add.cc.u32 %r6945, %r11467, %r6961; 
	addc.cc.u32 %r6946, %r11466, %r6962; 
	addc.cc.u32 %r6947, %r11465, %r6963; 
	addc.cc.u32 %r6948, %r11464, %r6964; 
	addc.cc.u32 %r6949, %r11463, %r6965; 
	addc.cc.u32 %r6950, %r11462, %r6966; 
	addc.cc.u32 %r6951, %r11461, %r6967; 
	addc.u32    %r6952, %r11460, %r6968; 
	
	// end inline asm
	// begin inline asm
	sub.cc.u32 %r12379, %r6945, %r11434; 
	subc.cc.u32 %r12380, %r6946, %r11433; 
	subc.cc.u32 %r12381, %r6947, %r11432; 
	subc.cc.u32 %r12382, %r6948, %r11431; 
	subc.cc.u32 %r12383, %r6949, %r11430; 
	subc.cc.u32 %r12384, %r6950, %r11429; 
	subc.cc.u32 %r12385, %r6951, %r11428; 
	subc.u32    %r12386, %r6952, %r11427; 
	
	// end inline asm
$L__BB0_805:
	st.local.u32 	[%rd13], %r12379;
	st.local.u32 	[%rd13+4], %r12380;
	st.local.u32 	[%rd13+8], %r12381;
	st.local.u32 	[%rd13+12], %r12382;
	st.local.u32 	[%rd13+16], %r12383;
	st.local.u32 	[%rd13+20], %r12384;
	st.local.u32 	[%rd13+24], %r12385;
	st.local.u32 	[%rd13+28], %r12386;
	setp.gt.u32 	%p876, %r11593, %r11526;
	@%p876 bra 	$L__BB0_806;
	bra.uni 	$L__BB0_819;
$L__BB0_806:
	// begin inline asm
	sub.cc.u32 %r12240, %r11600, %r11533; 
	subc.cc.u32 %r12241, %r11599, %r11532; 
	subc.cc.u32 %r12242, %r11598, %r11531; 
	subc.cc.u32 %r12243, %r11597, %r11530; 
	subc.cc.u32 %r12244, %r11596, %r11529; 
	subc.cc.u32 %r12245, %r11595, %r11528; 
	subc.cc.u32 %r12246, %r11594, %r11527; 
	subc.u32    %r12247, %r11593, %r11526; 
	
	// end inline asm
	bra.uni 	$L__BB0_821;
$L__BB0_807:
	setp.gt.u32 	%p878, %r11594, %r11527;
	@%p878 bra 	$L__BB0_806;
	setp.lt.u32 	%p879, %r11594, %r11527;
	@%p879 bra 	$L__BB0_820;
	setp.gt.u32 	%p880, %r11595, %r11528;
	@%p880 bra 	$L__BB0_806;
	setp.lt.u32 	%p881, %r11595, %r11528;
	@%p881 bra 	$L__BB0_820;
	setp.gt.u32 	%p882, %r11596, %r11529;
	@%p882 bra 	$L__BB0_806;
	setp.lt.u32 	%p883, %r11596, %r11529;
	@%p883 bra 	$L__BB0_820;
	setp.gt.u32 	%p884, %r11597, %r11530;
	@%p884 bra 	$L__BB0_806;
	setp.lt.u32 	%p885, %r11597, %r11530;
	@%p885 bra 	$L__BB0_820;
	setp.gt.u32 	%p886, %r11598, %r11531;
	@%p886 bra 	$L__BB0_806;
	setp.lt.u32 	%p887, %r11598, %r11531;
	@%p887 bra 	$L__BB0_820;
	setp.gt.u32 	%p888, %r11599, %r11532;
	@%p888 bra 	$L__BB0_806;
	setp.lt.u32 	%p889, %r11599, %r11532;
	setp.lt.u32 	%p890, %r11600, %r11533;
	or.pred  	%p891, %p889, %p890;
	@%p891 bra 	$L__BB0_820;
	bra.uni 	$L__BB0_806;
$L__BB0_819:
	setp.ge.u32 	%p877, %r11593, %r11526;
	@%p877 bra 	$L__BB0_807;
$L__BB0_820:
	ld.const.u32 	%r7033, [const_p];
	ld.const.u32 	%r7040, [const_p+28];
	ld.const.u32 	%r7035, [const_p+8];
	ld.const.u32 	%r7036, [const_p+12];
	ld.const.u32 	%r7037, [const_p+16];
	ld.const.u32 	%r7038, [const_p+20];
	ld.const.u32 	%r7039, [const_p+24];
	ld.const.u32 	%r7034, [const_p+4];
	// begin inline asm
	add.cc.u32 %r7017, %r11600, %r7033; 
	addc.cc.u32 %r7018, %r11599, %r7034; 
	addc.cc.u32 %r7019, %r11598, %r7035; 
	addc.cc.u32 %r7020, %r11597, %r7036; 
	addc.cc.u32 %r7021, %r11596, %r7037; 
	addc.cc.u32 %r7022, %r11595, %r7038; 
	addc.cc.u32 %r7023, %r11594, %r7039; 
	addc.u32    %r7024, %r11593, %r7040; 
	
	// end inline asm
	// begin inline asm
	sub.cc.u32 %r12240, %r7017, %r11533; 
	subc.cc.u32 %r12241, %r7018, %r11532; 
	subc.cc.u32 %r12242, %r7019, %r11531; 
	subc.cc.u32 %r12243, %r7020, %r11530; 
	subc.cc.u32 %r12244, %r7021, %r11529; 
	subc.cc.u32 %r12245, %r7022, %r11528; 
	subc.cc.u32 %r12246, %r7023, %r11527; 
	subc.u32    %r12247, %r7024, %r11526; 
	
	// end inline asm
$L__BB0_821:
	st.local.u32 	[%rd14], %r12240;
	st.local.u32 	[%rd14+4], %r12241;
	st.local.u32 	[%rd14+8], %r12242;
	st.local.u32 	[%rd14+12], %r12243;
	st.local.u32 	[%rd14+16], %r12244;
	st.local.u32 	[%rd14+20], %r12245;
	st.local.u32 	[%rd14+24], %r12246;
	st.local.u32 	[%rd14+28], %r12247;
	mov.b32 	%r12142, 0;
	mov.u32 	%r12143, %r12142;
	mov.u32 	%r12144, %r12142;
	mov.u32 	%r12145, %r12142;
	mov.u32 	%r12146, %r12142;
	mov.u32 	%r12147, %r12142;
	mov.u32 	%r12148, %r12142;
	mov.u32 	%r12149, %r12142;
	mov.u32 	%r12076, %r12386;
	mov.u32 	%r12077, %r12385;
	mov.u32 	%r12078, %r12384;
	mov.u32 	%r12079, %r12383;
	mov.u32 	%r12080, %r12382;
	mov.u32 	%r12081, %r12381;
	mov.u32 	%r12082, %r12380;
	mov.u32 	%r12083, %r12379;
	mov.u32 	%r12067, %r12142;
$L__BB0_822:
	shr.u32 	%r7090, %r12067, 5;
	and.b32  	%r7091, %r12067, 31;
	mul.wide.u32 	%rd87, %r7090, 4;
	add.s64 	%rd88, %rd13, %rd87;
	ld.local.u32 	%r7092, [%rd88];
	shr.u32 	%r7093, %r7092, %r7091;
	and.b32  	%r7094, %r7093, 1;
	setp.eq.b32 	%p892, %r7094, 1;
	not.pred 	%p893, %p892;
	@%p893 bra 	$L__BB0_838;
	// begin inline asm
	add.cc.u32 %r12149, %r12149, %r12083; 
	addc.cc.u32 %r12148, %r12148, %r12082; 
	addc.cc.u32 %r12147, %r12147, %r12081; 
	addc.cc.u32 %r12146, %r12146, %r12080; 
	addc.cc.u32 %r12145, %r12145, %r12079; 
	addc.cc.u32 %r12144, %r12144, %r12078; 
	addc.cc.u32 %r12143, %r12143, %r12077; 
	addc.u32    %r12142, %r12142, %r12076; 
	
	// end inline asm
	ld.const.u32 	%r7119, [const_p+28];
	setp.gt.u32 	%p894, %r12142, %r7119;
	@%p894 bra 	$L__BB0_837;
	ld.const.u32 	%r7120, [const_p+28];
	setp.lt.u32 	%p895, %r12142, %r7120;
	@%p895 bra 	$L__BB0_838;
	ld.const.u32 	%r7121, [const_p+24];
	setp.gt.u32 	%p896, %r12143, %r7121;
	@%p896 bra 	$L__BB0_837;
	ld.const.u32 	%r7122, [const_p+24];
	setp.lt.u32 	%p897, %r12143, %r7122;
	@%p897 bra 	$L__BB0_838;
	ld.const.u32 	%r7123, [const_p+20];
	setp.gt.u32 	%p898, %r12144, %r7123;
	@%p898 bra 	$L__BB0_837;
	ld.const.u32 	%r7124, [const_p+20];
	setp.lt.u32 	%p899, %r12144, %r7124;
	@%p899 bra 	$L__BB0_838;
	ld.const.u32 	%r7125, [const_p+16];
	setp.gt.u32 	%p900, %r12145, %r7125;
	@%p900 bra 	$L__BB0_837;
	ld.const.u32 	%r7126, [const_p+16];
	setp.lt.u32 	%p901, %r12145, %r7126;
	@%p901 bra 	$L__BB0_838;
	ld.const.u32 	%r7127, [const_p+12];
	setp.gt.u32 	%p902, %r12146, %r7127;
	@%p902 bra 	$L__BB0_837;
	ld.const.u32 	%r7128, [const_p+12];
	setp.lt.u32 	%p903, %r12146, %r7128;
	@%p903 bra 	$L__BB0_838;
	ld.const.u32 	%r7129, [const_p+8];
	setp.gt.u32 	%p904, %r12147, %r7129;
	@%p904 bra 	$L__BB0_837;
	ld.const.u32 	%r7130, [const_p+8];
	setp.lt.u32 	%p905, %r12147, %r7130;
	@%p905 bra 	$L__BB0_838;
	ld.const.u32 	%r7131, [const_p+4];
	setp.gt.u32 	%p906, %r12148, %r7131;
	@%p906 bra 	$L__BB0_837;
	ld.const.u32 	%r7132, [const_p+4];
	setp.lt.u32 	%p907, %r12148, %r7132;
	ld.const.u32 	%r7133, [const_p];
	setp.lt.u32 	%p908, %r12149, %r7133;
	or.pred  	%p909, %p907, %p908;
	@%p909 bra 	$L__BB0_838;
$L__BB0_837:
	ld.const.u32 	%r7151, [const_p];
	ld.const.u32 	%r7158, [const_p+28];
	ld.const.u32 	%r7153, [const_p+8];
	ld.const.u32 	%r7154, [const_p+12];
	ld.const.u32 	%r7155, [const_p+16];
	ld.const.u32 	%r7156, [const_p+20];
	ld.const.u32 	%r7157, [const_p+24];
	ld.const.u32 	%r7152, [const_p+4];
	// begin inline asm
	sub.cc.u32 %r12149, %r12149, %r7151; 
	subc.cc.u32 %r12148, %r12148, %r7152; 
	subc.cc.u32 %r12147, %r12147, %r7153; 
	subc.cc.u32 %r12146, %r12146, %r7154; 
	subc.cc.u32 %r12145, %r12145, %r7155; 
	subc.cc.u32 %r12144, %r12144, %r7156; 
	subc.cc.u32 %r12143, %r12143, %r7157; 
	subc.u32    %r12142, %r12142, %r7158; 
	
	// end inline asm
$L__BB0_838:
	// begin inline asm
	add.cc.u32 %r12083, %r12083, %r12083; 
	addc.cc.u32 %r12082, %r12082, %r12082; 
	addc.cc.u32 %r12081, %r12081, %r12081; 
	addc.cc.u32 %r12080, %r12080, %r12080; 
	addc.cc.u32 %r12079, %r12079, %r12079; 
	addc.cc.u32 %r12078, %r12078, %r12078; 
	addc.cc.u32 %r12077, %r12077, %r12077; 
	addc.u32    %r12076, %r12076, %r12076; 
	
	// end inline asm
	ld.const.u32 	%r7183, [const_p+28];
	setp.gt.u32 	%p910, %r12076, %r7183;
	@%p910 bra 	$L__BB0_852;
	ld.const.u32 	%r7184, [const_p+28];
	setp.lt.u32 	%p911, %r12076, %r7184;
	@%p911 bra 	$L__BB0_853;
	ld.const.u32 	%r7185, [const_p+24];
	setp.gt.u32 	%p912, %r12077, %r7185;
	@%p912 bra 	$L__BB0_852;
	ld.const.u32 	%r7186, [const_p+24];
	setp.lt.u32 	%p913, %r12077, %r7186;
	@%p913 bra 	$L__BB0_853;
	ld.const.u32 	%r7187, [const_p+20];
	setp.gt.u32 	%p914, %r12078, %r7187;
	@%p914 bra 	$L__BB0_852;
	ld.const.u32 	%r7188, [const_p+20];
	setp.lt.u32 	%p915, %r12078, %r7188;
	@%p915 bra 	$L__BB0_853;
	ld.const.u32 	%r7189, [const_p+16];
	setp.gt.u32 	%p916, %r12079, %r7189;
	@%p916 bra 	$L__BB0_852;
	ld.const.u32 	%r7190, [const_p+16];
	setp.lt.u32 	%p917, %r12079, %r7190;
	@%p917 bra 	$L__BB0_853;
	ld.const.u32 	%r7191, [const_p+12];
	setp.gt.u32 	%p918, %r12080, %r7191;
	@%p918 bra 	$L__BB0_852;
	ld.const.u32 	%r7192, [const_p+12];
	setp.lt.u32 	%p919, %r12080, %r7192;
	@%p919 bra 	$L__BB0_853;
	ld.const.u32 	%r7193, [const_p+8];
	setp.gt.u32 	%p920, %r12081, %r7193;
	@%p920 bra 	$L__BB0_852;
	ld.const.u32 	%r7194, [const_p+8];
	setp.lt.u32 	%p921, %r12081, %r7194;
	@%p921 bra 	$L__BB0_853;
	ld.const.u32 	%r7195, [const_p+4];
	setp.gt.u32 	%p922, %r12082, %r7195;
	@%p922 bra 	$L__BB0_852;
	ld.const.u32 	%r7196, [const_p+4];
	setp.lt.u32 	%p923, %r12082, %r7196;
	ld.const.u32 	%r7197, [const_p];
	setp.lt.u32 	%p924, %r12083, %r7197;
	or.pred  	%p925, %p923, %p924;
	@%p925 bra 	$L__BB0_853;
$L__BB0_852:
	ld.const.u32 	%r7215, [const_p];
	ld.const.u32 	%r7222, [const_p+28];
	ld.const.u32 	%r7217, [const_p+8];
	ld.const.u32 	%r7218, [const_p+12];
	ld.const.u32 	%r7219, [const_p+16];
	ld.const.u32 	%r7220, [const_p+20];
	ld.const.u32 	%r7221, [const_p+24];
	ld.const.u32 	%r7216, [const_p+4];
	// begin inline asm
	sub.cc.u32 %r12083, %r12083, %r7215; 
	subc.cc.u32 %r12082, %r12082, %r7216; 
	subc.cc.u32 %r12081, %r12081, %r7217; 
	subc.cc.u32 %r12080, %r12080, %r7218; 
	subc.cc.u32 %r12079, %r12079, %r7219; 
	subc.cc.u32 %r12078, %r12078, %r7220; 
	subc.cc.u32 %r12077, %r12077, %r7221; 
	subc.u32    %r12076, %r12076, %r7222; 
	
	// end inline asm
$L__BB0_853:
	add.s32 	%r12067, %r12067, 1;
	setp.ne.s32 	%p926, %r12067, 256;
	@%p926 bra 	$L__BB0_822;
	mov.b32 	%r12280, 0;
	mov.u32 	%r12279, %r12280;
	mov.u32 	%r12278, %r12280;
	mov.u32 	%r12277, %r12280;
	mov.u32 	%r12276, %r12280;
	mov.u32 	%r12275, %r12280;
	mov.u32 	%r12274, %r12280;
	mov.u32 	%r12273, %r12280;
	mov.u32 	%r12109, %r12142;
	mov.u32 	%r12110, %r12143;
	mov.u32 	%r12111, %r12144;
	mov.u32 	%r12112, %r12145;
	mov.u32 	%r12113, %r12146;
	mov.u32 	%r12114, %r12147;
	mov.u32 	%r12115, %r12148;
	mov.u32 	%r12116, %r12149;
	mov.u32 	%r12100, %r12280;
$L__BB0_855:
	shr.u32 	%r7224, %r12100, 5;
	and.b32  	%r7225, %r12100, 31;
	mul.wide.u32 	%rd89, %r7224, 4;
	add.s64 	%rd90, %rd13, %rd89;
	ld.local.u32 	%r7226, [%rd90];
	shr.u32 	%r7227, %r7226, %r7225;
	and.b32  	%r7228, %r7227, 1;
	setp.eq.b32 	%p927, %r7228, 1;
	not.pred 	%p928, %p927;
	@%p928 bra 	$L__BB0_871;
	// begin inline asm
	add.cc.u32 %r12273, %r12273, %r12116; 
	addc.cc.u32 %r12274, %r12274, %r12115; 
	addc.cc.u32 %r12275, %r12275, %r12114; 
	addc.cc.u32 %r12276, %r12276, %r12113; 
	addc.cc.u32 %r12277, %r12277, %r12112; 
	addc.cc.u32 %r12278, %r12278, %r12111; 
	addc.cc.u32 %r12279, %r12279, %r12110; 
	addc.u32    %r12280, %r12280, %r12109; 
	
	// end inline asm
	ld.const.u32 	%r7253, [const_p+28];
	setp.gt.u32 	%p929, %r12280, %r7253;
	@%p929 bra 	$L__BB0_870;
	ld.const.u32 	%r7254, [const_p+28];
	setp.lt.u32 	%p930, %r12280, %r7254;
	@%p930 bra 	$L__BB0_871;
	ld.const.u32 	%r7255, [const_p+24];
	setp.gt.u32 	%p931, %r12279, %r7255;
	@%p931 bra 	$L__BB0_870;
	ld.const.u32 	%r7256, [const_p+24];
	setp.lt.u32 	%p932, %r12279, %r7256;
	@%p932 bra 	$L__BB0_871;
	ld.const.u32 	%r7257, [const_p+20];
	setp.gt.u32 	%p933, %r12278, %r7257;
	@%p933 bra 	$L__BB0_870;
	ld.const.u32 	%r7258, [const_p+20];
	setp.lt.u32 	%p934, %r12278, %r7258;
	@%p934 bra 	$L__BB0_871;
	ld.const.u32 	%r7259, [const_p+16];
	setp.gt.u32 	%p935, %r12277, %r7259;
	@%p935 bra 	$L__BB0_870;
	ld.const.u32 	%r7260, [const_p+16];
	setp.lt.u32 	%p936, %r12277, %r7260;
	@%p936 bra 	$L__BB0_871;
	ld.const.u32 	%r7261, [const_p+12];
	setp.gt.u32 	%p937, %r12276, %r7261;
	@%p937 bra 	$L__BB0_870;
	ld.const.u32 	%r7262, [const_p+12];
	setp.lt.u32 	%p938, %r12276, %r7262;
	@%p938 bra 	$L__BB0_871;
	ld.const.u32 	%r7263, [const_p+8];
	setp.gt.u32 	%p939, %r12275, %r7263;
	@%p939 bra 	$L__BB0_870;
	ld.const.u32 	%r7264, [const_p+8];
	setp.lt.u32 	%p940, %r12275, %r7264;
	@%p940 bra 	$L__BB0_871;
	ld.const.u32 	%r7265, [const_p+4];
	setp.gt.u32 	%p941, %r12274, %r7265;
	@%p941 bra 	$L__BB0_870;
	ld.const.u32 	%r7266, [const_p+4];
	setp.lt.u32 	%p942, %r12274, %r7266;
	ld.const.u32 	%r7267, [const_p];
	setp.lt.u32 	%p943, %r12273, %r7267;
	or.pred  	%p944, %p942, %p943;
	@%p944 bra 	$L__BB0_871;
$L__BB0_870:
	ld.const.u32 	%r7285, [const_p];
	ld.const.u32 	%r7292, [const_p+28];
	ld.const.u32 	%r7287, [const_p+8];
	ld.const.u32 	%r7288, [const_p+12];
	ld.const.u32 	%r7289, [const_p+16];
	ld.const.u32 	%r7290, [const_p+20];
	ld.const.u32 	%r7291, [const_p+24];
	ld.const.u32 	%r7286, [const_p+4];
	// begin inline asm
	sub.cc.u32 %r12273, %r12273, %r7285; 
	subc.cc.u32 %r12274, %r12274, %r7286; 
	subc.cc.u32 %r12275, %r12275, %r7287; 
	subc.cc.u32 %r12276, %r12276, %r7288; 
	subc.cc.u32 %r12277, %r12277, %r7289; 
	subc.cc.u32 %r12278, %r12278, %r7290; 
	subc.cc.u32 %r12279, %r12279, %r7291; 
	subc.u32    %r12280, %r12280, %r7292; 
	
	// end inline asm
$L__BB0_871:
	// begin inline asm
	add.cc.u32 %r12116, %r12116, %r12116; 
	addc.cc.u32 %r12115, %r12115, %r12115; 
	addc.cc.u32 %r12114, %r12114, %r12114; 
	addc.cc.u32 %r12113, %r12113, %r12113; 
	addc.cc.u32 %r12112, %r12112, %r12112; 
	addc.cc.u32 %r12111, %r12111, %r12111; 
	addc.cc.u32 %r12110, %r12110, %r12110; 
	addc.u32    %r12109, %r12109, %r12109; 
	
	// end inline asm
	ld.const.u32 	%r7317, [const_p+28];
	setp.gt.u32 	%p945, %r12109, %r7317;
	@%p945 bra 	$L__BB0_885;
	ld.const.u32 	%r7318, [const_p+28];
	setp.lt.u32 	%p946, %r12109, %r7318;
	@%p946 bra 	$L__BB0_886;
	ld.const.u32 	%r7319, [const_p+24];
	setp.gt.u32 	%p947, %r12110, %r7319;
	@%p947 bra 	$L__BB0_885;
	ld.const.u32 	%r7320, [const_p+24];
	setp.lt.u32 	%p948, %r12110, %r7320;
	@%p948 bra 	$L__BB0_886;
	ld.const.u32 	%r7321, [const_p+20];
	setp.gt.u32 	%p949, %r12111, %r7321;
	@%p949 bra 	$L__BB0_885;
	ld.const.u32 	%r7322, [const_p+20];
	setp.lt.u32 	%p950, %r12111, %r7322;
	@%p950 bra 	$L__BB0_886;
	ld.const.u32 	%r7323, [const_p+16];
	setp.gt.u32 	%p951, %r12112, %r7323;
	@%p951 bra 	$L__BB0_885;
	ld.const.u32 	%r7324, [const_p+16];
	setp.lt.u32 	%p952, %r12112, %r7324;
	@%p952 bra 	$L__BB0_886;
	ld.const.u32 	%r7325, [const_p+12];
	setp.gt.u32 	%p953, %r12113, %r7325;
	@%p953 bra 	$L__BB0_885;
	ld.const.u32 	%r7326, [const_p+12];
	setp.lt.u32 	%p954, %r12113, %r7326;
	@%p954 bra 	$L__BB0_886;
	ld.const.u32 	%r7327, [const_p+8];
	setp.gt.u32 	%p955, %r12114, %r7327;
	@%p955 bra 	$L__BB0_885;
	ld.const.u32 	%r7328, [const_p+8];
	setp.lt.u32 	%p956, %r12114, %r7328;
	@%p956 bra 	$L__BB0_886;
	ld.const.u32 	%r7329, [const_p+4];
	setp.gt.u32 	%p957, %r12115, %r7329;
	@%p957 bra 	$L__BB0_885;
	ld.const.u32 	%r7330, [const_p+4];
	setp.lt.u32 	%p958, %r12115, %r7330;
	ld.const.u32 	%r7331, [const_p];
	setp.lt.u32 	%p959, %r12116, %r7331;
	or.pred  	%p960, %p958, %p959;
	@%p960 bra 	$L__BB0_886;
$L__BB0_885:
	ld.const.u32 	%r7349, [const_p];
	ld.const.u32 	%r7356, [const_p+28];
	ld.const.u32 	%r7351, [const_p+8];
	ld.const.u32 	%r7352, [const_p+12];
	ld.const.u32 	%r7353, [const_p+16];
	ld.const.u32 	%r7354, [const_p+20];
	ld.const.u32 	%r7355, [const_p+24];
	ld.const.u32 	%r7350, [const_p+4];
	// begin inline asm
	sub.cc.u32 %r12116, %r12116, %r7349; 
	subc.cc.u32 %r12115, %r12115, %r7350; 
	subc.cc.u32 %r12114, %r12114, %r7351; 
	subc.cc.u32 %r12113, %r12113, %r7352; 
	subc.cc.u32 %r12112, %r12112, %r7353; 
	subc.cc.u32 %r12111, %r12111, %r7354; 
	subc.cc.u32 %r12110, %r12110, %r7355; 
	subc.u32    %r12109, %r12109, %r7356; 
	
	// end inline asm
$L__BB0_886:
	add.s32 	%r12100, %r12100, 1;
	setp.ne.s32 	%p961, %r12100, 256;
	@%p961 bra 	$L__BB0_855;
	mov.b32 	%r12134, 0;
	mov.u32 	%r12135, %r12134;
	mov.u32 	%r12136, %r12134;
	mov.u32 	%r12137, %r12134;
	mov.u32 	%r12138, %r12134;
	mov.u32 	%r12139, %r12134;
	mov.u32 	%r12140, %r12134;
	mov.u32 	%r12141, %r12134;
	mov.u32 	%r12133, %r12134;
$L__BB0_888:
	shr.u32 	%r7358, %r12133, 5;
	and.b32  	%r7359, %r12133, 31;
	mul.wide.u32 	%rd91, %r7358, 4;
	add.s64 	%rd92, %rd12, %rd91;
	ld.local.u32 	%r7360, [%rd92];
	shr.u32 	%r7361, %r7360, %r7359;
	and.b32  	%r7362, %r7361, 1;
	setp.eq.b32 	%p962, %r7362, 1;
	not.pred 	%p963, %p962;
	@%p963 bra 	$L__BB0_904;
	// begin inline asm
	add.cc.u32 %r12141, %r12141, %r12149; 
	addc.cc.u32 %r12140, %r12140, %r12148; 
	addc.cc.u32 %r12139, %r12139, %r12147; 
	addc.cc.u32 %r12138, %r12138, %r12146; 
	addc.cc.u32 %r12137, %r12137, %r12145; 
	addc.cc.u32 %r12136, %r12136, %r12144; 
	addc.cc.u32 %r12135, %r12135, %r12143; 
	addc.u32    %r12134, %r12134, %r12142; 
	
	// end inline asm
	ld.const.u32 	%r7387, [const_p+28];
	setp.gt.u32 	%p964, %r12134, %r7387;
	@%p964 bra 	$L__BB0_903;
	ld.const.u32 	%r7388, [const_p+28];
	setp.lt.u32 	%p965, %r12134, %r7388;
	@%p965 bra 	$L__BB0_904;
	ld.const.u32 	%r7389, [const_p+24];
	setp.gt.u32 	%p966, %r12135, %r7389;
	@%p966 bra 	$L__BB0_903;
	ld.const.u32 	%r7390, [const_p+24];
	setp.lt.u32 	%p967, %r12135, %r7390;
	@%p967 bra 	$L__BB0_904;
	ld.const.u32 	%r7391, [const_p+20];
	setp.gt.u32 	%p968, %r12136, %r7391;
	@%p968 bra 	$L__BB0_903;
	ld.const.u32 	%r7392, [const_p+20];
	setp.lt.u32 	%p969, %r12136, %r7392;
	@%p969 bra 	$L__BB0_904;
	ld.const.u32 	%r7393, [const_p+16];
	setp.gt.u32 	%p970, %r12137, %r7393;
	@%p970 bra 	$L__BB0_903;
	ld.const.u32 	%r7394, [const_p+16];
	setp.lt.u32 	%p971, %r12137, %r7394;
	@%p971 bra 	$L__BB0_904;
	ld.const.u32 	%r7395, [const_p+12];
	setp.gt.u32 	%p972, %r12138, %r7395;
	@%p972 bra 	$L__BB0_903;
	ld.const.u32 	%r7396, [const_p+12];
	setp.lt.u32 	%p973, %r12138, %r7396;
	@%p973 bra 	$L__BB0_904;
	ld.const.u32 	%r7397, [const_p+8];
	setp.gt.u32 	%p974, %r12139, %r7397;
	@%p974 bra 	$L__BB0_903;
	ld.const.u32 	%r7398, [const_p+8];
	setp.lt.u32 	%p975, %r12139, %r7398;
	@%p975 bra 	$L__BB0_904;
	ld.const.u32 	%r7399, [const_p+4];
	setp.gt.u32 	%p976, %r12140, %r7399;
	@%p976 bra 	$L__BB0_903;
	ld.const.u32 	%r7400, [const_p+4];
	setp.lt.u32 	%p977, %r12140, %r7400;
	ld.const.u32 	%r7401, [const_p];
	setp.lt.u32 	%p978, %r12141, %r7401;
	or.pred  	%p979, %p977, %p978;
	@%p979 bra 	$L__BB0_904;
$L__BB0_903:
	ld.const.u32 	%r7419, [const_p];
	ld.const.u32 	%r7426, [const_p+28];
	ld.const.u32 	%r7421, [const_p+8];
	ld.const.u32 	%r7422, [const_p+12];
	ld.const.u32 	%r7423, [const_p+16];
	ld.const.u32 	%r7424, [const_p+20];
	ld.const.u32 	%r7425, [const_p+24];
	ld.const.u32 	%r7420, [const_p+4];
	// begin inline asm
	sub.cc.u32 %r12141, %r12141, %r7419; 
	subc.cc.u32 %r12140, %r12140, %r7420; 
	subc.cc.u32 %r12139, %r12139, %r7421; 
	subc.cc.u32 %r12138, %r12138, %r7422; 
	subc.cc.u32 %r12137, %r12137, %r7423; 
	subc.cc.u32 %r12136, %r12136, %r7424; 
	subc.cc.u32 %r12135, %r12135, %r7425; 
	subc.u32    %r12134, %r12134, %r7426; 
	
	// end inline asm
$L__BB0_904:
	// begin inline asm
	add.cc.u32 %r12149, %r12149, %r12149; 
	addc.cc.u32 %r12148, %r12148, %r12148; 
	addc.cc.u32 %r12147, %r12147, %r12147; 
	addc.cc.u32 %r12146, %r12146, %r12146; 
	addc.cc.u32 %r12145, %r12145, %r12145; 
	addc.cc.u32 %r12144, %r12144, %r12144; 
	addc.cc.u32 %r12143, %r12143, %r12143; 
	addc.u32    %r12142, %r12142, %r12142; 
	
	// end inline asm
	ld.const.u32 	%r7451, [const_p+28];
	setp.gt.u32 	%p980, %r12142, %r7451;
	@%p980 bra 	$L__BB0_918;
	ld.const.u32 	%r7452, [const_p+28];
	setp.lt.u32 	%p981, %r12142, %r7452;
	@%p981 bra 	$L__BB0_919;
	ld.const.u32 	%r7453, [const_p+24];
	setp.gt.u32 	%p982, %r12143, %r7453;
	@%p982 bra 	$L__BB0_918;
	ld.const.u32 	%r7454, [const_p+24];
	setp.lt.u32 	%p983, %r12143, %r7454;
	@%p983 bra 	$L__BB0_919;
	ld.const.u32 	%r7455, [const_p+20];
	setp.gt.u32 	%p984, %r12144, %r7455;
	@%p984 bra 	$L__BB0_918;
	ld.const.u32 	%r7456, [const_p+20];
	setp.lt.u32 	%p985, %r12144, %r7456;
	@%p985 bra 	$L__BB0_919;
	ld.const.u32 	%r7457, [const_p+16];
	setp.gt.u32 	%p986, %r12145, %r7457;
	@%p986 bra 	$L__BB0_918;
	ld.const.u32 	%r7458, [const_p+16];
	setp.lt.u32 	%p987, %r12145, %r7458;
	@%p987 bra 	$L__BB0_919;
	ld.const.u32 	%r7459, [const_p+12];
	setp.gt.u32 	%p988, %r12146, %r7459;
	@%p988 bra 	$L__BB0_918;
	ld.const.u32 	%r7460, [const_p+12];
	setp.lt.u32 	%p989, %r12146, %r7460;
	@%p989 bra 	$L__BB0_919;
	ld.const.u32 	%r7461, [const_p+8];
	setp.gt.u32 	%p990, %r12147, %r7461;
	@%p990 bra 	$L__BB0_918;
	ld.const.u32 	%r7462, [const_p+8];
	setp.lt.u32 	%p991, %r12147, %r7462;
	@%p991 bra 	$L__BB0_919;
	ld.const.u32 	%r7463, [const_p+4];
	setp.gt.u32 	%p992, %r12148, %r7463;
	@%p992 bra 	$L__BB0_918;
	ld.const.u32 	%r7464, [const_p+4];
	setp.lt.u32 	%p993, %r12148, %r7464;
	ld.const.u32 	%r7465, [const_p];
	setp.lt.u32 	%p994, %r12149, %r7465;
	or.pred  	%p995, %p993, %p994;
	@%p995 bra 	$L__BB0_919;
$L__BB0_918:
	ld.const.u32 	%r7483, [const_p];
	ld.const.u32 	%r7490, [const_p+28];
	ld.const.u32 	%r7485, [const_p+8];
	ld.const.u32 	%r7486, [const_p+12];
	ld.const.u32 	%r7487, [const_p+16];
	ld.const.u32 	%r7488, [const_p+20];
	ld.const.u32 	%r7489, [const_p+24];
	ld.const.u32 	%r7484, [const_p+4];
	// begin inline asm
	sub.cc.u32 %r12149, %r12149, %r7483; 
	subc.cc.u32 %r12148, %r12148, %r7484; 
	subc.cc.u32 %r12147, %r12147, %r7485; 
	subc.cc.u32 %r12146, %r12146, %r7486; 
	subc.cc.u32 %r12145, %r12145, %r7487; 
	subc.cc.u32 %r12144, %r12144, %r7488; 
	subc.cc.u32 %r12143, %r12143, %r7489; 
	subc.u32    %r12142, %r12142, %r7490; 
	
	// end inline asm
$L__BB0_919:
	add.s32 	%r12133, %r12133, 1;
	setp.ne.s32 	%p996, %r12133, 256;
	@%p996 bra 	$L__BB0_888;
	mov.b32 	%r12167, 0;
	mov.u32 	%r12168, %r12167;
	mov.u32 	%r12169, %r12167;
	mov.u32 	%r12170, %r12167;
	mov.u32 	%r12171, %r12167;
	mov.u32 	%r12172, %r12167;
	mov.u32 	%r12173, %r12167;
	mov.u32 	%r12174, %r12167;
	mov.u32 	%r12175, %r12247;
	mov.u32 	%r12176, %r12246;
	mov.u32 	%r12177, %r12245;
	mov.u32 	%r12178, %r12244;
	mov.u32 	%r12179, %r12243;
	mov.u32 	%r12180, %r12242;
	mov.u32 	%r12181, %r12241;
	mov.u32 	%r12182, %r12240;
	mov.u32 	%r12166, %r12167;
$L__BB0_921:
	shr.u32 	%r7492, %r12166, 5;
	and.b32  	%r7493, %r12166, 31;
	mul.wide.u32 	%rd93, %r7492, 4;
	add.s64 	%rd94, %rd14, %rd93;
	ld.local.u32 	%r7494, [%rd94];
	shr.u32 	%r7495, %r7494, %r7493;
	and.b32  	%r7496, %r7495, 1;
	setp.eq.b32 	%p997, %r7496, 1;
	not.pred 	%p998, %p997;
	@%p998 bra 	$L__BB0_937;
	// begin inline asm
	add.cc.u32 %r12174, %r12174, %r12182; 
	addc.cc.u32 %r12173, %r12173, %r12181; 
	addc.cc.u32 %r12172, %r12172, %r12180; 
	addc.cc.u32 %r12171, %r12171, %r12179; 
	addc.cc.u32 %r12170, %r12170, %r12178; 
	addc.cc.u32 %r12169, %r12169, %r12177; 
	addc.cc.u32 %r12168, %r12168, %r12176; 
	addc.u32    %r12167, %r12167, %r12175; 
	
	// end inline asm
	ld.const.u32 	%r7521, [const_p+28];
	setp.gt.u32 	%p999, %r12167, %r7521;
	@%p999 bra 	$L__BB0_936;
	ld.const.u32 	%r7522, [const_p+28];
	setp.lt.u32 	%p1000, %r12167, %r7522;
	@%p1000 bra 	$L__BB0_937;
	ld.const.u32 	%r7523, [const_p+24];
	setp.gt.u32 	%p1001, %r12168, %r7523;
	@%p1001 bra 	$L__BB0_936;
	ld.const.u32 	%r7524, [const_p+24];
	setp.lt.u32 	%p1002, %r12168, %r7524;
	@%p1002 bra 	$L__BB0_937;
	ld.const.u32 	%r7525, [const_p+20];
	setp.gt.u32 	%p1003, %r12169, %r7525;
	@%p1003 bra 	$L__BB0_936;
	ld.const.u32 	%r7526, [const_p+20];
	setp.lt.u32 	%p1004, %r12169, %r7526;
	@%p1004 bra 	$L__BB0_937;
	ld.const.u32 	%r7527, [const_p+16];
	setp.gt.u32 	%p1005, %r12170, %r7527;
	@%p1005 bra 	$L__BB0_936;
	ld.const.u32 	%r7528, [const_p+16];
	setp.lt.u32 	%p1006, %r12170, %r7528;
	@%p1006 bra 	$L__BB0_937;
	ld.const.u32 	%r7529, [const_p+12];
	setp.gt.u32 	%p1007, %r12171, %r7529;
	@%p1007 bra 	$L__BB0_936;
	ld.const.u32 	%r7530, [const_p+12];
	setp.lt.u32 	%p1008, %r12171, %r7530;
	@%p1008 bra 	$L__BB0_937;
	ld.const.u32 	%r7531, [const_p+8];
	setp.gt.u32 	%p1009, %r12172, %r7531;
	@%p1009 bra 	$L__BB0_936;
	ld.const.u32 	%r7532, [const_p+8];
	setp.lt.u32 	%p1010, %r12172, %r7532;
	@%p1010 bra 	$L__BB0_937;
	ld.const.u32 	%r7533, [const_p+4];
	setp.gt.u32 	%p1011, %r12173, %r7533;
	@%p1011 bra 	$L__BB0_936;
	ld.const.u32 	%r7534, [const_p+4];
	setp.lt.u32 	%p1012, %r12173, %r7534;
	ld.const.u32 	%r7535, [const_p];
	setp.lt.u32 	%p1013, %r12174, %r7535;
	or.pred  	%p1014, %p1012, %p1013;
	@%p1014 bra 	$L__BB0_937;
$L__BB0_936:
	ld.const.u32 	%r7553, [const_p];
	ld.const.u32 	%r7560, [const_p+28];
	ld.const.u32 	%r7555, [const_p+8];
	ld.const.u32 	%r7556, [const_p+12];
	ld.const.u32 	%r7557, [const_p+16];
	ld.const.u32 	%r7558, [const_p+20];
	ld.const.u32 	%r7559, [const_p+24];
	ld.const.u32 	%r7554, [const_p+4];
	// begin inline asm
	sub.cc.u32 %r12174, %r12174, %r7553; 
	subc.cc.u32 %r12173, %r12173, %r7554; 
	subc.cc.u32 %r12172, %r12172, %r7555; 
	subc.cc.u32 %r12171, %r12171, %r7556; 
	subc.cc.u32 %r12170, %r12170, %r7557; 
	subc.cc.u32 %r12169, %r12169, %r7558; 
	subc.cc.u32 %r12168, %r12168, %r7559; 
	subc.u32    %r12167, %r12167, %r7560; 
	
	// end inline asm
$L__BB0_937:
	// begin inline asm
	add.cc.u32 %r12182, %r12182, %r12182; 
	addc.cc.u32 %r12181, %r12181, %r12181; 
	addc.cc.u32 %r12180, %r12180, %r12180; 
	addc.cc.u32 %r12179, %r12179, %r12179; 
	addc.cc.u32 %r12178, %r12178, %r12178; 
	addc.cc.u32 %r12177, %r12177, %r12177; 
	addc.cc.u32 %r12176, %r12176, %r12176; 
	addc.u32    %r12175, %r12175, %r12175; 
	
	// end inline asm
	ld.const.u32 	%r7585, [const_p+28];
	setp.gt.u32 	%p1015, %r12175, %r7585;
	@%p1015 bra 	$L__BB0_951;
	ld.const.u32 	%r7586, [const_p+28];
	setp.lt.u32 	%p1016, %r12175, %r7586;
	@%p1016 bra 	$L__BB0_952;
	ld.const.u32 	%r7587, [const_p+24];
	setp.gt.u32 	%p1017, %r12176, %r7587;
	@%p1017 bra 	$L__BB0_951;
	ld.const.u32 	%r7588, [const_p+24];
	setp.lt.u32 	%p1018, %r12176, %r7588;
	@%p1018 bra 	$L__BB0_952;
	ld.const.u32 	%r7589, [const_p+20];
	setp.gt.u32 	%p1019, %r12177, %r7589;
	@%p1019 bra 	$L__BB0_951;
	ld.const.u32 	%r7590, [const_p+20];
	setp.lt.u32 	%p1020, %r12177, %r7590;
	@%p1020 bra 	$L__BB0_952;
	ld.const.u32 	%r7591, [const_p+16];
	setp.gt.u32 	%p1021, %r12178, %r7591;
	@%p1021 bra 	$L__BB0_951;
	ld.const.u32 	%r7592, [const_p+16];
	setp.lt.u32 	%p1022, %r12178, %r7592;
	@%p1022 bra 	$L__BB0_952;
	ld.const.u32 	%r7593, [const_p+12];
	setp.gt.u32 	%p1023, %r12179, %r7593;
	@%p1023 bra 	$L__BB0_951;
	ld.const.u32 	%r7594, [const_p+12];
	setp.lt.u32 	%p1024, %r12179, %r7594;
	@%p1024 bra 	$L__BB0_952;
	ld.const.u32 	%r7595, [const_p+8];
	setp.gt.u32 	%p1025, %r12180, %r7595;
	@%p1025 bra 	$L__BB0_951;
	ld.const.u32 	%r7596, [const_p+8];
	setp.lt.u32 	%p1026, %r12180, %r7596;
	@%p1026 bra 	$L__BB0_952;
	ld.const.u32 	%r7597, [const_p+4];
	setp.gt.u32 	%p1027, %r12181, %r7597;
	@%p1027 bra 	$L__BB0_951;
	ld.const.u32 	%r7598, [const_p+4];
	setp.lt.u32 	%p1028, %r12181, %r7598;
	ld.const.u32 	%r7599, [const_p];
	setp.lt.u32 	%p1029, %r12182, %r7599;
	or.pred  	%p1030, %p1028, %p1029;
	@%p1030 bra 	$L__BB0_952;
$L__BB0_951:
	ld.const.u32 	%r7617, [const_p];
	ld.const.u32 	%r7624, [const_p+28];
	ld.const.u32 	%r7619, [const_p+8];
	ld.const.u32 	%r7620, [const_p+12];
	ld.const.u32 	%r7621, [const_p+16];
	ld.const.u32 	%r7622, [const_p+20];
	ld.const.u32 	%r7623, [const_p+24];
	ld.const.u32 	%r7618, [const_p+4];
	// begin inline asm
	sub.cc.u32 %r12182, %r12182, %r7617; 
	subc.cc.u32 %r12181, %r12181, %r7618; 
	subc.cc.u32 %r12180, %r12180, %r7619; 
	subc.cc.u32 %r12179, %r12179, %r7620; 
	subc.cc.u32 %r12178, %r12178, %r7621; 
	subc.cc.u32 %r12177, %r12177, %r7622; 
	subc.cc.u32 %r12176, %r12176, %r7623; 
	subc.u32    %r12175, %r12175, %r7624; 
	
	// end inline asm
$L__BB0_952:
	add.s32 	%r12166, %r12166, 1;
	setp.ne.s32 	%p1031, %r12166, 256;
	@%p1031 bra 	$L__BB0_921;
	st.local.u32 	[%rd19], %r12174;
	st.local.u32 	[%rd19+4], %r12173;
	st.local.u32 	[%rd19+8], %r12172;
	st.local.u32 	[%rd19+12], %r12171;
	st.local.u32 	[%rd19+16], %r12170;
	st.local.u32 	[%rd19+20], %r12169;
	setp.gt.u32 	%p1032, %r12167, %r12280;
	@%p1032 bra 	$L__BB0_954;
	bra.uni 	$L__BB0_967;
$L__BB0_954:
	// begin inline asm
	sub.cc.u32 %r12183, %r12174, %r12273; 
	subc.cc.u32 %r12184, %r12173, %r12274; 
	subc.cc.u32 %r12185, %r12172, %r12275; 
	subc.cc.u32 %r12186, %r12171, %r12276; 
	subc.cc.u32 %r12187, %r12170, %r12277; 
	subc.cc.u32 %r12188, %r12169, %r12278; 
	subc.cc.u32 %r12189, %r12168, %r12279; 
	subc.u32    %r12190, %r12167, %r12280; 
	
	// end inline asm
	bra.uni 	$L__BB0_969;
$L__BB0_955:
	setp.gt.u32 	%p1034, %r12168, %r12279;
	@%p1034 bra 	$L__BB0_954;
	setp.lt.u32 	%p1035, %r12168, %r12279;
	@%p1035 bra 	$L__BB0_968;
	setp.gt.u32 	%p1036, %r12169, %r12278;
	@%p1036 bra 	$L__BB0_954;
	setp.lt.u32 	%p1037, %r12169, %r12278;
	@%p1037 bra 	$L__BB0_968;
	setp.gt.u32 	%p1038, %r12170, %r12277;
	@%p1038 bra 	$L__BB0_954;
	setp.lt.u32 	%p1039, %r12170, %r12277;
	@%p1039 bra 	$L__BB0_968;
	setp.gt.u32 	%p1040, %r12171, %r12276;
	@%p1040 bra 	$L__BB0_954;
	setp.lt.u32 	%p1041, %r12171, %r12276;
	@%p1041 bra 	$L__BB0_968;
	setp.gt.u32 	%p1042, %r12172, %r12275;
	@%p1042 bra 	$L__BB0_954;
	setp.lt.u32 	%p1043, %r12172, %r12275;
	@%p1043 bra 	$L__BB0_968;
	setp.gt.u32 	%p1044, %r12173, %r12274;
	@%p1044 bra 	$L__BB0_954;
	setp.lt.u32 	%p1045, %r12173, %r12274;
	setp.lt.u32 	%p1046, %r12174, %r12273;
	or.pred  	%p1047, %p1045, %p1046;
	@%p1047 bra 	$L__BB0_968;
	bra.uni 	$L__BB0_954;
$L__BB0_967:
	setp.ge.u32 	%p1033, %r12167, %r12280;
	@%p1033 bra 	$L__BB0_955;
$L__BB0_968:
	ld.const.u32 	%r7641, [const_p];
	ld.const.u32 	%r7648, [const_p+28];
	ld.const.u32 	%r7643, [const_p+8];
	ld.const.u32 	%r7644, [const_p+12];
	ld.const.u32 	%r7645, [const_p+16];
	ld.const.u32 	%r7646, [const_p+20];
	ld.const.u32 	%r7647, [const_p+24];
	ld.const.u32 	%r7642, [const_p+4];
	// begin inline asm
	add.cc.u32 %r7625, %r12174, %r7641; 
	addc.cc.u32 %r7626, %r12173, %r7642; 
	addc.cc.u32 %r7627, %r12172, %r7643; 
	addc.cc.u32 %r7628, %r12171, %r7644; 
	addc.cc.u32 %r7629, %r12170, %r7645; 
	addc.cc.u32 %r7630, %r12169, %r7646; 
	addc.cc.u32 %r7631, %r12168, %r7647; 
	addc.u32    %r7632, %r12167, %r7648; 
	
	// end inline asm
	// begin inline asm
	sub.cc.u32 %r12183, %r7625, %r12273; 
	subc.cc.u32 %r12184, %r7626, %r12274; 
	subc.cc.u32 %r12185, %r7627, %r12275; 
	subc.cc.u32 %r12186, %r7628, %r12276; 
	subc.cc.u32 %r12187, %r7629, %r12277; 
	subc.cc.u32 %r12188, %r7630, %r12278; 
	subc.cc.u32 %r12189, %r7631, %r12279; 
	subc.u32    %r12190, %r7632, %r12280; 
	
	// end inline asm
$L__BB0_969:
	// begin inline asm
	add.cc.u32 %r12198, %r12141, %r12141; 
	addc.cc.u32 %r12197, %r12140, %r12140; 
	addc.cc.u32 %r12196, %r12139, %r12139; 
	addc.cc.u32 %r12195, %r12138, %r12138; 
	addc.cc.u32 %r12194, %r12137, %r12137; 
	addc.cc.u32 %r12193, %r12136, %r12136; 
	addc.cc.u32 %r12192, %r12135, %r12135; 
	addc.u32    %r12191, %r12134, %r12134; 
	
	// end inline asm
	ld.const.u32 	%r7721, [const_p+28];
	setp.gt.u32 	%p1048, %r12191, %r7721;
	@%p1048 bra 	$L__BB0_983;
	ld.const.u32 	%r7722, [const_p+28];
	setp.lt.u32 	%p1049, %r12191, %r7722;
	@%p1049 bra 	$L__BB0_984;
	ld.const.u32 	%r7723, [const_p+24];
	setp.gt.u32 	%p1050, %r12192, %r7723;
	@%p1050 bra 	$L__BB0_983;
	ld.const.u32 	%r7724, [const_p+24];
	setp.lt.u32 	%p1051, %r12192, %r7724;
	@%p1051 bra 	$L__BB0_984;
	ld.const.u32 	%r7725, [const_p+20];
	setp.gt.u32 	%p1052, %r12193, %r7725;
	@%p1052 bra 	$L__BB0_983;
	ld.const.u32 	%r7726, [const_p+20];
	setp.lt.u32 	%p1053, %r12193, %r7726;
	@%p1053 bra 	$L__BB0_984;
	ld.const.u32 	%r7727, [const_p+16];
	setp.gt.u32 	%p1054, %r12194, %r7727;
	@%p1054 bra 	$L__BB0_983;
	ld.const.u32 	%r7728, [const_p+16];
	setp.lt.u32 	%p1055, %r12194, %r7728;
	@%p1055 bra 	$L__BB0_984;
	ld.const.u32 	%r7729, [const_p+12];
	setp.gt.u32 	%p1056, %r12195, %r7729;
	@%p1056 bra 	$L__BB0_983;
	ld.const.u32 	%r7730, [const_p+12];
	setp.lt.u32 	%p1057, %r12195, %r7730;
	@%p1057 bra 	$L__BB0_984;
	ld.const.u32 	%r7731, [const_p+8];
	setp.gt.u32 	%p1058, %r12196, %r7731;
	@%p1058 bra 	$L__BB0_983;
	ld.const.u32 	%r7732, [const_p+8];
	setp.lt.u32 	%p1059, %r12196, %r7732;
	@%p1059 bra 	$L__BB0_984;
	ld.const.u32 	%r7733, [const_p+4];
	setp.gt.u32 	%p1060, %r12197, %r7733;
	@%p1060 bra 	$L__BB0_983;
	ld.const.u32 	%r7734, [const_p+4];
	setp.lt.u32 	%p1061, %r12197, %r7734;
	ld.const.u32 	%r7735, [const_p];
	setp.lt.u32 	%p1062, %r12198, %r7735;
	or.pred  	%p1063, %p1061, %p1062;
	@%p1063 bra 	$L__BB0_984;
$L__BB0_983:
	ld.const.u32 	%r7753, [const_p];
	ld.const.u32 	%r7760, [const_p+28];
	ld.const.u32 	%r7755, [const_p+8];
	ld.const.u32 	%r7756, [const_p+12];
	ld.const.u32 	%r7757, [const_p+16];
	ld.const.u32 	%r7758, [const_p+20];
	ld.const.u32 	%r7759, [const_p+24];
	ld.const.u32 	%r7754, [const_p+4];
	// begin inline asm
	sub.cc.u32 %r12198, %r12198, %r7753; 
	subc.cc.u32 %r12197, %r12197, %r7754; 
	subc.cc.u32 %r12196, %r12196, %r7755; 
	subc.cc.u32 %r12195, %r12195, %r7756; 
	subc.cc.u32 %r12194, %r12194, %r7757; 
	subc.cc.u32 %r12193, %r12193, %r7758; 
	subc.cc.u32 %r12192, %r12192, %r7759; 
	subc.u32    %r12191, %r12191, %r7760; 
	
	// end inline asm
$L__BB0_984:
	setp.gt.u32 	%p1064, %r12190, %r12191;
	@%p1064 bra 	$L__BB0_985;
	bra.uni 	$L__BB0_998;
$L__BB0_985:
	// begin inline asm
	sub.cc.u32 %r12199, %r12183, %r12198; 
	subc.cc.u32 %r12200, %r12184, %r12197; 
	subc.cc.u32 %r12201, %r12185, %r12196; 
	subc.cc.u32 %r12202, %r12186, %r12195; 
	subc.cc.u32 %r12203, %r12187, %r12194; 
	subc.cc.u32 %r12204, %r12188, %r12193; 
	subc.cc.u32 %r12205, %r12189, %r12192; 
	subc.u32    %r12206, %r12190, %r12191; 
	
	// end inline asm
	bra.uni 	$L__BB0_1000;
$L__BB0_986:
	setp.gt.u32 	%p1066, %r12189, %r12192;
	@%p1066 bra 	$L__BB0_985;
	setp.lt.u32 	%p1067, %r12189, %r12192;
	@%p1067 bra 	$L__BB0_999;
	setp.gt.u32 	%p1068, %r12188, %r12193;
	@%p1068 bra 	$L__BB0_985;
	setp.lt.u32 	%p1069, %r12188, %r12193;
	@%p1069 bra 	$L__BB0_999;
	setp.gt.u32 	%p1070, %r12187, %r12194;
	@%p1070 bra 	$L__BB0_985;
	setp.lt.u32 	%p1071, %r12187, %r12194;
	@%p1071 bra 	$L__BB0_999;
	setp.gt.u32 	%p1072, %r12186, %r12195;
	@%p1072 bra 	$L__BB0_985;
	setp.lt.u32 	%p1073, %r12186, %r12195;
	@%p1073 bra 	$L__BB0_999;
	setp.gt.u32 	%p1074, %r12185, %r12196;
	@%p1074 bra 	$L__BB0_985;
	setp.lt.u32 	%p1075, %r12185, %r12196;
	@%p1075 bra 	$L__BB0_999;
	setp.gt.u32 	%p1076, %r12184, %r12197;
	@%p1076 bra 	$L__BB0_985;
	setp.lt.u32 	%p1077, %r12184, %r12197;
	setp.lt.u32 	%p1078, %r12183, %r12198;
	or.pred  	%p1079, %p1077, %p1078;
	@%p1079 bra 	$L__BB0_999;
	bra.uni 	$L__BB0_985;
$L__BB0_998:
	setp.ge.u32 	%p1065, %r12190, %r12191;
	@%p1065 bra 	$L__BB0_986;
$L__BB0_999:
	ld.const.u32 	%r7777, [const_p];
	ld.const.u32 	%r7784, [const_p+28];
	ld.const.u32 	%r7779, [const_p+8];
	ld.const.u32 	%r7780, [const_p+12];
	ld.const.u32 	%r7781, [const_p+16];
	ld.const.u32 	%r7782, [const_p+20];
	ld.const.u32 	%r7783, [const_p+24];
	ld.const.u32 	%r7778, [const_p+4];
	// begin inline asm
	add.cc.u32 %r7761, %r12183, %r7777; 
	addc.cc.u32 %r7762, %r12184, %r7778; 
	addc.cc.u32 %r7763, %r12185, %r7779; 
	addc.cc.u32 %r7764, %r12186, %r7780; 
	addc.cc.u32 %r7765, %r12187, %r7781; 
	addc.cc.u32 %r7766, %r12188, %r7782; 
	addc.cc.u32 %r7767, %r12189, %r7783; 
	addc.u32    %r7768, %r12190, %r7784; 
	
	// end inline asm
	// begin inline asm
	sub.cc.u32 %r12199, %r7761, %r12198; 
	subc.cc.u32 %r12200, %r7762, %r12197; 
	subc.cc.u32 %r12201, %r7763, %r12196; 
	subc.cc.u32 %r12202, %r7764, %r12195; 
	subc.cc.u32 %r12203, %r7765, %r12194; 
	subc.cc.u32 %r12204, %r7766, %r12193; 
	subc.cc.u32 %r12205, %r7767, %r12192; 
	subc.u32    %r12206, %r7768, %r12191; 
	
	// end inline asm
$L__BB0_1000:
	st.local.u32 	[%rd19], %r12199;
	st.local.u32 	[%rd19+4], %r12200;
	st.local.u32 	[%rd19+8], %r12201;
	st.local.u32 	[%rd19+12], %r12202;
	st.local.u32 	[%rd19+16], %r12203;
	st.local.u32 	[%rd19+20], %r12204;
	st.local.u32 	[%rd19+24], %r12205;
	st.local.u32 	[%rd19+28], %r12206;
	setp.gt.u32 	%p1080, %r12134, %r12206;
	@%p1080 bra 	$L__BB0_1001;
	bra.uni 	$L__BB0_1014;
$L__BB0_1001:
	// begin inline asm
	sub.cc.u32 %r12207, %r12141, %r12199; 
	subc.cc.u32 %r12208, %r12140, %r12200; 
	subc.cc.u32 %r12209, %r12139, %r12201; 
	subc.cc.u32 %r12210, %r12138, %r12202; 
	subc.cc.u32 %r12211, %r12137, %r12203; 
	subc.cc.u32 %r12212, %r12136, %r12204; 
	subc.cc.u32 %r12213, %r12135, %r12205; 
	subc.u32    %r12214, %r12134, %r12206; 
	
	// end inline asm
	bra.uni 	$L__BB0_1016;
$L__BB0_1002:
	setp.gt.u32 	%p1082, %r12135, %r12205;
	@%p1082 bra 	$L__BB0_1001;
	setp.lt.u32 	%p1083, %r12135, %r12205;
	@%p1083 bra 	$L__BB0_1015;
	setp.gt.u32 	%p1084, %r12136, %r12204;
	@%p1084 bra 	$L__BB0_1001;
	setp.lt.u32 	%p1085, %r12136, %r12204;
	@%p1085 bra 	$L__BB0_1015;
	setp.gt.u32 	%p1086, %r12137, %r12203;
	@%p1086 bra 	$L__BB0_1001;
	setp.lt.u32 	%p1087, %r12137, %r12203;
	@%p1087 bra 	$L__BB0_1015;
	setp.gt.u32 	%p1088, %r12138, %r12202;
	@%p1088 bra 	$L__BB0_1001;
	setp.lt.u32 	%p1089, %r12138, %r12202;
	@%p1089 bra 	$L__BB0_1015;
	setp.gt.u32 	%p1090, %r12139, %r12201;
	@%p1090 bra 	$L__BB0_1001;
	setp.lt.u32 	%p1091, %r12139, %r12201;
	@%p1091 bra 	$L__BB0_1015;
	setp.gt.u32 	%p1092, %r12140, %r12200;
	@%p1092 bra 	$L__BB0_1001;
	setp.lt.u32 	%p1093, %r12140, %r12200;
	setp.lt.u32 	%p1094, %r12141, %r12199;
	or.pred  	%p1095, %p1093, %p1094;
	@%p1095 bra 	$L__BB0_1015;
	bra.uni 	$L__BB0_1001;
$L__BB0_1014:
	setp.ge.u32 	%p1081, %r12134, %r12206;
	@%p1081 bra 	$L__BB0_1002;
$L__BB0_1015:
	ld.const.u32 	%r7849, [const_p];
	ld.const.u32 	%r7856, [const_p+28];
	ld.const.u32 	%r7851, [const_p+8];
	ld.const.u32 	%r7852, [const_p+12];
	ld.const.u32 	%r7853, [const_p+16];
	ld.const.u32 	%r7854, [const_p+20];
	ld.const.u32 	%r7855, [const_p+24];
	ld.const.u32 	%r7850, [const_p+4];
	// begin inline asm
	add.cc.u32 %r7833, %r12141, %r7849; 
	addc.cc.u32 %r7834, %r12140, %r7850; 
	addc.cc.u32 %r7835, %r12139, %r7851; 
	addc.cc.u32 %r7836, %r12138, %r7852; 
	addc.cc.u32 %r7837, %r12137, %r7853; 
	addc.cc.u32 %r7838, %r12136, %r7854; 
	addc.cc.u32 %r7839, %r12135, %r7855; 
	addc.u32    %r7840, %r12134, %r7856; 
	
	// end inline asm
	// begin inline asm
	sub.cc.u32 %r12207, %r7833, %r12199; 
	subc.cc.u32 %r12208, %r7834, %r12200; 
	subc.cc.u32 %r12209, %r7835, %r12201; 
	subc.cc.u32 %r12210, %r7836, %r12202; 
	subc.cc.u32 %r12211, %r7837, %r12203; 
	subc.cc.u32 %r12212, %r7838, %r12204; 
	subc.cc.u32 %r12213, %r7839, %r12205; 
	subc.u32    %r12214, %r7840, %r12206; 
	
	// end inline asm
$L__BB0_1016:
	st.local.u32 	[%rd19+32], %r12207;
	st.local.u32 	[%rd19+36], %r12208;
	st.local.u32 	[%rd19+40], %r12209;
	st.local.u32 	[%rd19+44], %r12210;
	st.local.u32 	[%rd19+48], %r12211;
	st.local.u32 	[%rd19+52], %r12212;
	st.local.u32 	[%rd19+56], %r12213;
	st.local.u32 	[%rd19+60], %r12214;
	mov.b32 	%r12232, 0;
	mov.u32 	%r12233, %r12232;
	mov.u32 	%r12234, %r12232;
	mov.u32 	%r12235, %r12232;
	mov.u32 	%r12236, %r12232;
	mov.u32 	%r12237, %r12232;
	mov.u32 	%r12238, %r12232;
	mov.u32 	%r12239, %r12232;
	mov.u32 	%r12231, %r12232;
$L__BB0_1017:
	shr.u32 	%r7906, %r12231, 5;
	and.b32  	%r7907, %r12231, 31;
	mul.wide.u32 	%rd95, %r7906, 4;
	add.s64 	%rd96, %rd19, %rd95;
	ld.local.u32 	%r7908, [%rd96+32];
	shr.u32 	%r7909, %r7908, %r7907;
	and.b32  	%r7910, %r7909, 1;
	setp.eq.b32 	%p1096, %r7910, 1;
	not.pred 	%p1097, %p1096;
	@%p1097 bra 	$L__BB0_1033;
	// begin inline asm
	add.cc.u32 %r12232, %r12232, %r12240; 
	addc.cc.u32 %r12233, %r12233, %r12241; 
	addc.cc.u32 %r12234, %r12234, %r12242; 
	addc.cc.u32 %r12235, %r12235, %r12243; 
	addc.cc.u32 %r12236, %r12236, %r12244; 
	addc.cc.u32 %r12237, %r12237, %r12245; 
	addc.cc.u32 %r12238, %r12238, %r12246; 
	addc.u32    %r12239, %r12239, %r12247; 
	
	// end inline asm
	ld.const.u32 	%r7935, [const_p+28];
	setp.gt.u32 	%p1098, %r12239, %r7935;
	@%p1098 bra 	$L__BB0_1032;
	ld.const.u32 	%r7936, [const_p+28];
	setp.lt.u32 	%p1099, %r12239, %r7936;
	@%p1099 bra 	$L__BB0_1033;
	ld.const.u32 	%r7937, [const_p+24];
	setp.gt.u32 	%p1100, %r12238, %r7937;
	@%p1100 bra 	$L__BB0_1032;
	ld.const.u32 	%r7938, [const_p+24];
	setp.lt.u32 	%p1101, %r12238, %r7938;
	@%p1101 bra 	$L__BB0_1033;
	ld.const.u32 	%r7939, [const_p+20];
	setp.gt.u32 	%p1102, %r12237, %r7939;
	@%p1102 bra 	$L__BB0_1032;
	ld.const.u32 	%r7940, [const_p+20];
	setp.lt.u32 	%p1103, %r12237, %r7940;
	@%p1103 bra 	$L__BB0_1033;
	ld.const.u32 	%r7941, [const_p+16];
	setp.gt.u32 	%p1104, %r12236, %r7941;
	@%p1104 bra 	$L__BB0_1032;
	ld.const.u32 	%r7942, [const_p+16];
	setp.lt.u32 	%p1105, %r12236, %r7942;
	@%p1105 bra 	$L__BB0_1033;
	ld.const.u32 	%r7943, [const_p+12];
	setp.gt.u32 	%p1106, %r12235, %r7943;
	@%p1106 bra 	$L__BB0_1032;
	ld.const.u32 	%r7944, [const_p+12];
	setp.lt.u32 	%p1107, %r12235, %r7944;
	@%p1107 bra 	$L__BB0_1033;
	ld.const.u32 	%r7945, [const_p+8];
	setp.gt.u32 	%p1108, %r12234, %r7945;
	@%p1108 bra 	$L__BB0_1032;
	ld.const.u32 	%r7946, [const_p+8];
	setp.lt.u32 	%p1109, %r12234, %r7946;
	@%p1109 bra 	$L__BB0_1033;
	ld.const.u32 	%r7947, [const_p+4];
	setp.gt.u32 	%p1110, %r12233, %r7947;
	@%p1110 bra 	$L__BB0_1032;
	ld.const.u32 	%r7948, [const_p+4];
	setp.lt.u32 	%p1111, %r12233, %r7948;
	ld.const.u32 	%r7949, [const_p];
	setp.lt.u32 	%p1112, %r12232, %r7949;
	or.pred  	%p1113, %p1111, %p1112;
	@%p1113 bra 	$L__BB0_1033;
$L__BB0_1032:
	ld.const.u32 	%r7967, [const_p];
	ld.const.u32 	%r7974, [const_p+28];
	ld.const.u32 	%r7969, [const_p+8];
	ld.const.u32 	%r7970, [const_p+12];
	ld.const.u32 	%r7971, [const_p+16];
	ld.const.u32 	%r7972, [const_p+20];
	ld.const.u32 	%r7973, [const_p+24];
	ld.const.u32 	%r7968, [const_p+4];
	// begin inline asm
	sub.cc.u32 %r12232, %r12232, %r7967; 
	subc.cc.u32 %r12233, %r12233, %r7968; 
	subc.cc.u32 %r12234, %r12234, %r7969; 
	subc.cc.u32 %r12235, %r12235, %r7970; 
	subc.cc.u32 %r12236, %r12236, %r7971; 
	subc.cc.u32 %r12237, %r12237, %r7972; 
	subc.cc.u32 %r12238, %r12238, %r7973; 
	subc.u32    %r12239, %r12239, %r7974; 
	
	// end inline asm
$L__BB0_1033:
	// begin inline asm
	add.cc.u32 %r12240, %r12240, %r12240; 
	addc.cc.u32 %r12241, %r12241, %r12241; 
	addc.cc.u32 %r12242, %r12242, %r12242; 
	addc.cc.u32 %r12243, %r12243, %r12243; 
	addc.cc.u32 %r12244, %r12244, %r12244; 
	addc.cc.u32 %r12245, %r12245, %r12245; 
	addc.cc.u32 %r12246, %r12246, %r12246; 
	addc.u32    %r12247, %r12247, %r12247; 
	
	// end inline asm
	ld.const.u32 	%r7999, [const_p+28];
	setp.gt.u32 	%p1114, %r12247, %r7999;
	@%p1114 bra 	$L__BB0_1047;
	ld.const.u32 	%r8000, [const_p+28];
	setp.lt.u32 	%p1115, %r12247, %r8000;
	@%p1115 bra 	$L__BB0_1048;
	ld.const.u32 	%r8001, [const_p+24];
	setp.gt.u32 	%p1116, %r12246, %r8001;
	@%p1116 bra 	$L__BB0_1047;
	ld.const.u32 	%r8002, [const_p+24];
	setp.lt.u32 	%p1117, %r12246, %r8002;
	@%p1117 bra 	$L__BB0_1048;
	ld.const.u32 	%r8003, [const_p+20];
	setp.gt.u32 	%p1118, %r12245, %r8003;
	@%p1118 bra 	$L__BB0_1047;
	ld.const.u32 	%r8004, [const_p+20];
	setp.lt.u32 	%p1119, %r12245, %r8004;
	@%p1119 bra 	$L__BB0_1048;
	ld.const.u32 	%r8005, [const_p+16];
	setp.gt.u32 	%p1120, %r12244, %r8005;
	@%p1120 bra 	$L__BB0_1047;
	ld.const.u32 	%r8006, [const_p+16];
	setp.lt.u32 	%p1121, %r12244, %r8006;
	@%p1121 bra 	$L__BB0_1048;
	ld.const.u32 	%r8007, [const_p+12];
	setp.gt.u32 	%p1122, %r12243, %r8007;
	@%p1122 bra 	$L__BB0_1047;
	ld.const.u32 	%r8008, [const_p+12];
	setp.lt.u32 	%p1123, %r12243, %r8008;
	@%p1123 bra 	$L__BB0_1048;
	ld.const.u32 	%r8009, [const_p+8];
	setp.gt.u32 	%p1124, %r12242, %r8009;
	@%p1124 bra 	$L__BB0_1047;
	ld.const.u32 	%r8010, [const_p+8];
	setp.lt.u32 	%p1125, %r12242, %r8010;
	@%p1125 bra 	$L__BB0_1048;
	ld.const.u32 	%r8011, [const_p+4];
	setp.gt.u32 	%p1126, %r12241, %r8011;
	@%p1126 bra 	$L__BB0_1047;
	ld.const.u32 	%r8012, [const_p+4];
	setp.lt.u32 	%p1127, %r12241, %r8012;
	ld.const.u32 	%r8013, [const_p];
	setp.lt.u32 	%p1128, %r12240, %r8013;
	or.pred  	%p1129, %p1127, %p1128;
	@%p1129 bra 	$L__BB0_1048;
$L__BB0_1047:
	ld.const.u32 	%r8031, [const_p];
	ld.const.u32 	%r8038, [const_p+28];
	ld.const.u32 	%r8033, [const_p+8];
	ld.const.u32 	%r8034, [const_p+12];
	ld.const.u32 	%r8035, [const_p+16];
	ld.const.u32 	%r8036, [const_p+20];
	ld.const.u32 	%r8037, [const_p+24];
	ld.const.u32 	%r8032, [const_p+4];
	// begin inline asm
	sub.cc.u32 %r12240, %r12240, %r8031; 
	subc.cc.u32 %r12241, %r12241, %r8032; 
	subc.cc.u32 %r12242, %r12242, %r8033; 
	subc.cc.u32 %r12243, %r12243, %r8034; 
	subc.cc.u32 %r12244, %r12244, %r8035; 
	subc.cc.u32 %r12245, %r12245, %r8036; 
	subc.cc.u32 %r12246, %r12246, %r8037; 
	subc.u32    %r12247, %r12247, %r8038; 
	
	// end inline asm
$L__BB0_1048:
	add.s32 	%r12231, %r12231, 1;
	setp.ne.s32 	%p1130, %r12231, 256;
	@%p1130 bra 	$L__BB0_1017;
	st.local.u32 	[%rd19+32], %r12232;
	st.local.u32 	[%rd19+36], %r12233;
	st.local.u32 	[%rd19+40], %r12234;
	st.local.u32 	[%rd19+44], %r12235;
	st.local.u32 	[%rd19+48], %r12236;
	st.local.u32 	[%rd19+52], %r12237;
	st.local.u32 	[%rd19+56], %r12238;
	st.local.u32 	[%rd19+60], %r12239;
	mov.b32 	%r12265, 0;
	mov.u32 	%r12266, %r12265;
	mov.u32 	%r12267, %r12265;
	mov.u32 	%r12268, %r12265;
	mov.u32 	%r12269, %r12265;
	mov.u32 	%r12270, %r12265;
	mov.u32 	%r12271, %r12265;
	mov.u32 	%r12272, %r12265;
	mov.u32 	%r12264, %r12265;
$L__BB0_1050:
	shr.u32 	%r8040, %r12264, 5;
	and.b32  	%r8041, %r12264, 31;
	mul.wide.u32 	%rd97, %r8040, 4;
	add.s64 	%rd98, %rd15, %rd97;
	ld.local.u32 	%r8042, [%rd98];
	shr.u32 	%r8043, %r8042, %r8041;
	and.b32  	%r8044, %r8043, 1;
	setp.eq.b32 	%p1131, %r8044, 1;
	not.pred 	%p1132, %p1131;
	@%p1132 bra 	$L__BB0_1066;
	// begin inline asm
	add.cc.u32 %r12265, %r12265, %r12273; 
	addc.cc.u32 %r12266, %r12266, %r12274; 
	addc.cc.u32 %r12267, %r12267, %r12275; 
	addc.cc.u32 %r12268, %r12268, %r12276; 
	addc.cc.u32 %r12269, %r12269, %r12277; 
	addc.cc.u32 %r12270, %r12270, %r12278; 
	addc.cc.u32 %r12271, %r12271, %r12279; 
	addc.u32    %r12272, %r12272, %r12280; 
	
	// end inline asm
	ld.const.u32 	%r8069, [const_p+28];
	setp.gt.u32 	%p1133, %r12272, %r8069;
	@%p1133 bra 	$L__BB0_1065;
	ld.const.u32 	%r8070, [const_p+28];
	setp.lt.u32 	%p1134, %r12272, %r8070;
	@%p1134 bra 	$L__BB0_1066;
	ld.const.u32 	%r8071, [const_p+24];
	setp.gt.u32 	%p1135, %r12271, %r8071;
	@%p1135 bra 	$L__BB0_1065;
	ld.const.u32 	%r8072, [const_p+24];
	setp.lt.u32 	%p1136, %r12271, %r8072;
	@%p1136 bra 	$L__BB0_1066;
	ld.const.u32 	%r8073, [const_p+20];
	setp.gt.u32 	%p1137, %r12270, %r8073;
	@%p1137 bra 	$L__BB0_1065;
	ld.const.u32 	%r8074, [const_p+20];
	setp.lt.u32 	%p1138, %r12270, %r8074;
	@%p1138 bra 	$L__BB0_1066;
	ld.const.u32 	%r8075, [const_p+16];
	setp.gt.u32 	%p1139, %r12269, %r8075;
	@%p1139 bra 	$L__BB0_1065;
	ld.const.u32 	%r8076, [const_p+16];
	setp.lt.u32 	%p1140, %r12269, %r8076;
	@%p1140 bra 	$L__BB0_1066;
	ld.const.u32 	%r8077, [const_p+12];
	setp.gt.u32 	%p1141, %r12268, %r8077;
	@%p1141 bra 	$L__BB0_1065;
	ld.const.u32 	%r8078, [const_p+12];
	setp.lt.u32 	%p1142, %r12268, %r8078;
	@%p1142 bra 	$L__BB0_1066;
	ld.const.u32 	%r8079, [const_p+8];
	setp.gt.u32 	%p1143, %r12267, %r8079;
	@%p1143 bra 	$L__BB0_1065;
	ld.const.u32 	%r8080, [const_p+8];
	setp.lt.u32 	%p1144, %r12267, %r8080;
	@%p1144 bra 	$L__BB0_1066;
	ld.const.u32 	%r8081, [const_p+4];
	setp.gt.u32 	%p1145, %r12266, %r8081;
	@%p1145 bra 	$L__BB0_1065;
	ld.const.u32 	%r8082, [const_p+4];
	setp.lt.u32 	%p1146, %r12266, %r8082;
	ld.const.u32 	%r8083, [const_p];
	setp.lt.u32 	%p1147, %r12265, %r8083;
	or.pred  	%p1148, %p1146, %p1147;
	@%p1148 bra 	$L__BB0_1066;
$L__BB0_1065:
	ld.const.u32 	%r8101, [const_p];
	ld.const.u32 	%r8108, [const_p+28];
	ld.const.u32 	%r8103, [const_p+8];
	ld.const.u32 	%r8104, [const_p+12];
	ld.const.u32 	%r8105, [const_p+16];
	ld.const.u32 	%r8106, [const_p+20];
	ld.const.u32 	%r8107, [const_p+24];
	ld.const.u32 	%r8102, [const_p+4];
	// begin inline asm
	sub.cc.u32 %r12265, %r12265, %r8101; 
	subc.cc.u32 %r12266, %r12266, %r8102; 
	subc.cc.u32 %r12267, %r12267, %r8103; 
	subc.cc.u32 %r12268, %r12268, %r8104; 
	subc.cc.u32 %r12269, %r12269, %r8105; 
	subc.cc.u32 %r12270, %r12270, %r8106; 
	subc.cc.u32 %r12271, %r12271, %r8107; 
	subc.u32    %r12272, %r12272, %r8108; 
	
	// end inline asm
$L__BB0_1066:
	// begin inline asm
	add.cc.u32 %r12273, %r12273, %r12273; 
	addc.cc.u32 %r12274, %r12274, %r12274; 
	addc.cc.u32 %r12275, %r12275, %r12275; 
	addc.cc.u32 %r12276, %r12276, %r12276; 
	addc.cc.u32 %r12277, %r12277, %r12277; 
	addc.cc.u32 %r12278, %r12278, %r12278; 
	addc.cc.u32 %r12279, %r12279, %r12279; 
	addc.u32    %r12280, %r12280, %r12280; 
	
	// end inline asm
	ld.const.u32 	%r8133, [const_p+28];
	setp.gt.u32 	%p1149, %r12280, %r8133;
	@%p1149 bra 	$L__BB0_1080;
	ld.const.u32 	%r8134, [const_p+28];
	setp.lt.u32 	%p1150, %r12280, %r8134;
	@%p1150 bra 	$L__BB0_1081;
	ld.const.u32 	%r8135, [const_p+24];
	setp.gt.u32 	%p1151, %r12279, %r8135;
	@%p1151 bra 	$L__BB0_1080;
	ld.const.u32 	%r8136, [const_p+24];
	setp.lt.u32 	%p1152, %r12279, %r8136;
	@%p1152 bra 	$L__BB0_1081;
	ld.const.u32 	%r8137, [const_p+20];
	setp.gt.u32 	%p1153, %r12278, %r8137;
	@%p1153 bra 	$L__BB0_1080;
	ld.const.u32 	%r8138, [const_p+20];
	setp.lt.u32 	%p1154, %r12278, %r8138;
	@%p1154 bra 	$L__BB0_1081;
	ld.const.u32 	%r8139, [const_p+16];
	setp.gt.u32 	%p1155, %r12277, %r8139;
	@%p1155 bra 	$L__BB0_1080;
	ld.const.u32 	%r8140, [const_p+16];
	setp.lt.u32 	%p1156, %r12277, %r8140;
	@%p1156 bra 	$L__BB0_1081;
	ld.const.u32 	%r8141, [const_p+12];
	setp.gt.u32 	%p1157, %r12276, %r8141;
	@%p1157 bra 	$L__BB0_1080;
	ld.const.u32 	%r8142, [const_p+12];
	setp.lt.u32 	%p1158, %r12276, %r8142;
	@%p1158 bra 	$L__BB0_1081;
	ld.const.u32 	%r8143, [const_p+8];
	setp.gt.u32 	%p1159, %r12275, %r8143;
	@%p1159 bra 	$L__BB0_1080;
	ld.const.u32 	%r8144, [const_p+8];
	setp.lt.u32 	%p1160, %r12275, %r8144;
	@%p1160 bra 	$L__BB0_1081;
	ld.const.u32 	%r8145, [const_p+4];
	setp.gt.u32 	%p1161, %r12274, %r8145;
	@%p1161 bra 	$L__BB0_1080;
	ld.const.u32 	%r8146, [const_p+4];
	setp.lt.u32 	%p1162, %r12274, %r8146;
	ld.const.u32 	%r8147, [const_p];
	setp.lt.u32 	%p1163, %r12273, %r8147;
	or.pred  	%p1164, %p1162, %p1163;
	@%p1164 bra 	$L__BB0_1081;
$L__BB0_1080:
	ld.const.u32 	%r8165, [const_p];
	ld.const.u32 	%r8172, [const_p+28];
	ld.const.u32 	%r8167, [const_p+8];
	ld.const.u32 	%r8168, [const_p+12];
	ld.const.u32 	%r8169, [const_p+16];
	ld.const.u32 	%r8170, [const_p+20];
	ld.const.u32 	%r8171, [const_p+24];
	ld.const.u32 	%r8166, [const_p+4];
	// begin inline asm
	sub.cc.u32 %r12273, %r12273, %r8165; 
	subc.cc.u32 %r12274, %r12274, %r8166; 
	subc.cc.u32 %r12275, %r12275, %r8167; 
	subc.cc.u32 %r12276, %r12276, %r8168; 
	subc.cc.u32 %r12277, %r12277, %r8169; 
	subc.cc.u32 %r12278, %r12278, %r8170; 
	subc.cc.u32 %r12279, %r12279, %r8171; 
	subc.u32    %r12280, %r12280, %r8172; 
	
	// end inline asm
$L__BB0_1081:
	add.s32 	%r12264, %r12264, 1;
	setp.ne.s32 	%p1165, %r12264, 256;
	@%p1165 bra 	$L__BB0_1050;
	// begin inline asm
	add.cc.u32 %r12288, %r12265, %r12265; 
	addc.cc.u32 %r12287, %r12266, %r12266; 
	addc.cc.u32 %r12286, %r12267, %r12267; 
	addc.cc.u32 %r12285, %r12268, %r12268; 
	addc.cc.u32 %r12284, %r12269, %r12269; 
	addc.cc.u32 %r12283, %r12270, %r12270; 
	addc.cc.u32 %r12282, %r12271, %r12271; 
	addc.u32    %r12281, %r12272, %r12272; 
	
	// end inline asm
	ld.const.u32 	%r8197, [const_p+28];
	setp.gt.u32 	%p1166, %r12281, %r8197;
	@%p1166 bra 	$L__BB0_1096;
	ld.const.u32 	%r8198, [const_p+28];
	setp.lt.u32 	%p1167, %r12281, %r8198;
	@%p1167 bra 	$L__BB0_1097;
	ld.const.u32 	%r8199, [const_p+24];
	setp.gt.u32 	%p1168, %r12282, %r8199;
	@%p1168 bra 	$L__BB0_1096;
	ld.const.u32 	%r8200, [const_p+24];
	setp.lt.u32 	%p1169, %r12282, %r8200;
	@%p1169 bra 	$L__BB0_1097;
	ld.const.u32 	%r8201, [const_p+20];
	setp.gt.u32 	%p1170, %r12283, %r8201;
	@%p1170 bra 	$L__BB0_1096;
	ld.const.u32 	%r8202, [const_p+20];
	setp.lt.u32 	%p1171, %r12283, %r8202;
	@%p1171 bra 	$L__BB0_1097;
	ld.const.u32 	%r8203, [const_p+16];
	setp.gt.u32 	%p1172, %r12284, %r8203;
	@%p1172 bra 	$L__BB0_1096;
	ld.const.u32 	%r8204, [const_p+16];
	setp.lt.u32 	%p1173, %r12284, %r8204;
	@%p1173 bra 	$L__BB0_1097;
	ld.const.u32 	%r8205, [const_p+12];
	setp.gt.u32 	%p1174, %r12285, %r8205;
	@%p1174 bra 	$L__BB0_1096;
	ld.const.u32 	%r8206, [const_p+12];
	setp.lt.u32 	%p1175, %r12285, %r8206;
	@%p1175 bra 	$L__BB0_1097;
	ld.const.u32 	%r8207, [const_p+8];
	setp.gt.u32 	%p1176, %r12286, %r8207;
	@%p1176 bra 	$L__BB0_1096;
	ld.const.u32 	%r8208, [const_p+8];
	setp.lt.u32 	%p1177, %r12286, %r8208;
	@%p1177 bra 	$L__BB0_1097;
	ld.const.u32 	%r8209, [const_p+4];
	setp.gt.u32 	%p1178, %r12287, %r8209;
	@%p1178 bra 	$L__BB0_1096;
	ld.const.u32 	%r8210, [const_p+4];
	setp.lt.u32 	%p1179, %r12287, %r8210;
	ld.const.u32 	%r8211, [const_p];
	setp.lt.u32 	%p1180, %r12288, %r8211;
	or.pred  	%p1181, %p1179, %p1180;
	@%p1181 bra 	$L__BB0_1097;
$L__BB0_1096:
	ld.const.u32 	%r8229, [const_p];
	ld.const.u32 	%r8236, [const_p+28];
	ld.const.u32 	%r8231, [const_p+8];
	ld.const.u32 	%r8232, [const_p+12];
	ld.const.u32 	%r8233, [const_p+16];
	ld.const.u32 	%r8234, [const_p+20];
	ld.const.u32 	%r8235, [const_p+24];
	ld.const.u32 	%r8230, [const_p+4];
	// begin inline asm
	sub.cc.u32 %r12288, %r12288, %r8229; 
	subc.cc.u32 %r12287, %r12287, %r8230; 
	subc.cc.u32 %r12286, %r12286, %r8231; 
	subc.cc.u32 %r12285, %r12285, %r8232; 
	subc.cc.u32 %r12284, %r12284, %r8233; 
	subc.cc.u32 %r12283, %r12283, %r8234; 
	subc.cc.u32 %r12282, %r12282, %r8235; 
	subc.u32    %r12281, %r12281, %r8236; 
	
	// end inline asm
$L__BB0_1097:
	setp.gt.u32 	%p1182, %r12239, %r12281;
	@%p1182 bra 	$L__BB0_1098;
	bra.uni 	$L__BB0_1111;
$L__BB0_1098:
	// begin inline asm
	sub.cc.u32 %r12289, %r12232, %r12288; 
	subc.cc.u32 %r12290, %r12233, %r12287; 
	subc.cc.u32 %r12291, %r12234, %r12286; 
	subc.cc.u32 %r12292, %r12235, %r12285; 
	subc.cc.u32 %r12293, %r12236, %r12284; 
	subc.cc.u32 %r12294, %r12237, %r12283; 
	subc.cc.u32 %r12295, %r12238, %r12282; 
	subc.u32    %r12296, %r12239, %r12281; 
	
	// end inline asm
	bra.uni 	$L__BB0_1113;
$L__BB0_1099:
	setp.gt.u32 	%p1184, %r12238, %r12282;
	@%p1184 bra 	$L__BB0_1098;
	setp.lt.u32 	%p1185, %r12238, %r12282;
	@%p1185 bra 	$L__BB0_1112;
	setp.gt.u32 	%p1186, %r12237, %r12283;
	@%p1186 bra 	$L__BB0_1098;
	setp.lt.u32 	%p1187, %r12237, %r12283;
	@%p1187 bra 	$L__BB0_1112;
	setp.gt.u32 	%p1188, %r12236, %r12284;
	@%p1188 bra 	$L__BB0_1098;
	setp.lt.u32 	%p1189, %r12236, %r12284;
	@%p1189 bra 	$L__BB0_1112;
	setp.gt.u32 	%p1190, %r12235, %r12285;
	@%p1190 bra 	$L__BB0_1098;
	setp.lt.u32 	%p1191, %r12235, %r12285;
	@%p1191 bra 	$L__BB0_1112;
	setp.gt.u32 	%p1192, %r12234, %r12286;
	@%p1192 bra 	$L__BB0_1098;
	setp.lt.u32 	%p1193, %r12234, %r12286;
	@%p1193 bra 	$L__BB0_1112;
	setp.gt.u32 	%p1194, %r12233, %r12287;
	@%p1194 bra 	$L__BB0_1098;
	setp.lt.u32 	%p1195, %r12233, %r12287;
	setp.lt.u32 	%p1196, %r12232, %r12288;
	or.pred  	%p1197, %p1195, %p1196;
	@%p1197 bra 	$L__BB0_1112;
	bra.uni 	$L__BB0_1098;
$L__BB0_1111:
	setp.ge.u32 	%p1183, %r12239, %r12281;
	@%p1183 bra 	$L__BB0_1099;
$L__BB0_1112:
	ld.const.u32 	%r8253, [const_p];
	ld.const.u32 	%r8260, [const_p+28];
	ld.const.u32 	%r8255, [const_p+8];
	ld.const.u32 	%r8256, [const_p+12];
	ld.const.u32 	%r8257, [const_p+16];
	ld.const.u32 	%r8258, [const_p+20];
	ld.const.u32 	%r8259, [const_p+24];
	ld.const.u32 	%r8254, [const_p+4];
	// begin inline asm
	add.cc.u32 %r8237, %r12232, %r8253; 
	addc.cc.u32 %r8238, %r12233, %r8254; 
	addc.cc.u32 %r8239, %r12234, %r8255; 
	addc.cc.u32 %r8240, %r12235, %r8256; 
	addc.cc.u32 %r8241, %r12236, %r8257; 
	addc.cc.u32 %r8242, %r12237, %r8258; 
	addc.cc.u32 %r8243, %r12238, %r8259; 
	addc.u32    %r8244, %r12239, %r8260; 
	
	// end inline asm
	// begin inline asm
	sub.cc.u32 %r12289, %r8237, %r12288; 
	subc.cc.u32 %r12290, %r8238, %r12287; 
	subc.cc.u32 %r12291, %r8239, %r12286; 
	subc.cc.u32 %r12292, %r8240, %r12285; 
	subc.cc.u32 %r12293, %r8241, %r12284; 
	subc.cc.u32 %r12294, %r8242, %r12283; 
	subc.cc.u32 %r12295, %r8243, %r12282; 
	subc.u32    %r12296, %r8244, %r12281; 
	
	// end inline asm
$L__BB0_1113:
	st.local.u32 	[%rd19+32], %r12289;
	st.local.u32 	[%rd19+36], %r12290;
	st.local.u32 	[%rd19+40], %r12291;
	st.local.u32 	[%rd19+44], %r12292;
	st.local.u32 	[%rd19+48], %r12293;
	st.local.u32 	[%rd19+52], %r12294;
	st.local.u32 	[%rd19+56], %r12295;
	st.local.u32 	[%rd19+60], %r12296;
	ld.local.u32 	%r8317, [%rd19+64];
	ld.local.u32 	%r8318, [%rd19+68];
	ld.local.u32 	%r8319, [%rd19+72];
	ld.local.u32 	%r8320, [%rd19+76];
	ld.local.u32 	%r8321, [%rd19+80];
	ld.local.u32 	%r8322, [%rd19+84];
	ld.local.u32 	%r8323, [%rd19+88];
	ld.local.u32 	%r8324, [%rd19+92];
	ld.local.u32 	%r8325, [%rd20+64];
	ld.local.u32 	%r8326, [%rd20+68];
	ld.local.u32 	%r8327, [%rd20+72];
	ld.local.u32 	%r8328, [%rd20+76];
	ld.local.u32 	%r8329, [%rd20+80];
	ld.local.u32 	%r8330, [%rd20+84];
	ld.local.u32 	%r8331, [%rd20+88];
	ld.local.u32 	%r8332, [%rd20+92];
	// begin inline asm
	add.cc.u32 %r12304, %r8317, %r8325; 
	addc.cc.u32 %r12303, %r8318, %r8326; 
	addc.cc.u32 %r12302, %r8319, %r8327; 
	addc.cc.u32 %r12301, %r8320, %r8328; 
	addc.cc.u32 %r12300, %r8321, %r8329; 
	addc.cc.u32 %r12299, %r8322, %r8330; 
	addc.cc.u32 %r12298, %r8323, %r8331; 
	addc.u32    %r12297, %r8324, %r8332; 
	
	// end inline asm
	st.local.u32 	[%rd17], %r12304;
	st.local.u32 	[%rd17+4], %r12303;
	st.local.u32 	[%rd17+8], %r12302;
	st.local.u32 	[%rd17+12], %r12301;
	st.local.u32 	[%rd17+16], %r12300;
	st.local.u32 	[%rd17+20], %r12299;
	st.local.u32 	[%rd17+24], %r12298;
	st.local.u32 	[%rd17+28], %r12297;
	ld.const.u32 	%r8333, [const_p+28];
	setp.gt.u32 	%p1198, %r12297, %r8333;
	@%p1198 bra 	$L__BB0_1127;
	setp.lt.u32 	%p1199, %r12297, %r8333;
	@%p1199 bra 	$L__BB0_1128;
	ld.const.u32 	%r8335, [const_p+24];
	setp.gt.u32 	%p1200, %r12298, %r8335;
	@%p1200 bra 	$L__BB0_1127;
	setp.lt.u32 	%p1201, %r12298, %r8335;
	@%p1201 bra 	$L__BB0_1128;
	ld.const.u32 	%r8337, [const_p+20];
	setp.gt.u32 	%p1202, %r12299, %r8337;
	@%p1202 bra 	$L__BB0_1127;
	setp.lt.u32 	%p1203, %r12299, %r8337;
	@%p1203 bra 	$L__BB0_1128;
	ld.const.u32 	%r8339, [const_p+16];
	setp.gt.u32 	%p1204, %r12300, %r8339;
	@%p1204 bra 	$L__BB0_1127;
	setp.lt.u32 	%p1205, %r12300, %r8339;
	@%p1205 bra 	$L__BB0_1128;
	ld.const.u32 	%r8341, [const_p+12];
	setp.gt.u32 	%p1206, %r12301, %r8341;
	@%p1206 bra 	$L__BB0_1127;
	setp.lt.u32 	%p1207, %r12301, %r8341;
	@%p1207 bra 	$L__BB0_1128;
	ld.const.u32 	%r8343, [const_p+8];
	setp.gt.u32 	%p1208, %r12302, %r8343;
	@%p1208 bra 	$L__BB0_1127;
	setp.lt.u32 	%p1209, %r12302, %r8343;
	@%p1209 bra 	$L__BB0_1128;
	ld.const.u32 	%r8345, [const_p+4];
	setp.gt.u32 	%p1210, %r12303, %r8345;
	@%p1210 bra 	$L__BB0_1127;
	setp.lt.u32 	%p1211, %r12303, %r8345;
	ld.const.u32 	%r8347, [const_p];
	setp.lt.u32 	%p1212, %r12304, %r8347;
	or.pred  	%p1213, %p1211, %p1212;
	@%p1213 bra 	$L__BB0_1128;
$L__BB0_1127:
	ld.const.u32 	%r8365, [const_p];
	ld.const.u32 	%r8372, [const_p+28];
	ld.const.u32 	%r8367, [const_p+8];
	ld.const.u32 	%r8368, [const_p+12];
	ld.const.u32 	%r8369, [const_p+16];
	ld.const.u32 	%r8370, [const_p+20];
	ld.const.u32 	%r8371, [const_p+24];
	ld.const.u32 	%r8366, [const_p+4];
	// begin inline asm
	sub.cc.u32 %r12304, %r12304, %r8365; 
	subc.cc.u32 %r12303, %r12303, %r8366; 
	subc.cc.u32 %r12302, %r12302, %r8367; 
	subc.cc.u32 %r12301, %r12301, %r8368; 
	subc.cc.u32 %r12300, %r12300, %r8369; 
	subc.cc.u32 %r12299, %r12299, %r8370; 
	subc.cc.u32 %r12298, %r12298, %r8371; 
	subc.u32    %r12297, %r12297, %r8372; 
	
	// end inline asm
	st.local.u32 	[%rd17], %r12304;
	st.local.u32 	[%rd17+4], %r12303;
	st.local.u32 	[%rd17+8], %r12302;
	st.local.u32 	[%rd17+12], %r12301;
	st.local.u32 	[%rd17+16], %r12300;
	st.local.u32 	[%rd17+20], %r12299;
	st.local.u32 	[%rd17+24], %r12298;
	st.local.u32 	[%rd17+28], %r12297;
$L__BB0_1128:
	mov.b32 	%r12322, 0;
	mov.u32 	%r12323, %r12322;
	mov.u32 	%r12324, %r12322;
	mov.u32 	%r12325, %r12322;
	mov.u32 	%r12326, %r12322;
	mov.u32 	%r12327, %r12322;
	mov.u32 	%r12328, %r12322;
	mov.u32 	%r12329, %r12322;
	mov.u32 	%r12321, %r12322;
$L__BB0_1129:
	shr.u32 	%r8374, %r12321, 5;
	and.b32  	%r8375, %r12321, 31;
	mul.wide.u32 	%rd99, %r8374, 4;
	add.s64 	%rd100, %rd17, %rd99;
	ld.local.u32 	%r8376, [%rd100];
	shr.u32 	%r8377, %r8376, %r8375;
	and.b32  	%r8378, %r8377, 1;
	setp.eq.b32 	%p1214, %r8378, 1;
	not.pred 	%p1215, %p1214;
	@%p1215 bra 	$L__BB0_1145;
	// begin inline asm
	add.cc.u32 %r12322, %r12322, %r12304; 
	addc.cc.u32 %r12323, %r12323, %r12303; 
	addc.cc.u32 %r12324, %r12324, %r12302; 
	addc.cc.u32 %r12325, %r12325, %r12301; 
	addc.cc.u32 %r12326, %r12326, %r12300; 
	addc.cc.u32 %r12327, %r12327, %r12299; 
	addc.cc.u32 %r12328, %r12328, %r12298; 
	addc.u32    %r12329, %r12329, %r12297; 
	
	// end inline asm
	ld.const.u32 	%r8403, [const_p+28];
	setp.gt.u32 	%p1216, %r12329, %r8403;
	@%p1216 bra 	$L__BB0_1144;
	ld.const.u32 	%r8404, [const_p+28];
	setp.lt.u32 	%p1217, %r12329, %r8404;
	@%p1217 bra 	$L__BB0_1145;
	ld.const.u32 	%r8405, [const_p+24];
	setp.gt.u32 	%p1218, %r12328, %r8405;
	@%p1218 bra 	$L__BB0_1144;
	ld.const.u32 	%r8406, [const_p+24];
	setp.lt.u32 	%p1219, %r12328, %r8406;
	@%p1219 bra 	$L__BB0_1145;
	ld.const.u32 	%r8407, [const_p+20];
	setp.gt.u32 	%p1220, %r12327, %r8407;
	@%p1220 bra 	$L__BB0_1144;
	ld.const.u32 	%r8408, [const_p+20];
	setp.lt.u32 	%p1221, %r12327, %r8408;
	@%p1221 bra 	$L__BB0_1145;
	ld.const.u32 	%r8409, [const_p+16];
	setp.gt.u32 	%p1222, %r12326, %r8409;
	@%p1222 bra 	$L__BB0_1144;
	ld.const.u32 	%r8410, [const_p+16];
	setp.lt.u32 	%p1223, %r12326, %r8410;
	@%p1223 bra 	$L__BB0_1145;
	ld.const.u32 	%r8411, [const_p+12];
	setp.gt.u32 	%p1224, %r12325, %r8411;
	@%p1224 bra 	$L__BB0_1144;
	ld.const.u32 	%r8412, [const_p+12];
	setp.lt.u32 	%p1225, %r12325, %r8412;
	@%p1225 bra 	$L__BB0_1145;
	ld.const.u32 	%r8413, [const_p+8];
	setp.gt.u32 	%p1226, %r12324, %r8413;
	@%p1226 bra 	$L__BB0_1144;
	ld.const.u32 	%r8414, [const_p+8];
	setp.lt.u32 	%p1227, %r12324, %r8414;
	@%p1227 bra 	$L__BB0_1145;
	ld.const.u32 	%r8415, [const_p+4];
	setp.gt.u32 	%p1228, %r12323, %r8415;
	@%p1228 bra 	$L__BB0_1144;
	ld.const.u32 	%r8416, [const_p+4];
	setp.lt.u32 	%p1229, %r12323, %r8416;
	ld.const.u32 	%r8417, [const_p];
	setp.lt.u32 	%p1230, %r12322, %r8417;
	or.pred  	%p1231, %p1229, %p1230;
	@%p1231 bra 	$L__BB0_1145;
$L__BB0_1144:
	ld.const.u32 	%r8435, [const_p];
	ld.const.u32 	%r8442, [const_p+28];
	ld.const.u32 	%r8437, [const_p+8];
	ld.const.u32 	%r8438, [const_p+12];
	ld.const.u32 	%r8439, [const_p+16];
	ld.const.u32 	%r8440, [const_p+20];
	ld.const.u32 	%r8441, [const_p+24];
	ld.const.u32 	%r8436, [const_p+4];
	// begin inline asm
	sub.cc.u32 %r12322, %r12322, %r8435; 
	subc.cc.u32 %r12323, %r12323, %r8436; 
	subc.cc.u32 %r12324, %r12324, %r8437; 
	subc.cc.u32 %r12325, %r12325, %r8438; 
	subc.cc.u32 %r12326, %r12326, %r8439; 
	subc.cc.u32 %r12327, %r12327, %r8440; 
	subc.cc.u32 %r12328, %r12328, %r8441; 
	subc.u32    %r12329, %r12329, %r8442; 
	
	// end inline asm
$L__BB0_1145:
	// begin inline asm
	add.cc.u32 %r12304, %r12304, %r12304; 
	addc.cc.u32 %r12303, %r12303, %r12303; 
	addc.cc.u32 %r12302, %r12302, %r12302; 
	addc.cc.u32 %r12301, %r12301, %r12301; 
	addc.cc.u32 %r12300, %r12300, %r12300; 
	addc.cc.u32 %r12299, %r12299, %r12299; 
	addc.cc.u32 %r12298, %r12298, %r12298; 
	addc.u32    %r12297, %r12297, %r12297; 
	
	// end inline asm
	ld.const.u32 	%r8467, [const_p+28];
	setp.gt.u32 	%p1232, %r12297, %r8467;
	@%p1232 bra 	$L__BB0_1159;
	ld.const.u32 	%r8468, [const_p+28];
	setp.lt.u32 	%p1233, %r12297, %r8468;
	@%p1233 bra 	$L__BB0_1160;
	ld.const.u32 	%r8469, [const_p+24];
	setp.gt.u32 	%p1234, %r12298, %r8469;
	@%p1234 bra 	$L__BB0_1159;
	ld.const.u32 	%r8470, [const_p+24];
	setp.lt.u32 	%p1235, %r12298, %r8470;
	@%p1235 bra 	$L__BB0_1160;
	ld.const.u32 	%r8471, [const_p+20];
	setp.gt.u32 	%p1236, %r12299, %r8471;
	@%p1236 bra 	$L__BB0_1159;
	ld.const.u32 	%r8472, [const_p+20];
	setp.lt.u32 	%p1237, %r12299, %r8472;
	@%p1237 bra 	$L__BB0_1160;
	ld.const.u32 	%r8473, [const_p+16];
	setp.gt.u32 	%p1238, %r12300, %r8473;
	@%p1238 bra 	$L__BB0_1159;
	ld.const.u32 	%r8474, [const_p+16];
	setp.lt.u32 	%p1239, %r12300, %r8474;
	@%p1239 bra 	$L__BB0_1160;
	ld.const.u32 	%r8475, [const_p+12];
	setp.gt.u32 	%p1240, %r12301, %r8475;
	@%p1240 bra 	$L__BB0_1159;
	ld.const.u32 	%r8476, [const_p+12];
	setp.lt.u32 	%p1241, %r12301, %r8476;
	@%p1241 bra 	$L__BB0_1160;
	ld.const.u32 	%r8477, [const_p+8];
	setp.gt.u32 	%p1242, %r12302, %r8477;
	@%p1242 bra 	$L__BB0_1159;
	ld.const.u32 	%r8478, [const_p+8];
	setp.lt.u32 	%p1243, %r12302, %r8478;
	@%p1243 bra 	$L__BB0_1160;
	ld.const.u32 	%r8479, [const_p+4];
	setp.gt.u32 	%p1244, %r12303, %r8479;
	@%p1244 bra 	$L__BB0_1159;
	ld.const.u32 	%r8480, [const_p+4];
	setp.lt.u32 	%p1245, %r12303, %r8480;
	ld.const.u32 	%r8481, [const_p];
	setp.lt.u32 	%p1246, %r12304, %r8481;
	or.pred  	%p1247, %p1245, %p1246;
	@%p1247 bra 	$L__BB0_1160;
$L__BB0_1159:
	ld.const.u32 	%r8499, [const_p];
	ld.const.u32 	%r8506, [const_p+28];
	ld.const.u32 	%r8501, [const_p+8];
	ld.const.u32 	%r8502, [const_p+12];
	ld.const.u32 	%r8503, [const_p+16];
	ld.const.u32 	%r8504, [const_p+20];
	ld.const.u32 	%r8505, [const_p+24];
	ld.const.u32 	%r8500, [const_p+4];
	// begin inline asm
	sub.cc.u32 %r12304, %r12304, %r8499; 
	subc.cc.u32 %r12303, %r12303, %r8500; 
	subc.cc.u32 %r12302, %r12302, %r8501; 
	subc.cc.u32 %r12301, %r12301, %r8502; 
	subc.cc.u32 %r12300, %r12300, %r8503; 
	subc.cc.u32 %r12299, %r12299, %r8504; 
	subc.cc.u32 %r12298, %r12298, %r8505; 
	subc.u32    %r12297, %r12297, %r8506; 
	
	// end inline asm
$L__BB0_1160:
	add.s32 	%r12321, %r12321, 1;
	setp.ne.s32 	%p1248, %r12321, 256;
	@%p1248 bra 	$L__BB0_1129;
	st.local.u32 	[%rd18], %r12322;
	st.local.u32 	[%rd18+4], %r12323;
	st.local.u32 	[%rd18+8], %r12324;
	st.local.u32 	[%rd18+12], %r12325;
	st.local.u32 	[%rd18+16], %r12326;
	setp.gt.u32 	%p1249, %r12329, %r11361;
	@%p1249 bra 	$L__BB0_1162;
	bra.uni 	$L__BB0_1175;
$L__BB0_1162:
	// begin inline asm
	sub.cc.u32 %r12338, %r12322, %r11368; 
	subc.cc.u32 %r12339, %r12323, %r11367; 
	subc.cc.u32 %r12340, %r12324, %r11366; 
	subc.cc.u32 %r12341, %r12325, %r11365; 
	subc.cc.u32 %r12342, %r12326, %r11364; 
	subc.cc.u32 %r12343, %r12327, %r11363; 
	subc.cc.u32 %r12344, %r12328, %r11362; 
	subc.u32    %r12345, %r12329, %r11361; 
	
	// end inline asm
	bra.uni 	$L__BB0_1177;
$L__BB0_1163:
	setp.gt.u32 	%p1251, %r12328, %r11362;
	@%p1251 bra 	$L__BB0_1162;
	setp.lt.u32 	%p1252, %r12328, %r11362;
	@%p1252 bra 	$L__BB0_1176;
	setp.gt.u32 	%p1253, %r12327, %r11363;
	@%p1253 bra 	$L__BB0_1162;
	setp.lt.u32 	%p1254, %r12327, %r11363;
	@%p1254 bra 	$L__BB0_1176;
	setp.gt.u32 	%p1255, %r12326, %r11364;
	@%p1255 bra 	$L__BB0_1162;
	setp.lt.u32 	%p1256, %r12326, %r11364;
	@%p1256 bra 	$L__BB0_1176;
	setp.gt.u32 	%p1257, %r12325, %r11365;
	@%p1257 bra 	$L__BB0_1162;
	setp.lt.u32 	%p1258, %r12325, %r11365;
	@%p1258 bra 	$L__BB0_1176;
	setp.gt.u32 	%p1259, %r12324, %r11366;
	@%p1259 bra 	$L__BB0_1162;
	setp.lt.u32 	%p1260, %r12324, %r11366;
	@%p1260 bra 	$L__BB0_1176;
	setp.gt.u32 	%p1261, %r12323, %r11367;
	@%p1261 bra 	$L__BB0_1162;
	setp.lt.u32 	%p1262, %r12323, %r11367;
	setp.lt.u32 	%p1263, %r12322, %r11368;
	or.pred  	%p1264, %p1262, %p1263;
	@%p1264 bra 	$L__BB0_1176;
	bra.uni 	$L__BB0_1162;
$L__BB0_1175:
	setp.ge.u32 	%p1250, %r12329, %r11361;
	@%p1250 bra 	$L__BB0_1163;
$L__BB0_1176:
	ld.const.u32 	%r8523, [const_p];
	ld.const.u32 	%r8530, [const_p+28];
	ld.const.u32 	%r8525, [const_p+8];
	ld.const.u32 	%r8526, [const_p+12];
	ld.const.u32 	%r8527, [const_p+16];
	ld.const.u32 	%r8528, [const_p+20];
	ld.const.u32 	%r8529, [const_p+24];
	ld.const.u32 	%r8524, [const_p+4];
	// begin inline asm
	add.cc.u32 %r8507, %r12322, %r8523; 
	addc.cc.u32 %r8508, %r12323, %r8524; 
	addc.cc.u32 %r8509, %r12324, %r8525; 
	addc.cc.u32 %r8510, %r12325, %r8526; 
	addc.cc.u32 %r8511, %r12326, %r8527; 
	addc.cc.u32 %r8512, %r12327, %r8528; 
	addc.cc.u32 %r8513, %r12328, %r8529; 
	addc.u32    %r8514, %r12329, %r8530; 
	
	// end inline asm
	// begin inline asm
	sub.cc.u32 %r12338, %r8507, %r11368; 
	subc.cc.u32 %r12339, %r8508, %r11367; 
	subc.cc.u32 %r12340, %r8509, %r11366; 
	subc.cc.u32 %r12341, %r8510, %r11365; 
	subc.cc.u32 %r12342, %r8511, %r11364; 
	subc.cc.u32 %r12343, %r8512, %r11363; 
	subc.cc.u32 %r12344, %r8513, %r11362; 
	subc.u32    %r12345, %r8514, %r11361; 
	
	// end inline asm
$L__BB0_1177:
	setp.gt.u32 	%p1265, %r12345, %r11394;
	@%p1265 bra 	$L__BB0_1178;
	bra.uni 	$L__BB0_1191;
$L__BB0_1178:
	// begin inline asm
	sub.cc.u32 %r12346, %r12338, %r11401; 
	subc.cc.u32 %r12347, %r12339, %r11400; 
	subc.cc.u32 %r12348, %r12340, %r11399; 
	subc.cc.u32 %r12349, %r12341, %r11398; 
	subc.cc.u32 %r12350, %r12342, %r11397; 
	subc.cc.u32 %r12351, %r12343, %r11396; 
	subc.cc.u32 %r12352, %r12344, %r11395; 
	subc.u32    %r12353, %r12345, %r11394; 
	
	// end inline asm
	bra.uni 	$L__BB0_1193;
$L__BB0_1179:
	setp.gt.u32 	%p1267, %r12344, %r11395;
	@%p1267 bra 	$L__BB0_1178;
	setp.lt.u32 	%p1268, %r12344, %r11395;
	@%p1268 bra 	$L__BB0_1192;
	setp.gt.u32 	%p1269, %r12343, %r11396;
	@%p1269 bra 	$L__BB0_1178;
	setp.lt.u32 	%p1270, %r12343, %r11396;
	@%p1270 bra 	$L__BB0_1192;
	setp.gt.u32 	%p1271, %r12342, %r11397;
	@%p1271 bra 	$L__BB0_1178;
	setp.lt.u32 	%p1272, %r12342, %r11397;
	@%p1272 bra 	$L__BB0_1192;
	setp.gt.u32 	%p1273, %r12341, %r11398;
	@%p1273 bra 	$L__BB0_1178;
	setp.lt.u32 	%p1274, %r12341, %r11398;
	@%p1274 bra 	$L__BB0_1192;
	setp.gt.u32 	%p1275, %r12340, %r11399;
	@%p1275 bra 	$L__BB0_1178;
	setp.lt.u32 	%p1276, %r12340, %r11399;
	@%p1276 bra 	$L__BB0_1192;
	setp.gt.u32 	%p1277, %r12339, %r11400;
	@%p1277 bra 	$L__BB0_1178;
	setp.lt.u32 	%p1278, %r12339, %r11400;
	setp.lt.u32 	%p1279, %r12338, %r11401;
	or.pred  	%p1280, %p1278, %p1279;
	@%p1280 bra 	$L__BB0_1192;
	bra.uni 	$L__BB0_1178;
$L__BB0_1191:
	setp.ge.u32 	%p1266, %r12345, %r11394;
	@%p1266 bra 	$L__BB0_1179;
$L__BB0_1192:
	ld.const.u32 	%r8595, [const_p];
	ld.const.u32 	%r8602, [const_p+28];
	ld.const.u32 	%r8597, [const_p+8];
	ld.const.u32 	%r8598, [const_p+12];
	ld.const.u32 	%r8599, [const_p+16];
	ld.const.u32 	%r8600, [const_p+20];
	ld.const.u32 	%r8601, [const_p+24];
	ld.const.u32 	%r8596, [const_p+4];
	// begin inline asm
	add.cc.u32 %r8579, %r12338, %r8595; 
	addc.cc.u32 %r8580, %r12339, %r8596; 
	addc.cc.u32 %r8581, %r12340, %r8597; 
	addc.cc.u32 %r8582, %r12341, %r8598; 
	addc.cc.u32 %r8583, %r12342, %r8599; 
	addc.cc.u32 %r8584, %r12343, %r8600; 
	addc.cc.u32 %r8585, %r12344, %r8601; 
	addc.u32    %r8586, %r12345, %r8602; 
	
	// end inline asm
	// begin inline asm
	sub.cc.u32 %r12346, %r8579, %r11401; 
	subc.cc.u32 %r12347, %r8580, %r11400; 
	subc.cc.u32 %r12348, %r8581, %r11399; 
	subc.cc.u32 %r12349, %r8582, %r11398; 
	subc.cc.u32 %r12350, %r8583, %r11397; 
	subc.cc.u32 %r12351, %r8584, %r11396; 
	subc.cc.u32 %r12352, %r8585, %r11395; 
	subc.u32    %r12353, %r8586, %r11394; 
	
	// end inline asm
$L__BB0_1193:
	st.local.u32 	[%rd18], %r12346;
	st.local.u32 	[%rd18+4], %r12347;
	st.local.u32 	[%rd18+8], %r12348;
	st.local.u32 	[%rd18+12], %r12349;
	st.local.u32 	[%rd18+16], %r12350;
	st.local.u32 	[%rd18+20], %r12351;
	st.local.u32 	[%rd18+24], %r12352;
	st.local.u32 	[%rd18+28], %r12353;
	mov.b32 	%r12371, 0;
	mov.u32 	%r12372, %r12371;
	mov.u32 	%r12373, %r12371;
	mov.u32 	%r12374, %r12371;
	mov.u32 	%r12375, %r12371;
	mov.u32 	%r12376, %r12371;
	mov.u32 	%r12377, %r12371;
	mov.u32 	%r12378, %r12371;
	mov.u32 	%r12370, %r12371;
$L__BB0_1194:
	ld.const.u32 	%r2419, [const_p+4];
	ld.const.u32 	%r2420, [const_p+24];
	ld.const.u32 	%r2421, [const_p+20];
	ld.const.u32 	%r2422, [const_p+16];
	ld.const.u32 	%r2423, [const_p+12];
	ld.const.u32 	%r2424, [const_p+8];
	ld.const.u32 	%r12387, [const_p+28];
	ld.const.u32 	%r2426, [const_p];
	shr.u32 	%r8652, %r12370, 5;
	and.b32  	%r8653, %r12370, 31;
	mul.wide.u32 	%rd101, %r8652, 4;
	add.s64 	%rd102, %rd18, %rd101;
	ld.local.u32 	%r8654, [%rd102];
	shr.u32 	%r8655, %r8654, %r8653;
	and.b32  	%r8656, %r8655, 1;
	setp.eq.b32 	%p1281, %r8656, 1;
	not.pred 	%p1282, %p1281;
	@%p1282 bra 	$L__BB0_1210;
	// begin inline asm
	add.cc.u32 %r12371, %r12371, %r12379; 
	addc.cc.u32 %r12372, %r12372, %r12380; 
	addc.cc.u32 %r12373, %r12373, %r12381; 
	addc.cc.u32 %r12374, %r12374, %r12382; 
	addc.cc.u32 %r12375, %r12375, %r12383; 
	addc.cc.u32 %r12376, %r12376, %r12384; 
	addc.cc.u32 %r12377, %r12377, %r12385; 
	addc.u32    %r12378, %r12378, %r12386; 
	
	// end inline asm
	setp.gt.u32 	%p1283, %r12378, %r12387;
	@%p1283 bra 	$L__BB0_1209;
	setp.lt.u32 	%p1284, %r12378, %r12387;
	@%p1284 bra 	$L__BB0_1210;
	setp.gt.u32 	%p1285, %r12377, %r2420;
	@%p1285 bra 	$L__BB0_1209;
	setp.lt.u32 	%p1286, %r12377, %r2420;
	@%p1286 bra 	$L__BB0_1210;
	setp.gt.u32 	%p1287, %r12376, %r2421;
	@%p1287 bra 	$L__BB0_1209;
	setp.lt.u32 	%p1288, %r12376, %r2421;
	@%p1288 bra 	$L__BB0_1210;
	setp.gt.u32 	%p1289, %r12375, %r2422;
	@%p1289 bra 	$L__BB0_1209;
	setp.lt.u32 	%p1290, %r12375, %r2422;
	@%p1290 bra 	$L__BB0_1210;
	setp.gt.u32 	%p1291, %r12374, %r2423;
	@%p1291 bra 	$L__BB0_1209;
	setp.lt.u32 	%p1292, %r12374, %r2423;
	@%p1292 bra 	$L__BB0_1210;
	setp.gt.u32 	%p1293, %r12373, %r2424;
	@%p1293 bra 	$L__BB0_1209;
	setp.lt.u32 	%p1294, %r12373, %r2424;
	@%p1294 bra 	$L__BB0_1210;
	setp.gt.u32 	%p1295, %r12372, %r2419;
	@%p1295 bra 	$L__BB0_1209;
	setp.lt.u32 	%p1296, %r12372, %r2419;
	setp.lt.u32 	%p1297, %r12371, %r2426;
	or.pred  	%p1298, %p1296, %p1297;
	@%p1298 bra 	$L__BB0_1210;
$L__BB0_1209:
	// begin inline asm
	sub.cc.u32 %r12371, %r12371, %r2426; 
	subc.cc.u32 %r12372, %r12372, %r2419; 
	subc.cc.u32 %r12373, %r12373, %r2424; 
	subc.cc.u32 %r12374, %r12374, %r2423; 
	subc.cc.u32 %r12375, %r12375, %r2422; 
	subc.cc.u32 %r12376, %r12376, %r2421; 
	subc.cc.u32 %r12377, %r12377, %r2420; 
	subc.u32    %r12378, %r12378, %r12387; 
	
	// end inline asm
$L__BB0_1210:
	// begin inline asm
	add.cc.u32 %r12379, %r12379, %r12379; 
	addc.cc.u32 %r12380, %r12380, %r12380; 
	addc.cc.u32 %r12381, %r12381, %r12381; 
	addc.cc.u32 %r12382, %r12382, %r12382; 
	addc.cc.u32 %r12383, %r12383, %r12383; 
	addc.cc.u32 %r12384, %r12384, %r12384; 
	addc.cc.u32 %r12385, %r12385, %r12385; 
	addc.u32    %r12386, %r12386, %r12386; 
	
	// end inline asm
	setp.gt.u32 	%p1299, %r12386, %r12387;
	@%p1299 bra 	$L__BB0_1224;
	setp.lt.u32 	%p1300, %r12386, %r12387;
	@%p1300 bra 	$L__BB0_1225;
	setp.gt.u32 	%p1301, %r12385, %r2420;
	@%p1301 bra 	$L__BB0_1224;
	setp.lt.u32 	%p1302, %r12385, %r2420;
	@%p1302 bra 	$L__BB0_1225;
	setp.gt.u32 	%p1303, %r12384, %r2421;
	@%p1303 bra 	$L__BB0_1224;
	setp.lt.u32 	%p1304, %r12384, %r2421;
	@%p1304 bra 	$L__BB0_1225;
	setp.gt.u32 	%p1305, %r12383, %r2422;
	@%p1305 bra 	$L__BB0_1224;
	setp.lt.u32 	%p1306, %r12383, %r2422;
	@%p1306 bra 	$L__BB0_1225;
	setp.gt.u32 	%p1307, %r12382, %r2423;
	@%p1307 bra 	$L__BB0_1224;
	setp.lt.u32 	%p1308, %r12382, %r2423;
	@%p1308 bra 	$L__BB0_1225;
	setp.gt.u32 	%p1309, %r12381, %r2424;
	@%p1309 bra 	$L__BB0_1224;
	setp.lt.u32 	%p1310, %r12381, %r2424;
	@%p1310 bra 	$L__BB0_1225;
	setp.gt.u32 	%p1311, %r12380, %r2419;
	@%p1311 bra 	$L__BB0_1224;
	setp.lt.u32 	%p1312, %r12380, %r2419;
	setp.lt.u32 	%p1313, %r12379, %r2426;
	or.pred  	%p1314, %p1312, %p1313;
	@%p1314 bra 	$L__BB0_1225;
$L__BB0_1224:
	// begin inline asm
	sub.cc.u32 %r12379, %r12379, %r2426; 
	subc.cc.u32 %r12380, %r12380, %r2419; 
	subc.cc.u32 %r12381, %r12381, %r2424; 
	subc.cc.u32 %r12382, %r12382, %r2423; 
	subc.cc.u32 %r12383, %r12383, %r2422; 
	subc.cc.u32 %r12384, %r12384, %r2421; 
	subc.cc.u32 %r12385, %r12385, %r2420; 
	subc.u32    %r12386, %r12386, %r12387; 
	
	// end inline asm
$L__BB0_1225:
	add.s32 	%r12370, %r12370, 1;
	setp.ne.s32 	%p1315, %r12370, 256;
	@%p1315 bra 	$L__BB0_1194;
	st.local.u32 	[%rd19+64], %r12371;
	st.local.u32 	[%rd19+68], %r12372;
	st.local.u32 	[%rd19+72], %r12373;
	st.local.u32 	[%rd19+76], %r12374;
	st.local.u32 	[%rd19+80], %r12375;
	st.local.u32 	[%rd19+84], %r12376;
	st.local.u32 	[%rd19+88], %r12377;
	st.local.u32 	[%rd19+92], %r12378;
	mov.b16 	%rs9, 0;
	st.local.u8 	[%rd19+96], %rs9;
$L__BB0_1227:
	ld.local.u8 	%rs10, [%rd20+96];
	setp.eq.s16 	%p1316, %rs10, 0;
	@%p1316 bra 	$L__BB0_1229;
	mov.b16 	%rs14, 1;
	st.local.u8 	[%rd20+96], %rs14;
	mov.b32 	%r12814, 0;
	st.local.u32 	[%rd20], %r12814;
	st.local.u32 	[%rd20+4], %r12814;
	st.local.u32 	[%rd20+8], %r12814;
	st.local.u32 	[%rd20+12], %r12814;
	st.local.u32 	[%rd20+16], %r12814;
	st.local.u32 	[%rd20+20], %r12814;
	st.local.u32 	[%rd20+24], %r12814;
	st.local.u32 	[%rd20+28], %r12814;
	st.local.u32 	[%rd20+32], %r12814;
	st.local.u32 	[%rd20+36], %r12814;
	st.local.u32 	[%rd20+40], %r12814;
	st.local.u32 	[%rd20+44], %r12814;
	st.local.u32 	[%rd20+48], %r12814;
	st.local.u32 	[%rd20+52], %r12814;
	st.local.u32 	[%rd20+56], %r12814;
	st.local.u32 	[%rd20+60], %r12814;
	st.local.u32 	[%rd20+64], %r12814;
	st.local.u32 	[%rd20+68], %r12814;
	st.local.u32 	[%rd20+72], %r12814;
	st.local.u32 	[%rd20+76], %r12814;
	st.local.u32 	[%rd20+80], %r12814;
	st.local.u32 	[%rd20+84], %r12814;
	st.local.u32 	[%rd20+88], %r12814;
	st.local.u32 	[%rd20+92], %r12814;
	mov.u32 	%r12813, %r12814;
	mov.u32 	%r12812, %r12814;
	mov.u32 	%r12811, %r12814;
	mov.u32 	%r12810, %r12814;
	mov.u32 	%r12809, %r12814;
	mov.u32 	%r12808, %r12814;
	mov.u32 	%r12807, %r12814;
	mov.u32 	%r11327, %r12814;
	mov.u32 	%r11328, %r12814;
	mov.u32 	%r11329, %r12814;
	mov.u32 	%r11330, %r12814;
	mov.u32 	%r11331, %r12814;
	mov.u32 	%r11332, %r12814;
	mov.u32 	%r11333, %r12814;
	mov.u32 	%r11334, %r12814;
	mov.u32 	%r12832, %r12814;
	mov.u32 	%r12833, %r12814;
	mov.u32 	%r12834, %r12814;
	mov.u32 	%r12835, %r12814;
	mov.u32 	%r12836, %r12814;
	mov.u32 	%r12837, %r12814;
	mov.u32 	%r12838, %r12814;
	mov.u32 	%r12839, %r12814;
	bra.uni 	$L__BB0_1743;
$L__BB0_1229:
	ld.local.u32 	%r12513, [%rd20+32];
	ld.local.u32 	%r12514, [%rd20+36];
	ld.local.u32 	%r12515, [%rd20+40];
	ld.local.u32 	%r12516, [%rd20+44];
	ld.local.u32 	%r12517, [%rd20+48];
	ld.local.u32 	%r12518, [%rd20+52];
	ld.local.u32 	%r12519, [%rd20+56];
	ld.local.u32 	%r12520, [%rd20+60];
	mov.b32 	%r12447, 0;
	mov.u32 	%r12414, %r12513;
	mov.u32 	%r12415, %r12514;
	mov.u32 	%r12416, %r12515;
	mov.u32 	%r12417, %r12516;
	mov.u32 	%r12418, %r12517;
	mov.u32 	%r12419, %r12518;
	mov.u32 	%r12420, %r12519;
	mov.u32 	%r12421, %r12520;
	mov.u32 	%r12448, %r12447;
	mov.u32 	%r12449, %r12447;
	mov.u32 	%r12450, %r12447;
	mov.u32 	%r12451, %r12447;
	mov.u32 	%r12452, %r12447;
	mov.u32 	%r12453, %r12447;
	mov.u32 	%r12454, %r12447;
	mov.u32 	%r12405, %r12447;
$L__BB0_1230:
	ld.const.u32 	%r2503, [const_p+4];
	ld.const.u32 	%r2504, [const_p+24];
	ld.const.u32 	%r2505, [const_p+20];
	ld.const.u32 	%r2506, [const_p+16];
	ld.const.u32 	%r2507, [const_p+12];
	ld.const.u32 	%r2508, [const_p+8];
	shr.u32 	%r8755, %r12405, 5;
	and.b32  	%r8756, %r12405, 31;
	mul.wide.u32 	%rd103, %r8755, 4;
	add.s64 	%rd104, %rd20, %rd103;
	ld.local.u32 	%r8757, [%rd104+32];
	shr.u32 	%r8758, %r8757, %r8756;
	and.b32  	%r8759, %r8758, 1;
	setp.eq.b32 	%p1317, %r8759, 1;
	not.pred 	%p1318, %p1317;
	@%p1318 bra 	$L__BB0_1246;
	// begin inline asm
	add.cc.u32 %r12447, %r12447, %r12414; 
	addc.cc.u32 %r12448, %r12448, %r12415; 
	addc.cc.u32 %r12449, %r12449, %r12416; 
	addc.cc.u32 %r12450, %r12450, %r12417; 
	addc.cc.u32 %r12451, %r12451, %r12418; 
	addc.cc.u32 %r12452, %r12452, %r12419; 
	addc.cc.u32 %r12453, %r12453, %r12420; 
	addc.u32    %r12454, %r12454, %r12421; 
	
	// end inline asm
	ld.const.u32 	%r8784, [const_p+28];
	setp.gt.u32 	%p1319, %r12454, %r8784;
	@%p1319 bra 	$L__BB0_1245;
	setp.lt.u32 	%p1320, %r12454, %r8784;
	@%p1320 bra 	$L__BB0_1246;
	setp.gt.u32 	%p1321, %r12453, %r2504;
	@%p1321 bra 	$L__BB0_1245;
	setp.lt.u32 	%p1322, %r12453, %r2504;
	@%p1322 bra 	$L__BB0_1246;
	setp.gt.u32 	%p1323, %r12452, %r2505;
	@%p1323 bra 	$L__BB0_1245;
	setp.lt.u32 	%p1324, %r12452, %r2505;
	@%p1324 bra 	$L__BB0_1246;
	setp.gt.u32 	%p1325, %r12451, %r2506;
	@%p1325 bra 	$L__BB0_1245;
	setp.lt.u32 	%p1326, %r12451, %r2506;
	@%p1326 bra 	$L__BB0_1246;
	setp.gt.u32 	%p1327, %r12450, %r2507;
	@%p1327 bra 	$L__BB0_1245;
	setp.lt.u32 	%p1328, %r12450, %r2507;
	@%p1328 bra 	$L__BB0_1246;
	setp.gt.u32 	%p1329, %r12449, %r2508;
	@%p1329 bra 	$L__BB0_1245;
	setp.lt.u32 	%p1330, %r12449, %r2508;
	@%p1330 bra 	$L__BB0_1246;
	setp.gt.u32 	%p1331, %r12448, %r2503;
	@%p1331 bra 	$L__BB0_1245;
	setp.lt.u32 	%p1332, %r12448, %r2503;
	ld.const.u32 	%r8786, [const_p];
	setp.lt.u32 	%p1333, %r12447, %r8786;
	or.pred  	%p1334, %p1332, %p1333;
	@%p1334 bra 	$L__BB0_1246;
$L__BB0_1245:
	ld.const.u32 	%r8804, [const_p];
	// begin inline asm
	sub.cc.u32 %r12447, %r12447, %r8804; 
	subc.cc.u32 %r12448, %r12448, %r2503; 
	subc.cc.u32 %r12449, %r12449, %r2508; 
	subc.cc.u32 %r12450, %r12450, %r2507; 
	subc.cc.u32 %r12451, %r12451, %r2506; 
	subc.cc.u32 %r12452, %r12452, %r2505; 
	subc.cc.u32 %r12453, %r12453, %r2504; 
	subc.u32    %r12454, %r12454, %r8784; 
	
	// end inline asm
$L__BB0_1246:
	// begin inline asm
	add.cc.u32 %r12414, %r12414, %r12414; 
	addc.cc.u32 %r12415, %r12415, %r12415; 
	addc.cc.u32 %r12416, %r12416, %r12416; 
	addc.cc.u32 %r12417, %r12417, %r12417; 
	addc.cc.u32 %r12418, %r12418, %r12418; 
	addc.cc.u32 %r12419, %r12419, %r12419; 
	addc.cc.u32 %r12420, %r12420, %r12420; 
	addc.u32    %r12421, %r12421, %r12421; 
	
	// end inline asm
	ld.const.u32 	%r8836, [const_p+28];
	setp.gt.u32 	%p1335, %r12421, %r8836;
	@%p1335 bra 	$L__BB0_1260;
	setp.lt.u32 	%p1336, %r12421, %r8836;
	@%p1336 bra 	$L__BB0_1261;
	setp.gt.u32 	%p1337, %r12420, %r2504;
	@%p1337 bra 	$L__BB0_1260;
	setp.lt.u32 	%p1338, %r12420, %r2504;
	@%p1338 bra 	$L__BB0_1261;
	setp.gt.u32 	%p1339, %r12419, %r2505;
	@%p1339 bra 	$L__BB0_1260;
	setp.lt.u32 	%p1340, %r12419, %r2505;
	@%p1340 bra 	$L__BB0_1261;
	setp.gt.u32 	%p1341, %r12418, %r2506;
	@%p1341 bra 	$L__BB0_1260;
	setp.lt.u32 	%p1342, %r12418, %r2506;
	@%p1342 bra 	$L__BB0_1261;
	setp.gt.u32 	%p1343, %r12417, %r2507;
	@%p1343 bra 	$L__BB0_1260;
	setp.lt.u32 	%p1344, %r12417, %r2507;
	@%p1344 bra 	$L__BB0_1261;
	setp.gt.u32 	%p1345, %r12416, %r2508;
	@%p1345 bra 	$L__BB0_1260;
	setp.lt.u32 	%p1346, %r12416, %r2508;
	@%p1346 bra 	$L__BB0_1261;
	setp.gt.u32 	%p1347, %r12415, %r2503;
	@%p1347 bra 	$L__BB0_1260;
	setp.lt.u32 	%p1348, %r12415, %r2503;
	ld.const.u32 	%r8838, [const_p];
	setp.lt.u32 	%p1349, %r12414, %r8838;
	or.pred  	%p1350, %p1348, %p1349;
	@%p1350 bra 	$L__BB0_1261;
$L__BB0_1260:
	ld.const.u32 	%r8856, [const_p];
	// begin inline asm
	sub.cc.u32 %r12414, %r12414, %r8856; 
	subc.cc.u32 %r12415, %r12415, %r2503; 
	subc.cc.u32 %r12416, %r12416, %r2508; 
	subc.cc.u32 %r12417, %r12417, %r2507; 
	subc.cc.u32 %r12418, %r12418, %r2506; 
	subc.cc.u32 %r12419, %r12419, %r2505; 
	subc.cc.u32 %r12420, %r12420, %r2504; 
	subc.u32    %r12421, %r12421, %r8836; 
	
	// end inline asm
$L__BB0_1261:
	add.s32 	%r12405, %r12405, 1;
	setp.ne.s32 	%p1351, %r12405, 256;
	@%p1351 bra 	$L__BB0_1230;
	mov.b32 	%r12480, 0;
	mov.u32 	%r12481, %r12480;
	mov.u32 	%r12482, %r12480;
	mov.u32 	%r12483, %r12480;
	mov.u32 	%r12484, %r12480;
	mov.u32 	%r12485, %r12480;
	mov.u32 	%r12486, %r12480;
	mov.u32 	%r12487, %r12480;
	mov.u32 	%r12438, %r12480;
$L__BB0_1263:
	ld.const.u32 	%r2578, [const_p+12];
	ld.const.u32 	%r2579, [const_p+8];
	shr.u32 	%r8865, %r12438, 5;
	and.b32  	%r8866, %r12438, 31;
	mul.wide.u32 	%rd105, %r8865, 4;
	add.s64 	%rd106, %rd20, %rd105;
	ld.local.u32 	%r8867, [%rd106];
	shr.u32 	%r8868, %r8867, %r8866;
	and.b32  	%r8869, %r8868, 1;
	setp.eq.b32 	%p1352, %r8869, 1;
	not.pred 	%p1353, %p1352;
	@%p1353 bra 	$L__BB0_1279;
	// begin inline asm
	add.cc.u32 %r12480, %r12480, %r12447; 
	addc.cc.u32 %r12481, %r12481, %r12448; 
	addc.cc.u32 %r12482, %r12482, %r12449; 
	addc.cc.u32 %r12483, %r12483, %r12450; 
	addc.cc.u32 %r12484, %r12484, %r12451; 
	addc.cc.u32 %r12485, %r12485, %r12452; 
	addc.cc.u32 %r12486, %r12486, %r12453; 
	addc.u32    %r12487, %r12487, %r12454; 
	
	// end inline asm
	ld.const.u32 	%r8894, [const_p+28];
	setp.gt.u32 	%p1354, %r12487, %r8894;
	@%p1354 bra 	$L__BB0_1278;
	setp.lt.u32 	%p1355, %r12487, %r8894;
	@%p1355 bra 	$L__BB0_1279;
	setp.gt.u32 	%p1356, %r12486, %r2504;
	@%p1356 bra 	$L__BB0_1278;
	setp.lt.u32 	%p1357, %r12486, %r2504;
	@%p1357 bra 	$L__BB0_1279;
	setp.gt.u32 	%p1358, %r12485, %r2505;
	@%p1358 bra 	$L__BB0_1278;
	setp.lt.u32 	%p1359, %r12485, %r2505;
	@%p1359 bra 	$L__BB0_1279;
	setp.gt.u32 	%p1360, %r12484, %r2506;
	@%p1360 bra 	$L__BB0_1278;
	setp.lt.u32 	%p1361, %r12484, %r2506;
	@%p1361 bra 	$L__BB0_1279;
	setp.gt.u32 	%p1362, %r12483, %r2578;
	@%p1362 bra 	$L__BB0_1278;
	setp.lt.u32 	%p1363, %r12483, %r2578;
	@%p1363 bra 	$L__BB0_1279;
	setp.gt.u32 	%p1364, %r12482, %r2579;
	@%p1364 bra 	$L__BB0_1278;
	setp.lt.u32 	%p1365, %r12482, %r2579;
	@%p1365 bra 	$L__BB0_1279;
	setp.gt.u32 	%p1366, %r12481, %r2503;
	@%p1366 bra 	$L__BB0_1278;
	setp.lt.u32 	%p1367, %r12481, %r2503;
	ld.const.u32 	%r8896, [const_p];
	setp.lt.u32 	%p1368, %r12480, %r8896;
	or.pred  	%p1369, %p1367, %p1368;
	@%p1369 bra 	$L__BB0_1279;
$L__BB0_1278:
	ld.const.u32 	%r8914, [const_p];
	// begin inline asm
	sub.cc.u32 %r12480, %r12480, %r8914; 
	subc.cc.u32 %r12481, %r12481, %r2503; 
	subc.cc.u32 %r12482, %r12482, %r2579; 
	subc.cc.u32 %r12483, %r12483, %r2578; 
	subc.cc.u32 %r12484, %r12484, %r2506; 
	subc.cc.u32 %r12485, %r12485, %r2505; 
	subc.cc.u32 %r12486, %r12486, %r2504; 
	subc.u32    %r12487, %r12487, %r8894; 
	
	// end inline asm
$L__BB0_1279:
	// begin inline asm
	add.cc.u32 %r12447, %r12447, %r12447; 
	addc.cc.u32 %r12448, %r12448, %r12448; 
	addc.cc.u32 %r12449, %r12449, %r12449; 
	addc.cc.u32 %r12450, %r12450, %r12450; 
	addc.cc.u32 %r12451, %r12451, %r12451; 
	addc.cc.u32 %r12452, %r12452, %r12452; 
	addc.cc.u32 %r12453, %r12453, %r12453; 
	addc.u32    %r12454, %r12454, %r12454; 
	
	// end inline asm
	ld.const.u32 	%r8946, [const_p+28];
	setp.gt.u32 	%p1370, %r12454, %r8946;
	@%p1370 bra 	$L__BB0_1293;
	setp.lt.u32 	%p1371, %r12454, %r8946;
	@%p1371 bra 	$L__BB0_1294;
	setp.gt.u32 	%p1372, %r12453, %r2504;
	@%p1372 bra 	$L__BB0_1293;
	setp.lt.u32 	%p1373, %r12453, %r2504;
	@%p1373 bra 	$L__BB0_1294;
	setp.gt.u32 	%p1374, %r12452, %r2505;
	@%p1374 bra 	$L__BB0_1293;
	setp.lt.u32 	%p1375, %r12452, %r2505;
	@%p1375 bra 	$L__BB0_1294;
	setp.gt.u32 	%p1376, %r12451, %r2506;
	@%p1376 bra 	$L__BB0_1293;
	setp.lt.u32 	%p1377, %r12451, %r2506;
	@%p1377 bra 	$L__BB0_1294;
	setp.gt.u32 	%p1378, %r12450, %r2578;
	@%p1378 bra 	$L__BB0_1293;
	setp.lt.u32 	%p1379, %r12450, %r2578;
	@%p1379 bra 	$L__BB0_1294;
	setp.gt.u32 	%p1380, %r12449, %r2579;
	@%p1380 bra 	$L__BB0_1293;
	setp.lt.u32 	%p1381, %r12449, %r2579;
	@%p1381 bra 	$L__BB0_1294;
	setp.gt.u32 	%p1382, %r12448, %r2503;
	@%p1382 bra 	$L__BB0_1293;
	setp.lt.u32 	%p1383, %r12448, %r2503;
	ld.const.u32 	%r8948, [const_p];
	setp.lt.u32 	%p1384, %r12447, %r8948;
	or.pred  	%p1385, %p1383, %p1384;
	@%p1385 bra 	$L__BB0_1294;
$L__BB0_1293:
	ld.const.u32 	%r8966, [const_p];
	// begin inline asm
	sub.cc.u32 %r12447, %r12447, %r8966; 
	subc.cc.u32 %r12448, %r12448, %r2503; 
	subc.cc.u32 %r12449, %r12449, %r2579; 
	subc.cc.u32 %r12450, %r12450, %r2578; 
	subc.cc.u32 %r12451, %r12451, %r2506; 
	subc.cc.u32 %r12452, %r12452, %r2505; 
	subc.cc.u32 %r12453, %r12453, %r2504; 
	subc.u32    %r12454, %r12454, %r8946; 
	
	// end inline asm
$L__BB0_1294:
	add.s32 	%r12438, %r12438, 1;
	setp.ne.s32 	%p1386, %r12438, 256;
	@%p1386 bra 	$L__BB0_1263;
	st.local.u32 	[%rd6], %r12480;
	st.local.u32 	[%rd6+4], %r12481;
	st.local.u32 	[%rd6+8], %r12482;
	st.local.u32 	[%rd6+12], %r12483;
	st.local.u32 	[%rd6+16], %r12484;
	st.local.u32 	[%rd6+20], %r12485;
	st.local.u32 	[%rd6+24], %r12486;
	st.local.u32 	[%rd6+28], %r12487;
	mov.b32 	%r12472, 0;
	mov.u32 	%r12473, %r12472;
	mov.u32 	%r12474, %r12472;
	mov.u32 	%r12475, %r12472;
	mov.u32 	%r12476, %r12472;
	mov.u32 	%r12477, %r12472;
	mov.u32 	%r12478, %r12472;
	mov.u32 	%r12479, %r12472;
	mov.u32 	%r12471, %r12472;
$L__BB0_1296:
	ld.const.u32 	%r2647, [const_p+20];
	ld.const.u32 	%r2648, [const_p+16];
	shr.u32 	%r8975, %r12471, 5;
	and.b32  	%r8976, %r12471, 31;
	mul.wide.u32 	%rd107, %r8975, 4;
	add.s64 	%rd108, %rd6, %rd107;
	ld.local.u32 	%r8977, [%rd108];
	shr.u32 	%r8978, %r8977, %r8976;
	and.b32  	%r8979, %r8978, 1;
	setp.eq.b32 	%p1387, %r8979, 1;
	not.pred 	%p1388, %p1387;
	@%p1388 bra 	$L__BB0_1312;
	// begin inline asm
	add.cc.u32 %r12472, %r12472, %r12480; 
	addc.cc.u32 %r12473, %r12473, %r12481; 
	addc.cc.u32 %r12474, %r12474, %r12482; 
	addc.cc.u32 %r12475, %r12475, %r12483; 
	addc.cc.u32 %r12476, %r12476, %r12484; 
	addc.cc.u32 %r12477, %r12477, %r12485; 
	addc.cc.u32 %r12478, %r12478, %r12486; 
	addc.u32    %r12479, %r12479, %r12487; 
	
	// end inline asm
	ld.const.u32 	%r9004, [const_p+28];
	setp.gt.u32 	%p1389, %r12479, %r9004;
	@%p1389 bra 	$L__BB0_1311;
	setp.lt.u32 	%p1390, %r12479, %r9004;
	@%p1390 bra 	$L__BB0_1312;
	setp.gt.u32 	%p1391, %r12478, %r2504;
	@%p1391 bra 	$L__BB0_1311;
	setp.lt.u32 	%p1392, %r12478, %r2504;
	@%p1392 bra 	$L__BB0_1312;
	setp.gt.u32 	%p1393, %r12477, %r2647;
	@%p1393 bra 	$L__BB0_1311;
	setp.lt.u32 	%p1394, %r12477, %r2647;
	@%p1394 bra 	$L__BB0_1312;
	setp.gt.u32 	%p1395, %r12476, %r2648;
	@%p1395 bra 	$L__BB0_1311;
	setp.lt.u32 	%p1396, %r12476, %r2648;
	@%p1396 bra 	$L__BB0_1312;
	setp.gt.u32 	%p1397, %r12475, %r2578;
	@%p1397 bra 	$L__BB0_1311;
	setp.lt.u32 	%p1398, %r12475, %r2578;
	@%p1398 bra 	$L__BB0_1312;
	setp.gt.u32 	%p1399, %r12474, %r2579;
	@%p1399 bra 	$L__BB0_1311;
	setp.lt.u32 	%p1400, %r12474, %r2579;
	@%p1400 bra 	$L__BB0_1312;
	setp.gt.u32 	%p1401, %r12473, %r2503;
	@%p1401 bra 	$L__BB0_1311;
	setp.lt.u32 	%p1402, %r12473, %r2503;
	ld.const.u32 	%r9006, [const_p];
	setp.lt.u32 	%p1403, %r12472, %r9006;
	or.pred  	%p1404, %p1402, %p1403;
	@%p1404 bra 	$L__BB0_1312;
$L__BB0_1311:
	ld.const.u32 	%r9024, [const_p];
	// begin inline asm
	sub.cc.u32 %r12472, %r12472, %r9024; 
	subc.cc.u32 %r12473, %r12473, %r2503; 
	subc.cc.u32 %r12474, %r12474, %r2579; 
	subc.cc.u32 %r12475, %r12475, %r2578; 
	subc.cc.u32 %r12476, %r12476, %r2648; 
	subc.cc.u32 %r12477, %r12477, %r2647; 
	subc.cc.u32 %r12478, %r12478, %r2504; 
	subc.u32    %r12479, %r12479, %r9004; 
	
	// end inline asm
$L__BB0_1312:
	// begin inline asm
	add.cc.u32 %r12480, %r12480, %r12480; 
	addc.cc.u32 %r12481, %r12481, %r12481; 
	addc.cc.u32 %r12482, %r12482, %r12482; 
	addc.cc.u32 %r12483, %r12483, %r12483; 
	addc.cc.u32 %r12484, %r12484, %r12484; 
	addc.cc.u32 %r12485, %r12485, %r12485; 
	addc.cc.u32 %r12486, %r12486, %r12486; 
	addc.u32    %r12487, %r12487, %r12487; 
	
	// end inline asm
	ld.const.u32 	%r9056, [const_p+28];
	setp.gt.u32 	%p1405, %r12487, %r9056;
	@%p1405 bra 	$L__BB0_1326;
	setp.lt.u32 	%p1406, %r12487, %r9056;
	@%p1406 bra 	$L__BB0_1327;
	setp.gt.u32 	%p1407, %r12486, %r2504;
	@%p1407 bra 	$L__BB0_1326;
	setp.lt.u32 	%p1408, %r12486, %r2504;
	@%p1408 bra 	$L__BB0_1327;
	setp.gt.u32 	%p1409, %r12485, %r2647;
	@%p1409 bra 	$L__BB0_1326;
	setp.lt.u32 	%p1410, %r12485, %r2647;
	@%p1410 bra 	$L__BB0_1327;
	setp.gt.u32 	%p1411, %r12484, %r2648;
	@%p1411 bra 	$L__BB0_1326;
	setp.lt.u32 	%p1412, %r12484, %r2648;
	@%p1412 bra 	$L__BB0_1327;
	setp.gt.u32 	%p1413, %r12483, %r2578;
	@%p1413 bra 	$L__BB0_1326;
	setp.lt.u32 	%p1414, %r12483, %r2578;
	@%p1414 bra 	$L__BB0_1327;
	setp.gt.u32 	%p1415, %r12482, %r2579;
	@%p1415 bra 	$L__BB0_1326;
	setp.lt.u32 	%p1416, %r12482, %r2579;
	@%p1416 bra 	$L__BB0_1327;
	setp.gt.u32 	%p1417, %r12481, %r2503;
	@%p1417 bra 	$L__BB0_1326;
	setp.lt.u32 	%p1418, %r12481, %r2503;
	ld.const.u32 	%r9058, [const_p];
	setp.lt.u32 	%p1419, %r12480, %r9058;
	or.pred  	%p1420, %p1418, %p1419;
	@%p1420 bra 	$L__BB0_1327;
$L__BB0_1326:
	ld.const.u32 	%r9076, [const_p];
	// begin inline asm
	sub.cc.u32 %r12480, %r12480, %r9076; 
	subc.cc.u32 %r12481, %r12481, %r2503; 
	subc.cc.u32 %r12482, %r12482, %r2579; 
	subc.cc.u32 %r12483, %r12483, %r2578; 
	subc.cc.u32 %r12484, %r12484, %r2648; 
	subc.cc.u32 %r12485, %r12485, %r2647; 
	subc.cc.u32 %r12486, %r12486, %r2504; 
	subc.u32    %r12487, %r12487, %r9056; 
	
	// end inline asm
$L__BB0_1327:
	add.s32 	%r12471, %r12471, 1;
	setp.ne.s32 	%p1421, %r12471, 256;
	@%p1421 bra 	$L__BB0_1296;
	st.local.u32 	[%rd6], %r12472;
	st.local.u32 	[%rd6+4], %r12473;
	st.local.u32 	[%rd6+8], %r12474;
	st.local.u32 	[%rd6+12], %r12475;
	st.local.u32 	[%rd6+16], %r12476;
	st.local.u32 	[%rd6+20], %r12477;
	st.local.u32 	[%rd6+24], %r12478;
	st.local.u32 	[%rd6+28], %r12479;
	mov.b32 	%r12734, 0;
	mov.u32 	%r12735, %r12734;
	mov.u32 	%r12736, %r12734;
	mov.u32 	%r12737, %r12734;
	mov.u32 	%r12738, %r12734;
	mov.u32 	%r12739, %r12734;
	mov.u32 	%r12740, %r12734;
	mov.u32 	%r12741, %r12734;
	mov.u32 	%r12504, %r12734;
$L__BB0_1329:
	ld.const.u32 	%r2719, [const_p];
	shr.u32 	%r9085, %r12504, 5;
	and.b32  	%r9086, %r12504, 31;
	mul.wide.u32 	%rd109, %r9085, 4;
	add.s64 	%rd110, %rd20, %rd109;
	ld.local.u32 	%r9087, [%rd110+32];
	shr.u32 	%r9088, %r9087, %r9086;
	and.b32  	%r9089, %r9088, 1;
	setp.eq.b32 	%p1422, %r9089, 1;
	not.pred 	%p1423, %p1422;
	@%p1423 bra 	$L__BB0_1345;
	// begin inline asm
	add.cc.u32 %r12734, %r12734, %r12513; 
	addc.cc.u32 %r12735, %r12735, %r12514; 
	addc.cc.u32 %r12736, %r12736, %r12515; 
	addc.cc.u32 %r12737, %r12737, %r12516; 
	addc.cc.u32 %r12738, %r12738, %r12517; 
	addc.cc.u32 %r12739, %r12739, %r12518; 
	addc.cc.u32 %r12740, %r12740, %r12519; 
	addc.u32    %r12741, %r12741, %r12520; 
	
	// end inline asm
	setp.gt.u32 	%p1424, %r12741, %r9056;
	@%p1424 bra 	$L__BB0_1344;
	setp.lt.u32 	%p1425, %r12741, %r9056;
	@%p1425 bra 	$L__BB0_1345;
	setp.gt.u32 	%p1426, %r12740, %r2504;
	@%p1426 bra 	$L__BB0_1344;
	setp.lt.u32 	%p1427, %r12740, %r2504;
	@%p1427 bra 	$L__BB0_1345;
	setp.gt.u32 	%p1428, %r12739, %r2647;
	@%p1428 bra 	$L__BB0_1344;
	setp.lt.u32 	%p1429, %r12739, %r2647;
	@%p1429 bra 	$L__BB0_1345;
	setp.gt.u32 	%p1430, %r12738, %r2648;
	@%p1430 bra 	$L__BB0_1344;
	setp.lt.u32 	%p1431, %r12738, %r2648;
	@%p1431 bra 	$L__BB0_1345;
	setp.gt.u32 	%p1432, %r12737, %r2578;
	@%p1432 bra 	$L__BB0_1344;
	setp.lt.u32 	%p1433, %r12737, %r2578;
	@%p1433 bra 	$L__BB0_1345;
	setp.gt.u32 	%p1434, %r12736, %r2579;
	@%p1434 bra 	$L__BB0_1344;
	setp.lt.u32 	%p1435, %r12736, %r2579;
	@%p1435 bra 	$L__BB0_1345;
	setp.gt.u32 	%p1436, %r12735, %r2503;
	@%p1436 bra 	$L__BB0_1344;
	setp.lt.u32 	%p1437, %r12735, %r2503;
	setp.lt.u32 	%p1438, %r12734, %r2719;
	or.pred  	%p1439, %p1437, %p1438;
	@%p1439 bra 	$L__BB0_1345;
$L__BB0_1344:
	// begin inline asm
	sub.cc.u32 %r12734, %r12734, %r2719; 
	subc.cc.u32 %r12735, %r12735, %r2503; 
	subc.cc.u32 %r12736, %r12736, %r2579; 
	subc.cc.u32 %r12737, %r12737, %r2578; 
	subc.cc.u32 %r12738, %r12738, %r2648; 
	subc.cc.u32 %r12739, %r12739, %r2647; 
	subc.cc.u32 %r12740, %r12740, %r2504; 
	subc.u32    %r12741, %r12741, %r9056; 
	
	// end inline asm
$L__BB0_1345:
	// begin inline asm
	add.cc.u32 %r12513, %r12513, %r12513; 
	addc.cc.u32 %r12514, %r12514, %r12514; 
	addc.cc.u32 %r12515, %r12515, %r12515; 
	addc.cc.u32 %r12516, %r12516, %r12516; 
	addc.cc.u32 %r12517, %r12517, %r12517; 
	addc.cc.u32 %r12518, %r12518, %r12518; 
	addc.cc.u32 %r12519, %r12519, %r12519; 
	addc.u32    %r12520, %r12520, %r12520; 
	
	// end inline asm
	setp.gt.u32 	%p1440, %r12520, %r9056;
	@%p1440 bra 	$L__BB0_1359;
	setp.lt.u32 	%p1441, %r12520, %r9056;
	@%p1441 bra 	$L__BB0_1360;
	setp.gt.u32 	%p1442, %r12519, %r2504;
	@%p1442 bra 	$L__BB0_1359;
	setp.lt.u32 	%p1443, %r12519, %r2504;
	@%p1443 bra 	$L__BB0_1360;
	setp.gt.u32 	%p1444, %r12518, %r2647;
	@%p1444 bra 	$L__BB0_1359;
	setp.lt.u32 	%p1445, %r12518, %r2647;
	@%p1445 bra 	$L__BB0_1360;
	setp.gt.u32 	%p1446, %r12517, %r2648;
	@%p1446 bra 	$L__BB0_1359;
	setp.lt.u32 	%p1447, %r12517, %r2648;
	@%p1447 bra 	$L__BB0_1360;
	setp.gt.u32 	%p1448, %r12516, %r2578;
	@%p1448 bra 	$L__BB0_1359;
	setp.lt.u32 	%p1449, %r12516, %r2578;
	@%p1449 bra 	$L__BB0_1360;
	setp.gt.u32 	%p1450, %r12515, %r2579;
	@%p1450 bra 	$L__BB0_1359;
	setp.lt.u32 	%p1451, %r12515, %r2579;
	@%p1451 bra 	$L__BB0_1360;
	setp.gt.u32 	%p1452, %r12514, %r2503;
	@%p1452 bra 	$L__BB0_1359;
	setp.lt.u32 	%p1453, %r12514, %r2503;
	setp.lt.u32 	%p1454, %r12513, %r2719;
	or.pred  	%p1455, %p1453, %p1454;
	@%p1455 bra 	$L__BB0_1360;
$L__BB0_1359:
	// begin inline asm
	sub.cc.u32 %r12513, %r12513, %r2719; 
	subc.cc.u32 %r12514, %r12514, %r2503; 
	subc.cc.u32 %r12515, %r12515, %r2579; 
	subc.cc.u32 %r12516, %r12516, %r2578; 
	subc.cc.u32 %r12517, %r12517, %r2648; 
	subc.cc.u32 %r12518, %r12518, %r2647; 
	subc.cc.u32 %r12519, %r12519, %r2504; 
	subc.u32    %r12520, %r12520, %r9056; 
	
	// end inline asm
$L__BB0_1360:
	add.s32 	%r12504, %r12504, 1;
	setp.ne.s32 	%p1456, %r12504, 256;
	@%p1456 bra 	$L__BB0_1329;
	st.local.u32 	[%rd7], %r12734;
	st.local.u32 	[%rd7+4], %r12735;
	st.local.u32 	[%rd7+8], %r12736;
	st.local.u32 	[%rd7+12], %r12737;
	st.local.u32 	[%rd7+16], %r12738;
	st.local.u32 	[%rd7+20], %r12739;
	st.local.u32 	[%rd7+24], %r12740;
	st.local.u32 	[%rd7+28], %r12741;
	mov.b32 	%r12538, 0;
	mov.u32 	%r12546, %r12734;
	mov.u32 	%r12547, %r12735;
	mov.u32 	%r12548, %r12736;
	mov.u32 	%r12549, %r12737;
	mov.u32 	%r12550, %r12738;
	mov.u32 	%r12551, %r12739;
	mov.u32 	%r12552, %r12740;
	mov.u32 	%r12553, %r12741;
	mov.u32 	%r12539, %r12538;
	mov.u32 	%r12540, %r12538;
	mov.u32 	%r12541, %r12538;
	mov.u32 	%r12542, %r12538;
	mov.u32 	%r12543, %r12538;
	mov.u32 	%r12544, %r12538;
	mov.u32 	%r12545, %r12538;
	mov.u32 	%r12537, %r12538;
$L__BB0_1362:
	ld.const.u32 	%r2789, [const_p+12];
	ld.const.u32 	%r2790, [const_p+8];
	shr.u32 	%r9187, %r12537, 5;
	and.b32  	%r9188, %r12537, 31;
	mul.wide.u32 	%rd111, %r9187, 4;
	add.s64 	%rd112, %rd20, %rd111;
	ld.local.u32 	%r9189, [%rd112];
	shr.u32 	%r9190, %r9189, %r9188;
	and.b32  	%r9191, %r9190, 1;
	setp.eq.b32 	%p1457, %r9191, 1;
	not.pred 	%p1458, %p1457;
	@%p1458 bra 	$L__BB0_1378;
	// begin inline asm
	add.cc.u32 %r12538, %r12538, %r12546; 
	addc.cc.u32 %r12539, %r12539, %r12547; 
	addc.cc.u32 %r12540, %r12540, %r12548; 
	addc.cc.u32 %r12541, %r12541, %r12549; 
	addc.cc.u32 %r12542, %r12542, %r12550; 
	addc.cc.u32 %r12543, %r12543, %r12551; 
	addc.cc.u32 %r12544, %r12544, %r12552; 
	addc.u32    %r12545, %r12545, %r12553; 
	
	// end inline asm
	ld.const.u32 	%r9216, [const_p+28];
	setp.gt.u32 	%p1459, %r12545, %r9216;
	@%p1459 bra 	$L__BB0_1377;
	setp.lt.u32 	%p1460, %r12545, %r9216;
	@%p1460 bra 	$L__BB0_1378;
	setp.gt.u32 	%p1461, %r12544, %r2504;
	@%p1461 bra 	$L__BB0_1377;
	setp.lt.u32 	%p1462, %r12544, %r2504;
	@%p1462 bra 	$L__BB0_1378;
	setp.gt.u32 	%p1463, %r12543, %r2647;
	@%p1463 bra 	$L__BB0_1377;
	setp.lt.u32 	%p1464, %r12543, %r2647;
	@%p1464 bra 	$L__BB0_1378;
	setp.gt.u32 	%p1465, %r12542, %r2648;
	@%p1465 bra 	$L__BB0_1377;
	setp.lt.u32 	%p1466, %r12542, %r2648;
	@%p1466 bra 	$L__BB0_1378;
	setp.gt.u32 	%p1467, %r12541, %r2789;
	@%p1467 bra 	$L__BB0_1377;
	setp.lt.u32 	%p1468, %r12541, %r2789;
	@%p1468 bra 	$L__BB0_1378;
	setp.gt.u32 	%p1469, %r12540, %r2790;
	@%p1469 bra 	$L__BB0_1377;
	setp.lt.u32 	%p1470, %r12540, %r2790;
	@%p1470 bra 	$L__BB0_1378;
	setp.gt.u32 	%p1471, %r12539, %r2503;
	@%p1471 bra 	$L__BB0_1377;
	setp.lt.u32 	%p1472, %r12539, %r2503;
	ld.const.u32 	%r9218, [const_p];
	setp.lt.u32 	%p1473, %r12538, %r9218;
	or.pred  	%p1474, %p1472, %p1473;
	@%p1474 bra 	$L__BB0_1378;
$L__BB0_1377:
	ld.const.u32 	%r9236, [const_p];
	// begin inline asm
	sub.cc.u32 %r12538, %r12538, %r9236; 
	subc.cc.u32 %r12539, %r12539, %r2503; 
	subc.cc.u32 %r12540, %r12540, %r2790; 
	subc.cc.u32 %r12541, %r12541, %r2789; 
	subc.cc.u32 %r12542, %r12542, %r2648; 
	subc.cc.u32 %r12543, %r12543, %r2647; 
	subc.cc.u32 %r12544, %r12544, %r2504; 
	subc.u32    %r12545, %r12545, %r9216; 
	
	// end inline asm
$L__BB0_1378:
	// begin inline asm
	add.cc.u32 %r12546, %r12546, %r12546; 
	addc.cc.u32 %r12547, %r12547, %r12547; 
	addc.cc.u32 %r12548, %r12548, %r12548; 
	addc.cc.u32 %r12549, %r12549, %r12549; 
	addc.cc.u32 %r12550, %r12550, %r12550; 
	addc.cc.u32 %r12551, %r12551, %r12551; 
	addc.cc.u32 %r12552, %r12552, %r12552; 
	addc.u32    %r12553, %r12553, %r12553; 
	
	// end inline asm
	ld.const.u32 	%r9268, [const_p+28];
	setp.gt.u32 	%p1475, %r12553, %r9268;
	@%p1475 bra 	$L__BB0_1392;
	setp.lt.u32 	%p1476, %r12553, %r9268;
	@%p1476 bra 	$L__BB0_1393;
	setp.gt.u32 	%p1477, %r12552, %r2504;
	@%p1477 bra 	$L__BB0_1392;
	setp.lt.u32 	%p1478, %r12552, %r2504;
	@%p1478 bra 	$L__BB0_1393;
	setp.gt.u32 	%p1479, %r12551, %r2647;
	@%p1479 bra 	$L__BB0_1392;
	setp.lt.u32 	%p1480, %r12551, %r2647;
	@%p1480 bra 	$L__BB0_1393;
	setp.gt.u32 	%p1481, %r12550, %r2648;
	@%p1481 bra 	$L__BB0_1392;
	setp.lt.u32 	%p1482, %r12550, %r2648;
	@%p1482 bra 	$L__BB0_1393;
	setp.gt.u32 	%p1483, %r12549, %r2789;
	@%p1483 bra 	$L__BB0_1392;
	setp.lt.u32 	%p1484, %r12549, %r2789;
	@%p1484 bra 	$L__BB0_1393;
	setp.gt.u32 	%p1485, %r12548, %r2790;
	@%p1485 bra 	$L__BB0_1392;
	setp.lt.u32 	%p1486, %r12548, %r2790;
	@%p1486 bra 	$L__BB0_1393;
	setp.gt.u32 	%p1487, %r12547, %r2503;
	@%p1487 bra 	$L__BB0_1392;
	setp.lt.u32 	%p1488, %r12547, %r2503;
	ld.const.u32 	%r9270, [const_p];
	setp.lt.u32 	%p1489, %r12546, %r9270;
	or.pred  	%p1490, %p1488, %p1489;
	@%p1490 bra 	$L__BB0_1393;
$L__BB0_1392:
	ld.const.u32 	%r9288, [const_p];
	// begin inline asm
	sub.cc.u32 %r12546, %r12546, %r9288; 
	subc.cc.u32 %r12547, %r12547, %r2503; 
	subc.cc.u32 %r12548, %r12548, %r2790; 
	subc.cc.u32 %r12549, %r12549, %r2789; 
	subc.cc.u32 %r12550, %r12550, %r2648; 
	subc.cc.u32 %r12551, %r12551, %r2647; 
	subc.cc.u32 %r12552, %r12552, %r2504; 
	subc.u32    %r12553, %r12553, %r9268; 
	
	// end inline asm
$L__BB0_1393:
	add.s32 	%r12537, %r12537, 1;
	setp.ne.s32 	%p1491, %r12537, 256;
	@%p1491 bra 	$L__BB0_1362;
	ld.const.u32 	%r2841, [const_p];
	// begin inline asm
	add.cc.u32 %r12554, %r12538, %r12538; 
	addc.cc.u32 %r12555, %r12539, %r12539; 
	addc.cc.u32 %r12556, %r12540, %r12540; 
	addc.cc.u32 %r12557, %r12541, %r12541; 
	addc.cc.u32 %r12558, %r12542, %r12542; 
	addc.cc.u32 %r12559, %r12543, %r12543; 
	addc.cc.u32 %r12560, %r12544, %r12544; 
	addc.u32    %r12561, %r12545, %r12545; 
	
	// end inline asm
	setp.gt.u32 	%p1492, %r12561, %r9268;
	@%p1492 bra 	$L__BB0_1408;
	setp.lt.u32 	%p1493, %r12561, %r9268;
	@%p1493 bra 	$L__BB0_1409;
	setp.gt.u32 	%p1494, %r12560, %r2504;
	@%p1494 bra 	$L__BB0_1408;
	setp.lt.u32 	%p1495, %r12560, %r2504;
	@%p1495 bra 	$L__BB0_1409;
	setp.gt.u32 	%p1496, %r12559, %r2647;
	@%p1496 bra 	$L__BB0_1408;
	setp.lt.u32 	%p1497, %r12559, %r2647;
	@%p1497 bra 	$L__BB0_1409;
	setp.gt.u32 	%p1498, %r12558, %r2648;
	@%p1498 bra 	$L__BB0_1408;
	setp.lt.u32 	%p1499, %r12558, %r2648;
	@%p1499 bra 	$L__BB0_1409;
	setp.gt.u32 	%p1500, %r12557, %r2789;
	@%p1500 bra 	$L__BB0_1408;
	setp.lt.u32 	%p1501, %r12557, %r2789;
	@%p1501 bra 	$L__BB0_1409;
	setp.gt.u32 	%p1502, %r12556, %r2790;
	@%p1502 bra 	$L__BB0_1408;
	setp.lt.u32 	%p1503, %r12556, %r2790;
	@%p1503 bra 	$L__BB0_1409;
	setp.gt.u32 	%p1504, %r12555, %r2503;
	@%p1504 bra 	$L__BB0_1408;
	setp.lt.u32 	%p1505, %r12555, %r2503;
	setp.lt.u32 	%p1506, %r12554, %r2841;
	or.pred  	%p1507, %p1505, %p1506;
	@%p1507 bra 	$L__BB0_1409;
$L__BB0_1408:
	// begin inline asm
	sub.cc.u32 %r12554, %r12554, %r2841; 
	subc.cc.u32 %r12555, %r12555, %r2503; 
	subc.cc.u32 %r12556, %r12556, %r2790; 
	subc.cc.u32 %r12557, %r12557, %r2789; 
	subc.cc.u32 %r12558, %r12558, %r2648; 
	subc.cc.u32 %r12559, %r12559, %r2647; 
	subc.cc.u32 %r12560, %r12560, %r2504; 
	subc.u32    %r12561, %r12561, %r9268; 
	
	// end inline asm
$L__BB0_1409:
	// begin inline asm
	add.cc.u32 %r12562, %r12554, %r12554; 
	addc.cc.u32 %r12563, %r12555, %r12555; 
	addc.cc.u32 %r12564, %r12556, %r12556; 
	addc.cc.u32 %r12565, %r12557, %r12557; 
	addc.cc.u32 %r12566, %r12558, %r12558; 
	addc.cc.u32 %r12567, %r12559, %r12559; 
	addc.cc.u32 %r12568, %r12560, %r12560; 
	addc.u32    %r12569, %r12561, %r12561; 
	
	// end inline asm
	setp.gt.u32 	%p1508, %r12569, %r9268;
	@%p1508 bra 	$L__BB0_1423;
	setp.lt.u32 	%p1509, %r12569, %r9268;
	@%p1509 bra 	$L__BB0_1424;
	setp.gt.u32 	%p1510, %r12568, %r2504;
	@%p1510 bra 	$L__BB0_1423;
	setp.lt.u32 	%p1511, %r12568, %r2504;
	@%p1511 bra 	$L__BB0_1424;
	setp.gt.u32 	%p1512, %r12567, %r2647;
	@%p1512 bra 	$L__BB0_1423;
	setp.lt.u32 	%p1513, %r12567, %r2647;
	@%p1513 bra 	$L__BB0_1424;
	setp.gt.u32 	%p1514, %r12566, %r2648;
	@%p1514 bra 	$L__BB0_1423;
	setp.lt.u32 	%p1515, %r12566, %r2648;
	@%p1515 bra 	$L__BB0_1424;
	setp.gt.u32 	%p1516, %r12565, %r2789;
	@%p1516 bra 	$L__BB0_1423;
	setp.lt.u32 	%p1517, %r12565, %r2789;
	@%p1517 bra 	$L__BB0_1424;
	setp.gt.u32 	%p1518, %r12564, %r2790;
	@%p1518 bra 	$L__BB0_1423;
	setp.lt.u32 	%p1519, %r12564, %r2790;
	@%p1519 bra 	$L__BB0_1424;
	setp.gt.u32 	%p1520, %r12563, %r2503;
	@%p1520 bra 	$L__BB0_1423;
	setp.lt.u32 	%p1521, %r12563, %r2503;
	setp.lt.u32 	%p1522, %r12562, %r2841;
	or.pred  	%p1523, %p1521, %p1522;
	@%p1523 bra 	$L__BB0_1424;
$L__BB0_1423:
	// begin inline asm
	sub.cc.u32 %r12562, %r12562, %r2841; 
	subc.cc.u32 %r12563, %r12563, %r2503; 
	subc.cc.u32 %r12564, %r12564, %r2790; 
	subc.cc.u32 %r12565, %r12565, %r2789; 
	subc.cc.u32 %r12566, %r12566, %r2648; 
	subc.cc.u32 %r12567, %r12567, %r2647; 
	subc.cc.u32 %r12568, %r12568, %r2504; 
	subc.u32    %r12569, %r12569, %r9268; 
	
	// end inline asm
$L__BB0_1424:
	ld.local.u32 	%r12595, [%rd20];
	ld.local.u32 	%r12596, [%rd20+4];
	ld.local.u32 	%r12597, [%rd20+8];
	ld.local.u32 	%r12598, [%rd20+12];
	ld.local.u32 	%r12599, [%rd20+16];
	ld.local.u32 	%r12600, [%rd20+20];
	ld.local.u32 	%r12601, [%rd20+24];
	ld.local.u32 	%r12602, [%rd20+28];
	mov.b32 	%r12587, 0;
	mov.u32 	%r12588, %r12587;
	mov.u32 	%r12589, %r12587;
	mov.u32 	%r12590, %r12587;
	mov.u32 	%r12591, %r12587;
	mov.u32 	%r12592, %r12587;
	mov.u32 	%r12593, %r12587;
	mov.u32 	%r12594, %r12587;
	mov.u32 	%r12586, %r12587;
$L__BB0_1425:
	shr.u32 	%r9393, %r12586, 5;
	and.b32  	%r9394, %r12586, 31;
	mul.wide.u32 	%rd113, %r9393, 4;
	add.s64 	%rd114, %rd20, %rd113;
	ld.local.u32 	%r9395, [%rd114];
	shr.u32 	%r9396, %r9395, %r9394;
	and.b32  	%r9397, %r9396, 1;
	setp.eq.b32 	%p1524, %r9397, 1;
	not.pred 	%p1525, %p1524;
	@%p1525 bra 	$L__BB0_1441;
	// begin inline asm
	add.cc.u32 %r12587, %r12587, %r12595; 
	addc.cc.u32 %r12588, %r12588, %r12596; 
	addc.cc.u32 %r12589, %r12589, %r12597; 
	addc.cc.u32 %r12590, %r12590, %r12598; 
	addc.cc.u32 %r12591, %r12591, %r12599; 
	addc.cc.u32 %r12592, %r12592, %r12600; 
	addc.cc.u32 %r12593, %r12593, %r12601; 
	addc.u32    %r12594, %r12594, %r12602; 
	
	// end inline asm
	ld.const.u32 	%r9422, [const_p+28];
	setp.gt.u32 	%p1526, %r12594, %r9422;
	@%p1526 bra 	$L__BB0_1440;
	setp.lt.u32 	%p1527, %r12594, %r9422;
	@%p1527 bra 	$L__BB0_1441;
	ld.const.u32 	%r9424, [const_p+24];
	setp.gt.u32 	%p1528, %r12593, %r9424;
	@%p1528 bra 	$L__BB0_1440;
	setp.lt.u32 	%p1529, %r12593, %r9424;
	@%p1529 bra 	$L__BB0_1441;
	ld.const.u32 	%r9426, [const_p+20];
	setp.gt.u32 	%p1530, %r12592, %r9426;
	@%p1530 bra 	$L__BB0_1440;
	setp.lt.u32 	%p1531, %r12592, %r9426;
	@%p1531 bra 	$L__BB0_1441;
	ld.const.u32 	%r9428, [const_p+16];
	setp.gt.u32 	%p1532, %r12591, %r9428;
	@%p1532 bra 	$L__BB0_1440;
	setp.lt.u32 	%p1533, %r12591, %r9428;
	@%p1533 bra 	$L__BB0_1441;
	ld.const.u32 	%r9430, [const_p+12];
	setp.gt.u32 	%p1534, %r12590, %r9430;
	@%p1534 bra 	$L__BB0_1440;
	setp.lt.u32 	%p1535, %r12590, %r9430;
	@%p1535 bra 	$L__BB0_1441;
	ld.const.u32 	%r9432, [const_p+8];
	setp.gt.u32 	%p1536, %r12589, %r9432;
	@%p1536 bra 	$L__BB0_1440;
	setp.lt.u32 	%p1537, %r12589, %r9432;
	@%p1537 bra 	$L__BB0_1441;
	ld.const.u32 	%r9434, [const_p+4];
	setp.gt.u32 	%p1538, %r12588, %r9434;
	@%p1538 bra 	$L__BB0_1440;
	setp.lt.u32 	%p1539, %r12588, %r9434;
	ld.const.u32 	%r9436, [const_p];
	setp.lt.u32 	%p1540, %r12587, %r9436;
	or.pred  	%p1541, %p1539, %p1540;
	@%p1541 bra 	$L__BB0_1441;
$L__BB0_1440:
	ld.const.u32 	%r9454, [const_p];
	ld.const.u32 	%r9461, [const_p+28];
	ld.const.u32 	%r9456, [const_p+8];
	ld.const.u32 	%r9457, [const_p+12];
	ld.const.u32 	%r9458, [const_p+16];
	ld.const.u32 	%r9459, [const_p+20];
	ld.const.u32 	%r9460, [const_p+24];
	ld.const.u32 	%r9455, [const_p+4];
	// begin inline asm
	sub.cc.u32 %r12587, %r12587, %r9454; 
	subc.cc.u32 %r12588, %r12588, %r9455; 
	subc.cc.u32 %r12589, %r12589, %r9456; 
	subc.cc.u32 %r12590, %r12590, %r9457; 
	subc.cc.u32 %r12591, %r12591, %r9458; 
	subc.cc.u32 %r12592, %r12592, %r9459; 
	subc.cc.u32 %r12593, %r12593, %r9460; 
	subc.u32    %r12594, %r12594, %r9461; 
	
	// end inline asm
$L__BB0_1441:
	// begin inline asm
	add.cc.u32 %r12595, %r12595, %r12595; 
	addc.cc.u32 %r12596, %r12596, %r12596; 
	addc.cc.u32 %r12597, %r12597, %r12597; 
	addc.cc.u32 %r12598, %r12598, %r12598; 
	addc.cc.u32 %r12599, %r12599, %r12599; 
	addc.cc.u32 %r12600, %r12600, %r12600; 
	addc.cc.u32 %r12601, %r12601, %r12601; 
	addc.u32    %r12602, %r12602, %r12602; 
	
	// end inline asm
	ld.const.u32 	%r9486, [const_p+28];
	setp.gt.u32 	%p1542, %r12602, %r9486;
	@%p1542 bra 	$L__BB0_1455;
	setp.lt.u32 	%p1543, %r12602, %r9486;
	@%p1543 bra 	$L__BB0_1456;
	ld.const.u32 	%r9488, [const_p+24];
	setp.gt.u32 	%p1544, %r12601, %r9488;
	@%p1544 bra 	$L__BB0_1455;
	setp.lt.u32 	%p1545, %r12601, %r9488;
	@%p1545 bra 	$L__BB0_1456;
	ld.const.u32 	%r9490, [const_p+20];
	setp.gt.u32 	%p1546, %r12600, %r9490;
	@%p1546 bra 	$L__BB0_1455;
	setp.lt.u32 	%p1547, %r12600, %r9490;
	@%p1547 bra 	$L__BB0_1456;
	ld.const.u32 	%r9492, [const_p+16];
	setp.gt.u32 	%p1548, %r12599, %r9492;
	@%p1548 bra 	$L__BB0_1455;
	setp.lt.u32 	%p1549, %r12599, %r9492;
	@%p1549 bra 	$L__BB0_1456;
	ld.const.u32 	%r9494, [const_p+12];
	setp.gt.u32 	%p1550, %r12598, %r9494;
	@%p1550 bra 	$L__BB0_1455;
	setp.lt.u32 	%p1551, %r12598, %r9494;
	@%p1551 bra 	$L__BB0_1456;
	ld.const.u32 	%r9496, [const_p+8];
	setp.gt.u32 	%p1552, %r12597, %r9496;
	@%p1552 bra 	$L__BB0_1455;
	setp.lt.u32 	%p1553, %r12597, %r9496;
	@%p1553 bra 	$L__BB0_1456;
	ld.const.u32 	%r9498, [const_p+4];
	setp.gt.u32 	%p1554, %r12596, %r9498;
	@%p1554 bra 	$L__BB0_1455;
	setp.lt.u32 	%p1555, %r12596, %r9498;
	ld.const.u32 	%r9500, [const_p];
	setp.lt.u32 	%p1556, %r12595, %r9500;
	or.pred  	%p1557, %p1555, %p1556;
	@%p1557 bra 	$L__BB0_1456;
$L__BB0_1455:
	ld.const.u32 	%r9518, [const_p];
	ld.const.u32 	%r9525, [const_p+28];
	ld.const.u32 	%r9520, [const_p+8];
	ld.const.u32 	%r9521, [const_p+12];
	ld.const.u32 	%r9522, [const_p+16];
	ld.const.u32 	%r9523, [const_p+20];
	ld.const.u32 	%r9524, [const_p+24];
	ld.const.u32 	%r9519, [const_p+4];
	// begin inline asm
	sub.cc.u32 %r12595, %r12595, %r9518; 
	subc.cc.u32 %r12596, %r12596, %r9519; 
	subc.cc.u32 %r12597, %r12597, %r9520; 
	subc.cc.u32 %r12598, %r12598, %r9521; 
	subc.cc.u32 %r12599, %r12599, %r9522; 
	subc.cc.u32 %r12600, %r12600, %r9523; 
	subc.cc.u32 %r12601, %r12601, %r9524; 
	subc.u32    %r12602, %r12602, %r9525; 
	
	// end inline asm
$L__BB0_1456:
	add.s32 	%r12586, %r12586, 1;
	setp.ne.s32 	%p1558, %r12586, 256;
	@%p1558 bra 	$L__BB0_1425;
	// begin inline asm
	add.cc.u32 %r12610, %r12587, %r12587; 
	addc.cc.u32 %r12609, %r12588, %r12588; 
	addc.cc.u32 %r12608, %r12589, %r12589; 
	addc.cc.u32 %r12607, %r12590, %r12590; 
	addc.cc.u32 %r12606, %r12591, %r12591; 
	addc.cc.u32 %r12605, %r12592, %r12592; 
	addc.cc.u32 %r12604, %r12593, %r12593; 
	addc.u32    %r12603, %r12594, %r12594; 
	
	// end inline asm
	ld.const.u32 	%r9550, [const_p+28];
	setp.gt.u32 	%p1559, %r12603, %r9550;
	@%p1559 bra 	$L__BB0_1471;
	setp.lt.u32 	%p1560, %r12603, %r9550;
	@%p1560 bra 	$L__BB0_1472;
	ld.const.u32 	%r9552, [const_p+24];
	setp.gt.u32 	%p1561, %r12604, %r9552;
	@%p1561 bra 	$L__BB0_1471;
	setp.lt.u32 	%p1562, %r12604, %r9552;
	@%p1562 bra 	$L__BB0_1472;
	ld.const.u32 	%r9554, [const_p+20];
	setp.gt.u32 	%p1563, %r12605, %r9554;
	@%p1563 bra 	$L__BB0_1471;
	setp.lt.u32 	%p1564, %r12605, %r9554;
	@%p1564 bra 	$L__BB0_1472;
	ld.const.u32 	%r9556, [const_p+16];
	setp.gt.u32 	%p1565, %r12606, %r9556;
	@%p1565 bra 	$L__BB0_1471;
	setp.lt.u32 	%p1566, %r12606, %r9556;
	@%p1566 bra 	$L__BB0_1472;
	ld.const.u32 	%r9558, [const_p+12];
	setp.gt.u32 	%p1567, %r12607, %r9558;
	@%p1567 bra 	$L__BB0_1471;
	setp.lt.u32 	%p1568, %r12607, %r9558;
	@%p1568 bra 	$L__BB0_1472;
	ld.const.u32 	%r9560, [const_p+8];
	setp.gt.u32 	%p1569, %r12608, %r9560;
	@%p1569 bra 	$L__BB0_1471;
	setp.lt.u32 	%p1570, %r12608, %r9560;
	@%p1570 bra 	$L__BB0_1472;
	ld.const.u32 	%r9562, [const_p+4];
	setp.gt.u32 	%p1571, %r12609, %r9562;
	@%p1571 bra 	$L__BB0_1471;
	setp.lt.u32 	%p1572, %r12609, %r9562;
	ld.const.u32 	%r9564, [const_p];
	setp.lt.u32 	%p1573, %r12610, %r9564;
	or.pred  	%p1574, %p1572, %p1573;
	@%p1574 bra 	$L__BB0_1472;
$L__BB0_1471:
	ld.const.u32 	%r9582, [const_p];
	ld.const.u32 	%r9589, [const_p+28];
	ld.const.u32 	%r9584, [const_p+8];
	ld.const.u32 	%r9585, [const_p+12];
	ld.const.u32 	%r9586, [const_p+16];
	ld.const.u32 	%r9587, [const_p+20];
	ld.const.u32 	%r9588, [const_p+24];
	ld.const.u32 	%r9583, [const_p+4];
	// begin inline asm
	sub.cc.u32 %r12610, %r12610, %r9582; 
	subc.cc.u32 %r12609, %r12609, %r9583; 
	subc.cc.u32 %r12608, %r12608, %r9584; 
	subc.cc.u32 %r12607, %r12607, %r9585; 
	subc.cc.u32 %r12606, %r12606, %r9586; 
	subc.cc.u32 %r12605, %r12605, %r9587; 
	subc.cc.u32 %r12604, %r12604, %r9588; 
	subc.u32    %r12603, %r12603, %r9589; 
	
	// end inline asm
$L__BB0_1472:
	ld.const.u32 	%r2989, [const_p+4];
	ld.const.u32 	%r2990, [const_p+24];
	ld.const.u32 	%r2991, [const_p+20];
	ld.const.u32 	%r2992, [const_p+16];
	ld.const.u32 	%r2993, [const_p+12];
	// begin inline asm
	add.cc.u32 %r12618, %r12610, %r12587; 
	addc.cc.u32 %r12617, %r12609, %r12588; 
	addc.cc.u32 %r12616, %r12608, %r12589; 
	addc.cc.u32 %r12615, %r12607, %r12590; 
	addc.cc.u32 %r12614, %r12606, %r12591; 
	addc.cc.u32 %r12613, %r12605, %r12592; 
	addc.cc.u32 %r12612, %r12604, %r12593; 
	addc.u32    %r12611, %r12603, %r12594; 
	
	// end inline asm
	st.local.u32 	[%rd8], %r12618;
	st.local.u32 	[%rd8+4], %r12617;
	st.local.u32 	[%rd8+8], %r12616;
	st.local.u32 	[%rd8+12], %r12615;
	st.local.u32 	[%rd8+16], %r12614;
	st.local.u32 	[%rd8+20], %r12613;
	st.local.u32 	[%rd8+24], %r12612;
	st.local.u32 	[%rd8+28], %r12611;
	ld.const.u32 	%r3002, [const_p+28];
	setp.gt.u32 	%p1575, %r12611, %r3002;
	@%p1575 bra 	$L__BB0_1486;
	setp.lt.u32 	%p1576, %r12611, %r3002;
	@%p1576 bra 	$L__BB0_1487;
	setp.gt.u32 	%p1577, %r12612, %r2990;
	@%p1577 bra 	$L__BB0_1486;
	setp.lt.u32 	%p1578, %r12612, %r2990;
	@%p1578 bra 	$L__BB0_1487;
	setp.gt.u32 	%p1579, %r12613, %r2991;
	@%p1579 bra 	$L__BB0_1486;
	setp.lt.u32 	%p1580, %r12613, %r2991;
	@%p1580 bra 	$L__BB0_1487;
	setp.gt.u32 	%p1581, %r12614, %r2992;
	@%p1581 bra 	$L__BB0_1486;
	setp.lt.u32 	%p1582, %r12614, %r2992;
	@%p1582 bra 	$L__BB0_1487;
	setp.gt.u32 	%p1583, %r12615, %r2993;
	@%p1583 bra 	$L__BB0_1486;
	setp.lt.u32 	%p1584, %r12615, %r2993;
	@%p1584 bra 	$L__BB0_1487;
	ld.const.u32 	%r3003, [const_p+8];
	setp.gt.u32 	%p1585, %r12616, %r3003;
	@%p1585 bra 	$L__BB0_1486;
	setp.lt.u32 	%p1586, %r12616, %r3003;
	@%p1586 bra 	$L__BB0_1487;
	setp.gt.u32 	%p1587, %r12617, %r2989;
	@%p1587 bra 	$L__BB0_1486;
	setp.lt.u32 	%p1588, %r12617, %r2989;
	ld.const.u32 	%r9614, [const_p];
	setp.lt.u32 	%p1589, %r12618, %r9614;
	or.pred  	%p1590, %p1588, %p1589;
	@%p1590 bra 	$L__BB0_1487;
$L__BB0_1486:
	ld.const.u32 	%r9632, [const_p];
	ld.const.u32 	%r9634, [const_p+8];
	// begin inline asm
	sub.cc.u32 %r12618, %r12618, %r9632; 
	subc.cc.u32 %r12617, %r12617, %r2989; 
	subc.cc.u32 %r12616, %r12616, %r9634; 
	subc.cc.u32 %r12615, %r12615, %r2993; 
	subc.cc.u32 %r12614, %r12614, %r2992; 
	subc.cc.u32 %r12613, %r12613, %r2991; 
	subc.cc.u32 %r12612, %r12612, %r2990; 
	subc.u32    %r12611, %r12611, %r3002; 
	
	// end inline asm
	st.local.u32 	[%rd8], %r12618;
	st.local.u32 	[%rd8+4], %r12617;
	st.local.u32 	[%rd8+8], %r12616;
	st.local.u32 	[%rd8+12], %r12615;
	st.local.u32 	[%rd8+16], %r12614;
	st.local.u32 	[%rd8+20], %r12613;
	st.local.u32 	[%rd8+24], %r12612;
	st.local.u32 	[%rd8+28], %r12611;
$L__BB0_1487:
	mov.b32 	%r12636, 0;
	mov.u32 	%r12637, %r12636;
	mov.u32 	%r12638, %r12636;
	mov.u32 	%r12639, %r12636;
	mov.u32 	%r12640, %r12636;
	mov.u32 	%r12641, %r12636;
	mov.u32 	%r12642, %r12636;
	mov.u32 	%r12643, %r12636;
	mov.u32 	%r12635, %r12636;
$L__BB0_1488:
	shr.u32 	%r9641, %r12635, 5;
	and.b32  	%r9642, %r12635, 31;
	mul.wide.u32 	%rd115, %r9641, 4;
	add.s64 	%rd116, %rd8, %rd115;
	ld.local.u32 	%r9643, [%rd116];
	shr.u32 	%r9644, %r9643, %r9642;
	and.b32  	%r9645, %r9644, 1;
	setp.eq.b32 	%p1591, %r9645, 1;
	not.pred 	%p1592, %p1591;
	@%p1592 bra 	$L__BB0_1504;
	// begin inline asm
	add.cc.u32 %r12636, %r12636, %r12618; 
	addc.cc.u32 %r12637, %r12637, %r12617; 
	addc.cc.u32 %r12638, %r12638, %r12616; 
	addc.cc.u32 %r12639, %r12639, %r12615; 
	addc.cc.u32 %r12640, %r12640, %r12614; 
	addc.cc.u32 %r12641, %r12641, %r12613; 
	addc.cc.u32 %r12642, %r12642, %r12612; 
	addc.u32    %r12643, %r12643, %r12611; 
	
	// end inline asm
	ld.const.u32 	%r9670, [const_p+28];
	setp.gt.u32 	%p1593, %r12643, %r9670;
	@%p1593 bra 	$L__BB0_1503;
	setp.lt.u32 	%p1594, %r12643, %r9670;
	@%p1594 bra 	$L__BB0_1504;
	ld.const.u32 	%r9672, [const_p+24];
	setp.gt.u32 	%p1595, %r12642, %r9672;
	@%p1595 bra 	$L__BB0_1503;
	setp.lt.u32 	%p1596, %r12642, %r9672;
	@%p1596 bra 	$L__BB0_1504;
	ld.const.u32 	%r9674, [const_p+20];
	setp.gt.u32 	%p1597, %r12641, %r9674;
	@%p1597 bra 	$L__BB0_1503;
	setp.lt.u32 	%p1598, %r12641, %r9674;
	@%p1598 bra 	$L__BB0_1504;
	ld.const.u32 	%r9676, [const_p+16];
	setp.gt.u32 	%p1599, %r12640, %r9676;
	@%p1599 bra 	$L__BB0_1503;
	setp.lt.u32 	%p1600, %r12640, %r9676;
	@%p1600 bra 	$L__BB0_1504;
	ld.const.u32 	%r9678, [const_p+12];
	setp.gt.u32 	%p1601, %r12639, %r9678;
	@%p1601 bra 	$L__BB0_1503;
	setp.lt.u32 	%p1602, %r12639, %r9678;
	@%p1602 bra 	$L__BB0_1504;
	ld.const.u32 	%r9680, [const_p+8];
	setp.gt.u32 	%p1603, %r12638, %r9680;
	@%p1603 bra 	$L__BB0_1503;
	setp.lt.u32 	%p1604, %r12638, %r9680;
	@%p1604 bra 	$L__BB0_1504;
	ld.const.u32 	%r9682, [const_p+4];
	setp.gt.u32 	%p1605, %r12637, %r9682;
	@%p1605 bra 	$L__BB0_1503;
	setp.lt.u32 	%p1606, %r12637, %r9682;
	ld.const.u32 	%r9684, [const_p];
	setp.lt.u32 	%p1607, %r12636, %r9684;
	or.pred  	%p1608, %p1606, %p1607;
	@%p1608 bra 	$L__BB0_1504;
$L__BB0_1503:
	ld.const.u32 	%r9702, [const_p];
	ld.const.u32 	%r9709, [const_p+28];
	ld.const.u32 	%r9704, [const_p+8];
	ld.const.u32 	%r9705, [const_p+12];
	ld.const.u32 	%r9706, [const_p+16];
	ld.const.u32 	%r9707, [const_p+20];
	ld.const.u32 	%r9708, [const_p+24];
	ld.const.u32 	%r9703, [const_p+4];
	// begin inline asm
	sub.cc.u32 %r12636, %r12636, %r9702; 
	subc.cc.u32 %r12637, %r12637, %r9703; 
	subc.cc.u32 %r12638, %r12638, %r9704; 
	subc.cc.u32 %r12639, %r12639, %r9705; 
	subc.cc.u32 %r12640, %r12640, %r9706; 
	subc.cc.u32 %r12641, %r12641, %r9707; 
	subc.cc.u32 %r12642, %r12642, %r9708; 
	subc.u32    %r12643, %r12643, %r9709; 
	
	// end inline asm
$L__BB0_1504:
	// begin inline asm
	add.cc.u32 %r12618, %r12618, %r12618; 
	addc.cc.u32 %r12617, %r12617, %r12617; 
	addc.cc.u32 %r12616, %r12616, %r12616; 
	addc.cc.u32 %r12615, %r12615, %r12615; 
	addc.cc.u32 %r12614, %r12614, %r12614; 
	addc.cc.u32 %r12613, %r12613, %r12613; 
	addc.cc.u32 %r12612, %r12612, %r12612; 
	addc.u32    %r12611, %r12611, %r12611; 
	
	// end inline asm
	ld.const.u32 	%r9734, [const_p+28];
	setp.gt.u32 	%p1609, %r12611, %r9734;
	@%p1609 bra 	$L__BB0_1518;
	setp.lt.u32 	%p1610, %r12611, %r9734;
	@%p1610 bra 	$L__BB0_1519;
	ld.const.u32 	%r9736, [const_p+24];
	setp.gt.u32 	%p1611, %r12612, %r9736;
	@%p1611 bra 	$L__BB0_1518;
	setp.lt.u32 	%p1612, %r12612, %r9736;
	@%p1612 bra 	$L__BB0_1519;
	ld.const.u32 	%r9738, [const_p+20];
	setp.gt.u32 	%p1613, %r12613, %r9738;
	@%p1613 bra 	$L__BB0_1518;
	setp.lt.u32 	%p1614, %r12613, %r9738;
	@%p1614 bra 	$L__BB0_1519;
	ld.const.u32 	%r9740, [const_p+16];
	setp.gt.u32 	%p1615, %r12614, %r9740;
	@%p1615 bra 	$L__BB0_1518;
	setp.lt.u32 	%p1616, %r12614, %r9740;
	@%p1616 bra 	$L__BB0_1519;
	ld.const.u32 	%r9742, [const_p+12];
	setp.gt.u32 	%p1617, %r12615, %r9742;
	@%p1617 bra 	$L__BB0_1518;
	setp.lt.u32 	%p1618, %r12615, %r9742;
	@%p1618 bra 	$L__BB0_1519;
	ld.const.u32 	%r9744, [const_p+8];
	setp.gt.u32 	%p1619, %r12616, %r9744;
	@%p1619 bra 	$L__BB0_1518;
	setp.lt.u32 	%p1620, %r12616, %r9744;
	@%p1620 bra 	$L__BB0_1519;
	ld.const.u32 	%r9746, [const_p+4];
	setp.gt.u32 	%p1621, %r12617, %r9746;
	@%p1621 bra 	$L__BB0_1518;
	setp.lt.u32 	%p1622, %r12617, %r9746;
	ld.const.u32 	%r9748, [const_p];
	setp.lt.u32 	%p1623, %r12618, %r9748;
	or.pred  	%p1624, %p1622, %p1623;
	@%p1624 bra 	$L__BB0_1519;
$L__BB0_1518:
	ld.const.u32 	%r9766, [const_p];
	ld.const.u32 	%r9773, [const_p+28];
	ld.const.u32 	%r9768, [const_p+8];
	ld.const.u32 	%r9769, [const_p+12];
	ld.const.u32 	%r9770, [const_p+16];
	ld.const.u32 	%r9771, [const_p+20];
	ld.const.u32 	%r9772, [const_p+24];
	ld.const.u32 	%r9767, [const_p+4];
	// begin inline asm
	sub.cc.u32 %r12618, %r12618, %r9766; 
	subc.cc.u32 %r12617, %r12617, %r9767; 
	subc.cc.u32 %r12616, %r12616, %r9768; 
	subc.cc.u32 %r12615, %r12615, %r9769; 
	subc.cc.u32 %r12614, %r12614, %r9770; 
	subc.cc.u32 %r12613, %r12613, %r9771; 
	subc.cc.u32 %r12612, %r12612, %r9772; 
	subc.u32    %r12611, %r12611, %r9773; 
	
	// end inline asm
$L__BB0_1519:
	add.s32 	%r12635, %r12635, 1;
	setp.ne.s32 	%p1625, %r12635, 256;
	@%p1625 bra 	$L__BB0_1488;
	// begin inline asm
	add.cc.u32 %r12652, %r12562, %r12562; 
	addc.cc.u32 %r12653, %r12563, %r12563; 
	addc.cc.u32 %r12654, %r12564, %r12564; 
	addc.cc.u32 %r12655, %r12565, %r12565; 
	addc.cc.u32 %r12656, %r12566, %r12566; 
	addc.cc.u32 %r12657, %r12567, %r12567; 
	addc.cc.u32 %r12658, %r12568, %r12568; 
	addc.u32    %r12659, %r12569, %r12569; 
	
	// end inline asm
	ld.const.u32 	%r9798, [const_p+28];
	setp.gt.u32 	%p1626, %r12659, %r9798;
	@%p1626 bra 	$L__BB0_1534;
	setp.lt.u32 	%p1627, %r12659, %r9798;
	@%p1627 bra 	$L__BB0_1535;
	ld.const.u32 	%r9800, [const_p+24];
	setp.gt.u32 	%p1628, %r12658, %r9800;
	@%p1628 bra 	$L__BB0_1534;
	setp.lt.u32 	%p1629, %r12658, %r9800;
	@%p1629 bra 	$L__BB0_1535;
	ld.const.u32 	%r9802, [const_p+20];
	setp.gt.u32 	%p1630, %r12657, %r9802;
	@%p1630 bra 	$L__BB0_1534;
	setp.lt.u32 	%p1631, %r12657, %r9802;
	@%p1631 bra 	$L__BB0_1535;
	ld.const.u32 	%r9804, [const_p+16];
	setp.gt.u32 	%p1632, %r12656, %r9804;
	@%p1632 bra 	$L__BB0_1534;
	setp.lt.u32 	%p1633, %r12656, %r9804;
	@%p1633 bra 	$L__BB0_1535;
	ld.const.u32 	%r9806, [const_p+12];
	setp.gt.u32 	%p1634, %r12655, %r9806;
	@%p1634 bra 	$L__BB0_1534;
	setp.lt.u32 	%p1635, %r12655, %r9806;
	@%p1635 bra 	$L__BB0_1535;
	ld.const.u32 	%r9808, [const_p+8];
	setp.gt.u32 	%p1636, %r12654, %r9808;
	@%p1636 bra 	$L__BB0_1534;
	setp.lt.u32 	%p1637, %r12654, %r9808;
	@%p1637 bra 	$L__BB0_1535;
	ld.const.u32 	%r9810, [const_p+4];
	setp.gt.u32 	%p1638, %r12653, %r9810;
	@%p1638 bra 	$L__BB0_1534;
	setp.lt.u32 	%p1639, %r12653, %r9810;
	ld.const.u32 	%r9812, [const_p];
	setp.lt.u32 	%p1640, %r12652, %r9812;
	or.pred  	%p1641, %p1639, %p1640;
	@%p1641 bra 	$L__BB0_1535;
$L__BB0_1534:
	ld.const.u32 	%r9830, [const_p];
	ld.const.u32 	%r9837, [const_p+28];
	ld.const.u32 	%r9832, [const_p+8];
	ld.const.u32 	%r9833, [const_p+12];
	ld.const.u32 	%r9834, [const_p+16];
	ld.const.u32 	%r9835, [const_p+20];
	ld.const.u32 	%r9836, [const_p+24];
	ld.const.u32 	%r9831, [const_p+4];
	// begin inline asm
	sub.cc.u32 %r12652, %r12652, %r9830; 
	subc.cc.u32 %r12653, %r12653, %r9831; 
	subc.cc.u32 %r12654, %r12654, %r9832; 
	subc.cc.u32 %r12655, %r12655, %r9833; 
	subc.cc.u32 %r12656, %r12656, %r9834; 
	subc.cc.u32 %r12657, %r12657, %r9835; 
	subc.cc.u32 %r12658, %r12658, %r9836; 
	subc.u32    %r12659, %r12659, %r9837; 
	
	// end inline asm
$L__BB0_1535:
	setp.gt.u32 	%p1642, %r12643, %r12659;
	@%p1642 bra 	$L__BB0_1536;
	bra.uni 	$L__BB0_1549;
$L__BB0_1536:
	// begin inline asm
	sub.cc.u32 %r12839, %r12636, %r12652; 
	subc.cc.u32 %r12838, %r12637, %r12653; 
	subc.cc.u32 %r12837, %r12638, %r12654; 
	subc.cc.u32 %r12836, %r12639, %r12655; 
	subc.cc.u32 %r12835, %r12640, %r12656; 
	subc.cc.u32 %r12834, %r12641, %r12657; 
	subc.cc.u32 %r12833, %r12642, %r12658; 
	subc.u32    %r12832, %r12643, %r12659; 
	
	// end inline asm
	bra.uni 	$L__BB0_1551;
$L__BB0_1537:
	setp.gt.u32 	%p1644, %r12642, %r12658;
	@%p1644 bra 	$L__BB0_1536;
	setp.lt.u32 	%p1645, %r12642, %r12658;
	@%p1645 bra 	$L__BB0_1550;
	setp.gt.u32 	%p1646, %r12641, %r12657;
	@%p1646 bra 	$L__BB0_1536;
	setp.lt.u32 	%p1647, %r12641, %r12657;
	@%p1647 bra 	$L__BB0_1550;
	setp.gt.u32 	%p1648, %r12640, %r12656;
	@%p1648 bra 	$L__BB0_1536;
	setp.lt.u32 	%p1649, %r12640, %r12656;
	@%p1649 bra 	$L__BB0_1550;
	setp.gt.u32 	%p1650, %r12639, %r12655;
	@%p1650 bra 	$L__BB0_1536;
	setp.lt.u32 	%p1651, %r12639, %r12655;
	@%p1651 bra 	$L__BB0_1550;
	setp.gt.u32 	%p1652, %r12638, %r12654;
	@%p1652 bra 	$L__BB0_1536;
	setp.lt.u32 	%p1653, %r12638, %r12654;
	@%p1653 bra 	$L__BB0_1550;
	setp.gt.u32 	%p1654, %r12637, %r12653;
	@%p1654 bra 	$L__BB0_1536;
	setp.lt.u32 	%p1655, %r12637, %r12653;
	setp.lt.u32 	%p1656, %r12636, %r12652;
	or.pred  	%p1657, %p1655, %p1656;
	@%p1657 bra 	$L__BB0_1550;
	bra.uni 	$L__BB0_1536;
$L__BB0_1549:
	setp.ge.u32 	%p1643, %r12643, %r12659;
	@%p1643 bra 	$L__BB0_1537;
$L__BB0_1550:
	ld.const.u32 	%r9854, [const_p];
	ld.const.u32 	%r9861, [const_p+28];
	ld.const.u32 	%r9856, [const_p+8];
	ld.const.u32 	%r9857, [const_p+12];
	ld.const.u32 	%r9858, [const_p+16];
	ld.const.u32 	%r9859, [const_p+20];
	ld.const.u32 	%r9860, [const_p+24];
	ld.const.u32 	%r9855, [const_p+4];
	// begin inline asm
	add.cc.u32 %r9838, %r12636, %r9854; 
	addc.cc.u32 %r9839, %r12637, %r9855; 
	addc.cc.u32 %r9840, %r12638, %r9856; 
	addc.cc.u32 %r9841, %r12639, %r9857; 
	addc.cc.u32 %r9842, %r12640, %r9858; 
	addc.cc.u32 %r9843, %r12641, %r9859; 
	addc.cc.u32 %r9844, %r12642, %r9860; 
	addc.u32    %r9845, %r12643, %r9861; 
	
	// end inline asm
	// begin inline asm
	sub.cc.u32 %r12839, %r9838, %r12652; 
	subc.cc.u32 %r12838, %r9839, %r12653; 
	subc.cc.u32 %r12837, %r9840, %r12654; 
	subc.cc.u32 %r12836, %r9841, %r12655; 
	subc.cc.u32 %r12835, %r9842, %r12656; 
	subc.cc.u32 %r12834, %r9843, %r12657; 
	subc.cc.u32 %r12833, %r9844, %r12658; 
	subc.u32    %r12832, %r9845, %r12659; 
	
	// end inline asm
$L__BB0_1551:
	setp.gt.u32 	%p1658, %r12569, %r12832;
	@%p1658 bra 	$L__BB0_1552;
	bra.uni 	$L__BB0_1565;
$L__BB0_1552:
	// begin inline asm
	sub.cc.u32 %r12701, %r12562, %r12839; 
	subc.cc.u32 %r12702, %r12563, %r12838; 
	subc.cc.u32 %r12703, %r12564, %r12837; 
	subc.cc.u32 %r12704, %r12565, %r12836; 
	subc.cc.u32 %r12705, %r12566, %r12835; 
	subc.cc.u32 %r12706, %r12567, %r12834; 
	subc.cc.u32 %r12707, %r12568, %r12833; 
	subc.u32    %r12708, %r12569, %r12832; 
	
	// end inline asm
	bra.uni 	$L__BB0_1567;
$L__BB0_1553:
	setp.gt.u32 	%p1660, %r12568, %r12833;
	@%p1660 bra 	$L__BB0_1552;
	setp.lt.u32 	%p1661, %r12568, %r12833;
	@%p1661 bra 	$L__BB0_1566;
	setp.gt.u32 	%p1662, %r12567, %r12834;
	@%p1662 bra 	$L__BB0_1552;
	setp.lt.u32 	%p1663, %r12567, %r12834;
	@%p1663 bra 	$L__BB0_1566;
	setp.gt.u32 	%p1664, %r12566, %r12835;
	@%p1664 bra 	$L__BB0_1552;
	setp.lt.u32 	%p1665, %r12566, %r12835;
	@%p1665 bra 	$L__BB0_1566;
	setp.gt.u32 	%p1666, %r12565, %r12836;
	@%p1666 bra 	$L__BB0_1552;
	setp.lt.u32 	%p1667, %r12565, %r12836;
	@%p1667 bra 	$L__BB0_1566;
	setp.gt.u32 	%p1668, %r12564, %r12837;
	@%p1668 bra 	$L__BB0_1552;
	setp.lt.u32 	%p1669, %r12564, %r12837;
	@%p1669 bra 	$L__BB0_1566;
	setp.gt.u32 	%p1670, %r12563, %r12838;
	@%p1670 bra 	$L__BB0_1552;
	setp.lt.u32 	%p1671, %r12563, %r12838;
	setp.lt.u32 	%p1672, %r12562, %r12839;
	or.pred  	%p1673, %p1671, %p1672;
	@%p1673 bra 	$L__BB0_1566;
	bra.uni 	$L__BB0_1552;
$L__BB0_1565:
	setp.ge.u32 	%p1659, %r12569, %r12832;
	@%p1659 bra 	$L__BB0_1553;
$L__BB0_1566:
	ld.const.u32 	%r9926, [const_p];
	ld.const.u32 	%r9933, [const_p+28];
	ld.const.u32 	%r9928, [const_p+8];
	ld.const.u32 	%r9929, [const_p+12];
	ld.const.u32 	%r9930, [const_p+16];
	ld.const.u32 	%r9931, [const_p+20];
	ld.const.u32 	%r9932, [const_p+24];
	ld.const.u32 	%r9927, [const_p+4];
	// begin inline asm
	add.cc.u32 %r9910, %r12562, %r9926; 
	addc.cc.u32 %r9911, %r12563, %r9927; 
	addc.cc.u32 %r9912, %r12564, %r9928; 
	addc.cc.u32 %r9913, %r12565, %r9929; 
	addc.cc.u32 %r9914, %r12566, %r9930; 
	addc.cc.u32 %r9915, %r12567, %r9931; 
	addc.cc.u32 %r9916, %r12568, %r9932; 
	addc.u32    %r9917, %r12569, %r9933; 
	
	// end inline asm
	// begin inline asm
	sub.cc.u32 %r12701, %r9910, %r12839; 
	subc.cc.u32 %r12702, %r9911, %r12838; 
	subc.cc.u32 %r12703, %r9912, %r12837; 
	subc.cc.u32 %r12704, %r9913, %r12836; 
	subc.cc.u32 %r12705, %r9914, %r12835; 
	subc.cc.u32 %r12706, %r9915, %r12834; 
	subc.cc.u32 %r12707, %r9916, %r12833; 
	subc.u32    %r12708, %r9917, %r12832; 
	
	// end inline asm
$L__BB0_1567:
	mov.b32 	%r12693, 0;
	mov.u32 	%r12694, %r12693;
	mov.u32 	%r12695, %r12693;
	mov.u32 	%r12696, %r12693;
	mov.u32 	%r12697, %r12693;
	mov.u32 	%r12698, %r12693;
	mov.u32 	%r12699, %r12693;
	mov.u32 	%r12700, %r12693;
	mov.u32 	%r12692, %r12693;
$L__BB0_1568:
	shr.u32 	%r9983, %r12692, 5;
	and.b32  	%r9984, %r12692, 31;
	mul.wide.u32 	%rd117, %r9983, 4;
	add.s64 	%rd118, %rd8, %rd117;
	ld.local.u32 	%r9985, [%rd118];
	shr.u32 	%r9986, %r9985, %r9984;
	and.b32  	%r9987, %r9986, 1;
	setp.eq.b32 	%p1674, %r9987, 1;
	not.pred 	%p1675, %p1674;
	@%p1675 bra 	$L__BB0_1584;
	// begin inline asm
	add.cc.u32 %r12693, %r12693, %r12701; 
	addc.cc.u32 %r12694, %r12694, %r12702; 
	addc.cc.u32 %r12695, %r12695, %r12703; 
	addc.cc.u32 %r12696, %r12696, %r12704; 
	addc.cc.u32 %r12697, %r12697, %r12705; 
	addc.cc.u32 %r12698, %r12698, %r12706; 
	addc.cc.u32 %r12699, %r12699, %r12707; 
	addc.u32    %r12700, %r12700, %r12708; 
	
	// end inline asm
	ld.const.u32 	%r10012, [const_p+28];
	setp.gt.u32 	%p1676, %r12700, %r10012;
	@%p1676 bra 	$L__BB0_1583;
	setp.lt.u32 	%p1677, %r12700, %r10012;
	@%p1677 bra 	$L__BB0_1584;
	ld.const.u32 	%r10014, [const_p+24];
	setp.gt.u32 	%p1678, %r12699, %r10014;
	@%p1678 bra 	$L__BB0_1583;
	setp.lt.u32 	%p1679, %r12699, %r10014;
	@%p1679 bra 	$L__BB0_1584;
	ld.const.u32 	%r10016, [const_p+20];
	setp.gt.u32 	%p1680, %r12698, %r10016;
	@%p1680 bra 	$L__BB0_1583;
	setp.lt.u32 	%p1681, %r12698, %r10016;
	@%p1681 bra 	$L__BB0_1584;
	ld.const.u32 	%r10018, [const_p+16];
	setp.gt.u32 	%p1682, %r12697, %r10018;
	@%p1682 bra 	$L__BB0_1583;
	setp.lt.u32 	%p1683, %r12697, %r10018;
	@%p1683 bra 	$L__BB0_1584;
	ld.const.u32 	%r10020, [const_p+12];
	setp.gt.u32 	%p1684, %r12696, %r10020;
	@%p1684 bra 	$L__BB0_1583;
	setp.lt.u32 	%p1685, %r12696, %r10020;
	@%p1685 bra 	$L__BB0_1584;
	ld.const.u32 	%r10022, [const_p+8];
	setp.gt.u32 	%p1686, %r12695, %r10022;
	@%p1686 bra 	$L__BB0_1583;
	setp.lt.u32 	%p1687, %r12695, %r10022;
	@%p1687 bra 	$L__BB0_1584;
	ld.const.u32 	%r10024, [const_p+4];
	setp.gt.u32 	%p1688, %r12694, %r10024;
	@%p1688 bra 	$L__BB0_1583;
	setp.lt.u32 	%p1689, %r12694, %r10024;
	ld.const.u32 	%r10026, [const_p];
	setp.lt.u32 	%p1690, %r12693, %r10026;
	or.pred  	%p1691, %p1689, %p1690;
	@%p1691 bra 	$L__BB0_1584;
$L__BB0_1583:
	ld.const.u32 	%r10044, [const_p];
	ld.const.u32 	%r10051, [const_p+28];
	ld.const.u32 	%r10046, [const_p+8];
	ld.const.u32 	%r10047, [const_p+12];
	ld.const.u32 	%r10048, [const_p+16];
	ld.const.u32 	%r10049, [const_p+20];
	ld.const.u32 	%r10050, [const_p+24];
	ld.const.u32 	%r10045, [const_p+4];
	// begin inline asm
	sub.cc.u32 %r12693, %r12693, %r10044; 
	subc.cc.u32 %r12694, %r12694, %r10045; 
	subc.cc.u32 %r12695, %r12695, %r10046; 
	subc.cc.u32 %r12696, %r12696, %r10047; 
	subc.cc.u32 %r12697, %r12697, %r10048; 
	subc.cc.u32 %r12698, %r12698, %r10049; 
	subc.cc.u32 %r12699, %r12699, %r10050; 
	subc.u32    %r12700, %r12700, %r10051; 
	
	// end inline asm
$L__BB0_1584:
	// begin inline asm
	add.cc.u32 %r12701, %r12701, %r12701; 
	addc.cc.u32 %r12702, %r12702, %r12702; 
	addc.cc.u32 %r12703, %r12703, %r12703; 
	addc.cc.u32 %r12704, %r12704, %r12704; 
	addc.cc.u32 %r12705, %r12705, %r12705; 
	addc.cc.u32 %r12706, %r12706, %r12706; 
	addc.cc.u32 %r12707, %r12707, %r12707; 
	addc.u32    %r12708, %r12708, %r12708; 
	
	// end inline asm
	ld.const.u32 	%r10076, [const_p+28];
	setp.gt.u32 	%p1692, %r12708, %r10076;
	@%p1692 bra 	$L__BB0_1598;
	setp.lt.u32 	%p1693, %r12708, %r10076;
	@%p1693 bra 	$L__BB0_1599;
	ld.const.u32 	%r10078, [const_p+24];
	setp.gt.u32 	%p1694, %r12707, %r10078;
	@%p1694 bra 	$L__BB0_1598;
	setp.lt.u32 	%p1695, %r12707, %r10078;
	@%p1695 bra 	$L__BB0_1599;
	ld.const.u32 	%r10080, [const_p+20];
	setp.gt.u32 	%p1696, %r12706, %r10080;
	@%p1696 bra 	$L__BB0_1598;
	setp.lt.u32 	%p1697, %r12706, %r10080;
	@%p1697 bra 	$L__BB0_1599;
	ld.const.u32 	%r10082, [const_p+16];
	setp.gt.u32 	%p1698, %r12705, %r10082;
	@%p1698 bra 	$L__BB0_1598;
	setp.lt.u32 	%p1699, %r12705, %r10082;
	@%p1699 bra 	$L__BB0_1599;
	ld.const.u32 	%r10084, [const_p+12];
	setp.gt.u32 	%p1700, %r12704, %r10084;
	@%p1700 bra 	$L__BB0_1598;
	setp.lt.u32 	%p1701, %r12704, %r10084;
	@%p1701 bra 	$L__BB0_1599;
	ld.const.u32 	%r10086, [const_p+8];
	setp.gt.u32 	%p1702, %r12703, %r10086;
	@%p1702 bra 	$L__BB0_1598;
	setp.lt.u32 	%p1703, %r12703, %r10086;
	@%p1703 bra 	$L__BB0_1599;
	ld.const.u32 	%r10088, [const_p+4];
	setp.gt.u32 	%p1704, %r12702, %r10088;
	@%p1704 bra 	$L__BB0_1598;
	setp.lt.u32 	%p1705, %r12702, %r10088;
	ld.const.u32 	%r10090, [const_p];
	setp.lt.u32 	%p1706, %r12701, %r10090;
	or.pred  	%p1707, %p1705, %p1706;
	@%p1707 bra 	$L__BB0_1599;
$L__BB0_1598:
	ld.const.u32 	%r10108, [const_p];
	ld.const.u32 	%r10115, [const_p+28];
	ld.const.u32 	%r10110, [const_p+8];
	ld.const.u32 	%r10111, [const_p+12];
	ld.const.u32 	%r10112, [const_p+16];
	ld.const.u32 	%r10113, [const_p+20];
	ld.const.u32 	%r10114, [const_p+24];
	ld.const.u32 	%r10109, [const_p+4];
	// begin inline asm
	sub.cc.u32 %r12701, %r12701, %r10108; 
	subc.cc.u32 %r12702, %r12702, %r10109; 
	subc.cc.u32 %r12703, %r12703, %r10110; 
	subc.cc.u32 %r12704, %r12704, %r10111; 
	subc.cc.u32 %r12705, %r12705, %r10112; 
	subc.cc.u32 %r12706, %r12706, %r10113; 
	subc.cc.u32 %r12707, %r12707, %r10114; 
	subc.u32    %r12708, %r12708, %r10115; 
	
	// end inline asm
$L__BB0_1599:
	add.s32 	%r12692, %r12692, 1;
	setp.ne.s32 	%p1708, %r12692, 256;
	@%p1708 bra 	$L__BB0_1568;
	mov.b32 	%r12726, 0;
	mov.u32 	%r12727, %r12726;
	mov.u32 	%r12728, %r12726;
	mov.u32 	%r12729, %r12726;
	mov.u32 	%r12730, %r12726;
	mov.u32 	%r12731, %r12726;
	mov.u32 	%r12732, %r12726;
	mov.u32 	%r12733, %r12726;
	mov.u32 	%r12725, %r12726;
$L__BB0_1601:
	shr.u32 	%r10117, %r12725, 5;
	and.b32  	%r10118, %r12725, 31;
	mul.wide.u32 	%rd119, %r10117, 4;
	add.s64 	%rd120, %rd7, %rd119;
	ld.local.u32 	%r10119, [%rd120];
	shr.u32 	%r10120, %r10119, %r10118;
	and.b32  	%r10121, %r10120, 1;
	setp.eq.b32 	%p1709, %r10121, 1;
	not.pred 	%p1710, %p1709;
	@%p1710 bra 	$L__BB0_1617;
	// begin inline asm
	add.cc.u32 %r12726, %r12726, %r12734; 
	addc.cc.u32 %r12727, %r12727, %r12735; 
	addc.cc.u32 %r12728, %r12728, %r12736; 
	addc.cc.u32 %r12729, %r12729, %r12737; 
	addc.cc.u32 %r12730, %r12730, %r12738; 
	addc.cc.u32 %r12731, %r12731, %r12739; 
	addc.cc.u32 %r12732, %r12732, %r12740; 
	addc.u32    %r12733, %r12733, %r12741; 
	
	// end inline asm
	ld.const.u32 	%r10146, [const_p+28];
	setp.gt.u32 	%p1711, %r12733, %r10146;
	@%p1711 bra 	$L__BB0_1616;
	setp.lt.u32 	%p1712, %r12733, %r10146;
	@%p1712 bra 	$L__BB0_1617;
	ld.const.u32 	%r10148, [const_p+24];
	setp.gt.u32 	%p1713, %r12732, %r10148;
	@%p1713 bra 	$L__BB0_1616;
	setp.lt.u32 	%p1714, %r12732, %r10148;
	@%p1714 bra 	$L__BB0_1617;
	ld.const.u32 	%r10150, [const_p+20];
	setp.gt.u32 	%p1715, %r12731, %r10150;
	@%p1715 bra 	$L__BB0_1616;
	setp.lt.u32 	%p1716, %r12731, %r10150;
	@%p1716 bra 	$L__BB0_1617;
	ld.const.u32 	%r10152, [const_p+16];
	setp.gt.u32 	%p1717, %r12730, %r10152;
	@%p1717 bra 	$L__BB0_1616;
	setp.lt.u32 	%p1718, %r12730, %r10152;
	@%p1718 bra 	$L__BB0_1617;
	ld.const.u32 	%r10154, [const_p+12];
	setp.gt.u32 	%p1719, %r12729, %r10154;
	@%p1719 bra 	$L__BB0_1616;
	setp.lt.u32 	%p1720, %r12729, %r10154;
	@%p1720 bra 	$L__BB0_1617;
	ld.const.u32 	%r10156, [const_p+8];
	setp.gt.u32 	%p1721, %r12728, %r10156;
	@%p1721 bra 	$L__BB0_1616;
	setp.lt.u32 	%p1722, %r12728, %r10156;
	@%p1722 bra 	$L__BB0_1617;
	ld.const.u32 	%r10158, [const_p+4];
	setp.gt.u32 	%p1723, %r12727, %r10158;
	@%p1723 bra 	$L__BB0_1616;
	setp.lt.u32 	%p1724, %r12727, %r10158;
	ld.const.u32 	%r10160, [const_p];
	setp.lt.u32 	%p1725, %r12726, %r10160;
	or.pred  	%p1726, %p1724, %p1725;
	@%p1726 bra 	$L__BB0_1617;
$L__BB0_1616:
	ld.const.u32 	%r10178, [const_p];
	ld.const.u32 	%r10185, [const_p+28];
	ld.const.u32 	%r10180, [const_p+8];
	ld.const.u32 	%r10181, [const_p+12];
	ld.const.u32 	%r10182, [const_p+16];
	ld.const.u32 	%r10183, [const_p+20];
	ld.const.u32 	%r10184, [const_p+24];
	ld.const.u32 	%r10179, [const_p+4];
	// begin inline asm
	sub.cc.u32 %r12726, %r12726, %r10178; 
	subc.cc.u32 %r12727, %r12727, %r10179; 
	subc.cc.u32 %r12728, %r12728, %r10180; 
	subc.cc.u32 %r12729, %r12729, %r10181; 
	subc.cc.u32 %r12730, %r12730, %r10182; 
	subc.cc.u32 %r12731, %r12731, %r10183; 
	subc.cc.u32 %r12732, %r12732, %r10184; 
	subc.u32    %r12733, %r12733, %r10185; 
	
	// end inline asm
$L__BB0_1617:
	// begin inline asm
	add.cc.u32 %r12734, %r12734, %r12734; 
	addc.cc.u32 %r12735, %r12735, %r12735; 
	addc.cc.u32 %r12736, %r12736, %r12736; 
	addc.cc.u32 %r12737, %r12737, %r12737; 
	addc.cc.u32 %r12738, %r12738, %r12738; 
	addc.cc.u32 %r12739, %r12739, %r12739; 
	addc.cc.u32 %r12740, %r12740, %r12740; 
	addc.u32    %r12741, %r12741, %r12741; 
	
	// end inline asm
	ld.const.u32 	%r10210, [const_p+28];
	setp.gt.u32 	%p1727, %r12741, %r10210;
	@%p1727 bra 	$L__BB0_1631;
	setp.lt.u32 	%p1728, %r12741, %r10210;
	@%p1728 bra 	$L__BB0_1632;
	ld.const.u32 	%r10212, [const_p+24];
	setp.gt.u32 	%p1729, %r12740, %r10212;
	@%p1729 bra 	$L__BB0_1631;
	setp.lt.u32 	%p1730, %r12740, %r10212;
	@%p1730 bra 	$L__BB0_1632;
	ld.const.u32 	%r10214, [const_p+20];
	setp.gt.u32 	%p1731, %r12739, %r10214;
	@%p1731 bra 	$L__BB0_1631;
	setp.lt.u32 	%p1732, %r12739, %r10214;
	@%p1732 bra 	$L__BB0_1632;
	ld.const.u32 	%r10216, [const_p+16];
	setp.gt.u32 	%p1733, %r12738, %r10216;
	@%p1733 bra 	$L__BB0_1631;
	setp.lt.u32 	%p1734, %r12738, %r10216;
	@%p1734 bra 	$L__BB0_1632;
	ld.const.u32 	%r10218, [const_p+12];
	setp.gt.u32 	%p1735, %r12737, %r10218;
	@%p1735 bra 	$L__BB0_1631;
	setp.lt.u32 	%p1736, %r12737, %r10218;
	@%p1736 bra 	$L__BB0_1632;
	ld.const.u32 	%r10220, [const_p+8];
	setp.gt.u32 	%p1737, %r12736, %r10220;
	@%p1737 bra 	$L__BB0_1631;
	setp.lt.u32 	%p1738, %r12736, %r10220;
	@%p1738 bra 	$L__BB0_1632;
	ld.const.u32 	%r10222, [const_p+4];
	setp.gt.u32 	%p1739, %r12735, %r10222;
	@%p1739 bra 	$L__BB0_1631;
	setp.lt.u32 	%p1740, %r12735, %r10222;
	ld.const.u32 	%r10224, [const_p];
	setp.lt.u32 	%p1741, %r12734, %r10224;
	or.pred  	%p1742, %p1740, %p1741;
	@%p1742 bra 	$L__BB0_1632;
$L__BB0_1631:
	ld.const.u32 	%r10242, [const_p];
	ld.const.u32 	%r10249, [const_p+28];
	ld.const.u32 	%r10244, [const_p+8];
	ld.const.u32 	%r10245, [const_p+12];
	ld.const.u32 	%r10246, [const_p+16];
	ld.const.u32 	%r10247, [const_p+20];
	ld.const.u32 	%r10248, [const_p+24];
	ld.const.u32 	%r10243, [const_p+4];
	// begin inline asm
	sub.cc.u32 %r12734, %r12734, %r10242; 
	subc.cc.u32 %r12735, %r12735, %r10243; 
	subc.cc.u32 %r12736, %r12736, %r10244; 
	subc.cc.u32 %r12737, %r12737, %r10245; 
	subc.cc.u32 %r12738, %r12738, %r10246; 
	subc.cc.u32 %r12739, %r12739, %r10247; 
	subc.cc.u32 %r12740, %r12740, %r10248; 
	subc.u32    %r12741, %r12741, %r10249; 
	
	// end inline asm
$L__BB0_1632:
	add.s32 	%r12725, %r12725, 1;
	setp.ne.s32 	%p1743, %r12725, 256;
	@%p1743 bra 	$L__BB0_1601;
	ld.const.u32 	%r3306, [const_p+4];
	ld.const.u32 	%r3307, [const_p+24];
	ld.const.u32 	%r3308, [const_p+20];
	ld.const.u32 	%r3309, [const_p+16];
	ld.const.u32 	%r3310, [const_p+12];
	ld.const.u32 	%r3311, [const_p+8];
	// begin inline asm
	add.cc.u32 %r12742, %r12726, %r12726; 
	addc.cc.u32 %r12743, %r12727, %r12727; 
	addc.cc.u32 %r12744, %r12728, %r12728; 
	addc.cc.u32 %r12745, %r12729, %r12729; 
	addc.cc.u32 %r12746, %r12730, %r12730; 
	addc.cc.u32 %r12747, %r12731, %r12731; 
	addc.cc.u32 %r12748, %r12732, %r12732; 
	addc.u32    %r12749, %r12733, %r12733; 
	
	// end inline asm
	ld.const.u32 	%r3320, [const_p+28];
	setp.gt.u32 	%p1744, %r12749, %r3320;
	@%p1744 bra 	$L__BB0_1647;
	setp.lt.u32 	%p1745, %r12749, %r3320;
	@%p1745 bra 	$L__BB0_1648;
	setp.gt.u32 	%p1746, %r12748, %r3307;
	@%p1746 bra 	$L__BB0_1647;
	setp.lt.u32 	%p1747, %r12748, %r3307;
	@%p1747 bra 	$L__BB0_1648;
	setp.gt.u32 	%p1748, %r12747, %r3308;
	@%p1748 bra 	$L__BB0_1647;
	setp.lt.u32 	%p1749, %r12747, %r3308;
	@%p1749 bra 	$L__BB0_1648;
	setp.gt.u32 	%p1750, %r12746, %r3309;
	@%p1750 bra 	$L__BB0_1647;
	setp.lt.u32 	%p1751, %r12746, %r3309;
	@%p1751 bra 	$L__BB0_1648;
	setp.gt.u32 	%p1752, %r12745, %r3310;
	@%p1752 bra 	$L__BB0_1647;
	setp.lt.u32 	%p1753, %r12745, %r3310;
	@%p1753 bra 	$L__BB0_1648;
	setp.gt.u32 	%p1754, %r12744, %r3311;
	@%p1754 bra 	$L__BB0_1647;
	setp.lt.u32 	%p1755, %r12744, %r3311;
	@%p1755 bra 	$L__BB0_1648;
	setp.gt.u32 	%p1756, %r12743, %r3306;
	@%p1756 bra 	$L__BB0_1647;
	setp.lt.u32 	%p1757, %r12743, %r3306;
	ld.const.u32 	%r10274, [const_p];
	setp.lt.u32 	%p1758, %r12742, %r10274;
	or.pred  	%p1759, %p1757, %p1758;
	@%p1759 bra 	$L__BB0_1648;
$L__BB0_1647:
	ld.const.u32 	%r10292, [const_p];
	// begin inline asm
	sub.cc.u32 %r12742, %r12742, %r10292; 
	subc.cc.u32 %r12743, %r12743, %r3306; 
	subc.cc.u32 %r12744, %r12744, %r3311; 
	subc.cc.u32 %r12745, %r12745, %r3310; 
	subc.cc.u32 %r12746, %r12746, %r3309; 
	subc.cc.u32 %r12747, %r12747, %r3308; 
	subc.cc.u32 %r12748, %r12748, %r3307; 
	subc.u32    %r12749, %r12749, %r3320; 
	
	// end inline asm
$L__BB0_1648:
	// begin inline asm
	add.cc.u32 %r12750, %r12742, %r12742; 
	addc.cc.u32 %r12751, %r12743, %r12743; 
	addc.cc.u32 %r12752, %r12744, %r12744; 
	addc.cc.u32 %r12753, %r12745, %r12745; 
	addc.cc.u32 %r12754, %r12746, %r12746; 
	addc.cc.u32 %r12755, %r12747, %r12747; 
	addc.cc.u32 %r12756, %r12748, %r12748; 
	addc.u32    %r12757, %r12749, %r12749; 
	
	// end inline asm
	setp.gt.u32 	%p1760, %r12757, %r3320;
	@%p1760 bra 	$L__BB0_1662;
	setp.lt.u32 	%p1761, %r12757, %r3320;
	@%p1761 bra 	$L__BB0_1663;
	setp.gt.u32 	%p1762, %r12756, %r3307;
	@%p1762 bra 	$L__BB0_1662;
	setp.lt.u32 	%p1763, %r12756, %r3307;
	@%p1763 bra 	$L__BB0_1663;
	setp.gt.u32 	%p1764, %r12755, %r3308;
	@%p1764 bra 	$L__BB0_1662;
	setp.lt.u32 	%p1765, %r12755, %r3308;
	@%p1765 bra 	$L__BB0_1663;
	setp.gt.u32 	%p1766, %r12754, %r3309;
	@%p1766 bra 	$L__BB0_1662;
	setp.lt.u32 	%p1767, %r12754, %r3309;
	@%p1767 bra 	$L__BB0_1663;
	setp.gt.u32 	%p1768, %r12753, %r3310;
	@%p1768 bra 	$L__BB0_1662;
	setp.lt.u32 	%p1769, %r12753, %r3310;
	@%p1769 bra 	$L__BB0_1663;
	setp.gt.u32 	%p1770, %r12752, %r3311;
	@%p1770 bra 	$L__BB0_1662;
	setp.lt.u32 	%p1771, %r12752, %r3311;
	@%p1771 bra 	$L__BB0_1663;
	setp.gt.u32 	%p1772, %r12751, %r3306;
	@%p1772 bra 	$L__BB0_1662;
	setp.lt.u32 	%p1773, %r12751, %r3306;
	ld.const.u32 	%r10324, [const_p];
	setp.lt.u32 	%p1774, %r12750, %r10324;
	or.pred  	%p1775, %p1773, %p1774;
	@%p1775 bra 	$L__BB0_1663;
$L__BB0_1662:
	ld.const.u32 	%r10342, [const_p];
	// begin inline asm
	sub.cc.u32 %r12750, %r12750, %r10342; 
	subc.cc.u32 %r12751, %r12751, %r3306; 
	subc.cc.u32 %r12752, %r12752, %r3311; 
	subc.cc.u32 %r12753, %r12753, %r3310; 
	subc.cc.u32 %r12754, %r12754, %r3309; 
	subc.cc.u32 %r12755, %r12755, %r3308; 
	subc.cc.u32 %r12756, %r12756, %r3307; 
	subc.u32    %r12757, %r12757, %r3320; 
	
	// end inline asm
$L__BB0_1663:
	// begin inline asm
	add.cc.u32 %r12758, %r12750, %r12750; 
	addc.cc.u32 %r12759, %r12751, %r12751; 
	addc.cc.u32 %r12760, %r12752, %r12752; 
	addc.cc.u32 %r12761, %r12753, %r12753; 
	addc.cc.u32 %r12762, %r12754, %r12754; 
	addc.cc.u32 %r12763, %r12755, %r12755; 
	addc.cc.u32 %r12764, %r12756, %r12756; 
	addc.u32    %r12765, %r12757, %r12757; 
	
	// end inline asm
	setp.gt.u32 	%p1776, %r12765, %r3320;
	@%p1776 bra 	$L__BB0_1677;
	setp.lt.u32 	%p1777, %r12765, %r3320;
	@%p1777 bra 	$L__BB0_1678;
	setp.gt.u32 	%p1778, %r12764, %r3307;
	@%p1778 bra 	$L__BB0_1677;
	setp.lt.u32 	%p1779, %r12764, %r3307;
	@%p1779 bra 	$L__BB0_1678;
	setp.gt.u32 	%p1780, %r12763, %r3308;
	@%p1780 bra 	$L__BB0_1677;
	setp.lt.u32 	%p1781, %r12763, %r3308;
	@%p1781 bra 	$L__BB0_1678;
	setp.gt.u32 	%p1782, %r12762, %r3309;
	@%p1782 bra 	$L__BB0_1677;
	setp.lt.u32 	%p1783, %r12762, %r3309;
	@%p1783 bra 	$L__BB0_1678;
	setp.gt.u32 	%p1784, %r12761, %r3310;
	@%p1784 bra 	$L__BB0_1677;
	setp.lt.u32 	%p1785, %r12761, %r3310;
	@%p1785 bra 	$L__BB0_1678;
	setp.gt.u32 	%p1786, %r12760, %r3311;
	@%p1786 bra 	$L__BB0_1677;
	setp.lt.u32 	%p1787, %r12760, %r3311;
	@%p1787 bra 	$L__BB0_1678;
	setp.gt.u32 	%p1788, %r12759, %r3306;
	@%p1788 bra 	$L__BB0_1677;
	setp.lt.u32 	%p1789, %r12759, %r3306;
	ld.const.u32 	%r10374, [const_p];
	setp.lt.u32 	%p1790, %r12758, %r10374;
	or.pred  	%p1791, %p1789, %p1790;
	@%p1791 bra 	$L__BB0_1678;
$L__BB0_1677:
	ld.const.u32 	%r10392, [const_p];
	// begin inline asm
	sub.cc.u32 %r12758, %r12758, %r10392; 
	subc.cc.u32 %r12759, %r12759, %r3306; 
	subc.cc.u32 %r12760, %r12760, %r3311; 
	subc.cc.u32 %r12761, %r12761, %r3310; 
	subc.cc.u32 %r12762, %r12762, %r3309; 
	subc.cc.u32 %r12763, %r12763, %r3308; 
	subc.cc.u32 %r12764, %r12764, %r3307; 
	subc.u32    %r12765, %r12765, %r3320; 
	
	// end inline asm
$L__BB0_1678:
	setp.gt.u32 	%p1792, %r12700, %r12765;
	@%p1792 bra 	$L__BB0_1679;
	bra.uni 	$L__BB0_1692;
$L__BB0_1679:
	// begin inline asm
	sub.cc.u32 %r11334, %r12693, %r12758; 
	subc.cc.u32 %r11333, %r12694, %r12759; 
	subc.cc.u32 %r11332, %r12695, %r12760; 
	subc.cc.u32 %r11331, %r12696, %r12761; 
	subc.cc.u32 %r11330, %r12697, %r12762; 
	subc.cc.u32 %r11329, %r12698, %r12763; 
	subc.cc.u32 %r11328, %r12699, %r12764; 
	subc.u32    %r11327, %r12700, %r12765; 
	
	// end inline asm
	bra.uni 	$L__BB0_1694;
$L__BB0_1680:
	setp.gt.u32 	%p1794, %r12699, %r12764;
	@%p1794 bra 	$L__BB0_1679;
	setp.lt.u32 	%p1795, %r12699, %r12764;
	@%p1795 bra 	$L__BB0_1693;
	setp.gt.u32 	%p1796, %r12698, %r12763;
	@%p1796 bra 	$L__BB0_1679;
	setp.lt.u32 	%p1797, %r12698, %r12763;
	@%p1797 bra 	$L__BB0_1693;
	setp.gt.u32 	%p1798, %r12697, %r12762;
	@%p1798 bra 	$L__BB0_1679;
	setp.lt.u32 	%p1799, %r12697, %r12762;
	@%p1799 bra 	$L__BB0_1693;
	setp.gt.u32 	%p1800, %r12696, %r12761;
	@%p1800 bra 	$L__BB0_1679;
	setp.lt.u32 	%p1801, %r12696, %r12761;
	@%p1801 bra 	$L__BB0_1693;
	setp.gt.u32 	%p1802, %r12695, %r12760;
	@%p1802 bra 	$L__BB0_1679;
	setp.lt.u32 	%p1803, %r12695, %r12760;
	@%p1803 bra 	$L__BB0_1693;
	setp.gt.u32 	%p1804, %r12694, %r12759;
	@%p1804 bra 	$L__BB0_1679;
	setp.lt.u32 	%p1805, %r12694, %r12759;
	setp.lt.u32 	%p1806, %r12693, %r12758;
	or.pred  	%p1807, %p1805, %p1806;
	@%p1807 bra 	$L__BB0_1693;
	bra.uni 	$L__BB0_1679;
$L__BB0_1692:
	setp.ge.u32 	%p1793, %r12700, %r12765;
	@%p1793 bra 	$L__BB0_1680;
$L__BB0_1693:
	ld.const.u32 	%r10416, [const_p];
	// begin inline asm
	add.cc.u32 %r10400, %r12693, %r10416; 
	addc.cc.u32 %r10401, %r12694, %r3306; 
	addc.cc.u32 %r10402, %r12695, %r3311; 
	addc.cc.u32 %r10403, %r12696, %r3310; 
	addc.cc.u32 %r10404, %r12697, %r3309; 
	addc.cc.u32 %r10405, %r12698, %r3308; 
	addc.cc.u32 %r10406, %r12699, %r3307; 
	addc.u32    %r10407, %r12700, %r3320; 
	
	// end inline asm
	// begin inline asm
	sub.cc.u32 %r11334, %r10400, %r12758; 
	subc.cc.u32 %r11333, %r10401, %r12759; 
	subc.cc.u32 %r11332, %r10402, %r12760; 
	subc.cc.u32 %r11331, %r10403, %r12761; 
	subc.cc.u32 %r11330, %r10404, %r12762; 
	subc.cc.u32 %r11329, %r10405, %r12763; 
	subc.cc.u32 %r11328, %r10406, %r12764; 
	subc.u32    %r11327, %r10407, %r12765; 
	
	// end inline asm
$L__BB0_1694:
	ld.local.u32 	%r12799, [%rd20+64];
	ld.local.u32 	%r12800, [%rd20+68];
	ld.local.u32 	%r12801, [%rd20+72];
	ld.local.u32 	%r12802, [%rd20+76];
	ld.local.u32 	%r12803, [%rd20+80];
	ld.local.u32 	%r12804, [%rd20+84];
	ld.local.u32 	%r12805, [%rd20+88];
	ld.local.u32 	%r12806, [%rd20+92];
	mov.b32 	%r12791, 0;
	mov.u32 	%r12792, %r12791;
	mov.u32 	%r12793, %r12791;
	mov.u32 	%r12794, %r12791;
	mov.u32 	%r12795, %r12791;
	mov.u32 	%r12796, %r12791;
	mov.u32 	%r12797, %r12791;
	mov.u32 	%r12798, %r12791;
	mov.u32 	%r12790, %r12791;
$L__BB0_1695:
	shr.u32 	%r10473, %r12790, 5;
	and.b32  	%r10474, %r12790, 31;
	mul.wide.u32 	%rd121, %r10473, 4;
	add.s64 	%rd122, %rd20, %rd121;
	ld.local.u32 	%r10475, [%rd122+32];
	shr.u32 	%r10476, %r10475, %r10474;
	and.b32  	%r10477, %r10476, 1;
	setp.eq.b32 	%p1808, %r10477, 1;
	not.pred 	%p1809, %p1808;
	@%p1809 bra 	$L__BB0_1711;
	// begin inline asm
	add.cc.u32 %r12791, %r12791, %r12799; 
	addc.cc.u32 %r12792, %r12792, %r12800; 
	addc.cc.u32 %r12793, %r12793, %r12801; 
	addc.cc.u32 %r12794, %r12794, %r12802; 
	addc.cc.u32 %r12795, %r12795, %r12803; 
	addc.cc.u32 %r12796, %r12796, %r12804; 
	addc.cc.u32 %r12797, %r12797, %r12805; 
	addc.u32    %r12798, %r12798, %r12806; 
	
	// end inline asm
	ld.const.u32 	%r10502, [const_p+28];
	setp.gt.u32 	%p1810, %r12798, %r10502;
	@%p1810 bra 	$L__BB0_1710;
	setp.lt.u32 	%p1811, %r12798, %r10502;
	@%p1811 bra 	$L__BB0_1711;
	ld.const.u32 	%r10504, [const_p+24];
	setp.gt.u32 	%p1812, %r12797, %r10504;
	@%p1812 bra 	$L__BB0_1710;
	setp.lt.u32 	%p1813, %r12797, %r10504;
	@%p1813 bra 	$L__BB0_1711;
	ld.const.u32 	%r10506, [const_p+20];
	setp.gt.u32 	%p1814, %r12796, %r10506;
	@%p1814 bra 	$L__BB0_1710;
	setp.lt.u32 	%p1815, %r12796, %r10506;
	@%p1815 bra 	$L__BB0_1711;
	ld.const.u32 	%r10508, [const_p+16];
	setp.gt.u32 	%p1816, %r12795, %r10508;
	@%p1816 bra 	$L__BB0_1710;
	setp.lt.u32 	%p1817, %r12795, %r10508;
	@%p1817 bra 	$L__BB0_1711;
	ld.const.u32 	%r10510, [const_p+12];
	setp.gt.u32 	%p1818, %r12794, %r10510;
	@%p1818 bra 	$L__BB0_1710;
	setp.lt.u32 	%p1819, %r12794, %r10510;
	@%p1819 bra 	$L__BB0_1711;
	ld.const.u32 	%r10512, [const_p+8];
	setp.gt.u32 	%p1820, %r12793, %r10512;
	@%p1820 bra 	$L__BB0_1710;
	setp.lt.u32 	%p1821, %r12793, %r10512;
	@%p1821 bra 	$L__BB0_1711;
	ld.const.u32 	%r10514, [const_p+4];
	setp.gt.u32 	%p1822, %r12792, %r10514;
	@%p1822 bra 	$L__BB0_1710;
	setp.lt.u32 	%p1823, %r12792, %r10514;
	ld.const.u32 	%r10516, [const_p];
	setp.lt.u32 	%p1824, %r12791, %r10516;
	or.pred  	%p1825, %p1823, %p1824;
	@%p1825 bra 	$L__BB0_1711;
$L__BB0_1710:
	ld.const.u32 	%r10534, [const_p];
	ld.const.u32 	%r10541, [const_p+28];
	ld.const.u32 	%r10536, [const_p+8];
	ld.const.u32 	%r10537, [const_p+12];
	ld.const.u32 	%r10538, [const_p+16];
	ld.const.u32 	%r10539, [const_p+20];
	ld.const.u32 	%r10540, [const_p+24];
	ld.const.u32 	%r10535, [const_p+4];
	// begin inline asm
	sub.cc.u32 %r12791, %r12791, %r10534; 
	subc.cc.u32 %r12792, %r12792, %r10535; 
	subc.cc.u32 %r12793, %r12793, %r10536; 
	subc.cc.u32 %r12794, %r12794, %r10537; 
	subc.cc.u32 %r12795, %r12795, %r10538; 
	subc.cc.u32 %r12796, %r12796, %r10539; 
	subc.cc.u32 %r12797, %r12797, %r10540; 
	subc.u32    %r12798, %r12798, %r10541; 
	
	// end inline asm
$L__BB0_1711:
	// begin inline asm
	add.cc.u32 %r12799, %r12799, %r12799; 
	addc.cc.u32 %r12800, %r12800, %r12800; 
	addc.cc.u32 %r12801, %r12801, %r12801; 
	addc.cc.u32 %r12802, %r12802, %r12802; 
	addc.cc.u32 %r12803, %r12803, %r12803; 
	addc.cc.u32 %r12804, %r12804, %r12804; 
	addc.cc.u32 %r12805, %r12805, %r12805; 
	addc.u32    %r12806, %r12806, %r12806; 
	
	// end inline asm
	ld.const.u32 	%r10566, [const_p+28];
	setp.gt.u32 	%p1826, %r12806, %r10566;
	@%p1826 bra 	$L__BB0_1725;
	setp.lt.u32 	%p1827, %r12806, %r10566;
	@%p1827 bra 	$L__BB0_1726;
	ld.const.u32 	%r10568, [const_p+24];
	setp.gt.u32 	%p1828, %r12805, %r10568;
	@%p1828 bra 	$L__BB0_1725;
	setp.lt.u32 	%p1829, %r12805, %r10568;
	@%p1829 bra 	$L__BB0_1726;
	ld.const.u32 	%r10570, [const_p+20];
	setp.gt.u32 	%p1830, %r12804, %r10570;
	@%p1830 bra 	$L__BB0_1725;
	setp.lt.u32 	%p1831, %r12804, %r10570;
	@%p1831 bra 	$L__BB0_1726;
	ld.const.u32 	%r10572, [const_p+16];
	setp.gt.u32 	%p1832, %r12803, %r10572;
	@%p1832 bra 	$L__BB0_1725;
	setp.lt.u32 	%p1833, %r12803, %r10572;
	@%p1833 bra 	$L__BB0_1726;
	ld.const.u32 	%r10574, [const_p+12];
	setp.gt.u32 	%p1834, %r12802, %r10574;
	@%p1834 bra 	$L__BB0_1725;
	setp.lt.u32 	%p1835, %r12802, %r10574;
	@%p1835 bra 	$L__BB0_1726;
	ld.const.u32 	%r10576, [const_p+8];
	setp.gt.u32 	%p1836, %r12801, %r10576;
	@%p1836 bra 	$L__BB0_1725;
	setp.lt.u32 	%p1837, %r12801, %r10576;
	@%p1837 bra 	$L__BB0_1726;
	ld.const.u32 	%r10578, [const_p+4];
	setp.gt.u32 	%p1838, %r12800, %r10578;
	@%p1838 bra 	$L__BB0_1725;
	setp.lt.u32 	%p1839, %r12800, %r10578;
	ld.const.u32 	%r10580, [const_p];
	setp.lt.u32 	%p1840, %r12799, %r10580;
	or.pred  	%p1841, %p1839, %p1840;
	@%p1841 bra 	$L__BB0_1726;
$L__BB0_1725:
	ld.const.u32 	%r10598, [const_p];
	ld.const.u32 	%r10605, [const_p+28];
	ld.const.u32 	%r10600, [const_p+8];
	ld.const.u32 	%r10601, [const_p+12];
	ld.const.u32 	%r10602, [const_p+16];
	ld.const.u32 	%r10603, [const_p+20];
	ld.const.u32 	%r10604, [const_p+24];
	ld.const.u32 	%r10599, [const_p+4];
	// begin inline asm
	sub.cc.u32 %r12799, %r12799, %r10598; 
	subc.cc.u32 %r12800, %r12800, %r10599; 
	subc.cc.u32 %r12801, %r12801, %r10600; 
	subc.cc.u32 %r12802, %r12802, %r10601; 
	subc.cc.u32 %r12803, %r12803, %r10602; 
	subc.cc.u32 %r12804, %r12804, %r10603; 
	subc.cc.u32 %r12805, %r12805, %r10604; 
	subc.u32    %r12806, %r12806, %r10605; 
	
	// end inline asm
$L__BB0_1726:
	add.s32 	%r12790, %r12790, 1;
	setp.ne.s32 	%p1842, %r12790, 256;
	@%p1842 bra 	$L__BB0_1695;
	ld.const.u32 	%r3491, [const_p+4];
	ld.const.u32 	%r3492, [const_p+24];
	ld.const.u32 	%r3493, [const_p+20];
	ld.const.u32 	%r3494, [const_p+16];
	ld.const.u32 	%r3495, [const_p+12];
	ld.const.u32 	%r3496, [const_p+8];
	// begin inline asm
	add.cc.u32 %r12807, %r12791, %r12791; 
	addc.cc.u32 %r12808, %r12792, %r12792; 
	addc.cc.u32 %r12809, %r12793, %r12793; 
	addc.cc.u32 %r12810, %r12794, %r12794; 
	addc.cc.u32 %r12811, %r12795, %r12795; 
	addc.cc.u32 %r12812, %r12796, %r12796; 
	addc.cc.u32 %r12813, %r12797, %r12797; 
	addc.u32    %r12814, %r12798, %r12798; 
	
	// end inline asm
	ld.const.u32 	%r12387, [const_p+28];
	setp.gt.u32 	%p1843, %r12814, %r12387;
	@%p1843 bra 	$L__BB0_1741;
	setp.lt.u32 	%p1844, %r12814, %r12387;
	@%p1844 bra 	$L__BB0_1742;
	setp.gt.u32 	%p1845, %r12813, %r3492;
	@%p1845 bra 	$L__BB0_1741;
	setp.lt.u32 	%p1846, %r12813, %r3492;
	@%p1846 bra 	$L__BB0_1742;
	setp.gt.u32 	%p1847, %r12812, %r3493;
	@%p1847 bra 	$L__BB0_1741;
	setp.lt.u32 	%p1848, %r12812, %r3493;
	@%p1848 bra 	$L__BB0_1742;
	setp.gt.u32 	%p1849, %r12811, %r3494;
	@%p1849 bra 	$L__BB0_1741;
	setp.lt.u32 	%p1850, %r12811, %r3494;
	@%p1850 bra 	$L__BB0_1742;
	setp.gt.u32 	%p1851, %r12810, %r3495;
	@%p1851 bra 	$L__BB0_1741;
	setp.lt.u32 	%p1852, %r12810, %r3495;
	@%p1852 bra 	$L__BB0_1742;
	setp.gt.u32 	%p1853, %r12809, %r3496;
	@%p1853 bra 	$L__BB0_1741;
	setp.lt.u32 	%p1854, %r12809, %r3496;
	@%p1854 bra 	$L__BB0_1742;
	setp.gt.u32 	%p1855, %r12808, %r3491;
	@%p1855 bra 	$L__BB0_1741;
	setp.lt.u32 	%p1856, %r12808, %r3491;
	ld.const.u32 	%r10630, [const_p];
	setp.lt.u32 	%p1857, %r12807, %r10630;
	or.pred  	%p1858, %p1856, %p1857;
	@%p1858 bra 	$L__BB0_1742;
$L__BB0_1741:
	ld.const.u32 	%r10648, [const_p];
	// begin inline asm
	sub.cc.u32 %r12807, %r12807, %r10648; 
	subc.cc.u32 %r12808, %r12808, %r3491; 
	subc.cc.u32 %r12809, %r12809, %r3496; 
	subc.cc.u32 %r12810, %r12810, %r3495; 
	subc.cc.u32 %r12811, %r12811, %r3494; 
	subc.cc.u32 %r12812, %r12812, %r3493; 
	subc.cc.u32 %r12813, %r12813, %r3492; 
	subc.u32    %r12814, %r12814, %r12387; 
	
	// end inline asm
$L__BB0_1742:
	st.local.u32 	[%rd20], %r12839;
	st.local.u32 	[%rd20+4], %r12838;
	st.local.u32 	[%rd20+8], %r12837;
	st.local.u32 	[%rd20+12], %r12836;
	st.local.u32 	[%rd20+16], %r12835;
	st.local.u32 	[%rd20+20], %r12834;
	st.local.u32 	[%rd20+24], %r12833;
	st.local.u32 	[%rd20+28], %r12832;
	st.local.u32 	[%rd20+32], %r11334;
	st.local.u32 	[%rd20+36], %r11333;
	st.local.u32 	[%rd20+40], %r11332;
	st.local.u32 	[%rd20+44], %r11331;
	st.local.u32 	[%rd20+48], %r11330;
	st.local.u32 	[%rd20+52], %r11329;
	st.local.u32 	[%rd20+56], %r11328;
	st.local.u32 	[%rd20+60], %r11327;
	st.local.u32 	[%rd20+64], %r12807;
	st.local.u32 	[%rd20+68], %r12808;
	st.local.u32 	[%rd20+72], %r12809;
	st.local.u32 	[%rd20+76], %r12810;
	st.local.u32 	[%rd20+80], %r12811;
	st.local.u32 	[%rd20+84], %r12812;
	st.local.u32 	[%rd20+88], %r12813;
	st.local.u32 	[%rd20+92], %r12814;
	mov.b16 	%rs14, 0;
	st.local.u8 	[%rd20+96], %rs14;
$L__BB0_1743:
	add.s32 	%r11343, %r11343, 1;
	setp.ne.s32 	%p1859, %r11343, 32;
	@%p1859 bra 	$L__BB0_2;
	ld.local.u8 	%rs13, [%rd19+96];
	setp.ne.s16 	%p1860, %rs13, 0;
	mov.b64 	%rd188, -7046029254386353131;
	@%p1860 bra 	$L__BB0_1949;
	ld.const.u32 	%r3549, [const_p];
	ld.const.u32 	%r3550, [const_p+4];
	ld.const.u32 	%r3551, [const_p+8];
	ld.const.u32 	%r3552, [const_p+12];
	ld.const.u32 	%r3553, [const_p+16];
	ld.const.u32 	%r3554, [const_p+20];
	ld.const.u32 	%r3555, [const_p+24];
	ld.const.u32 	%r3556, [const_p+28];
	mov.b32 	%r10672, 2;
	mov.b32 	%r12881, 0;
	// begin inline asm
	sub.cc.u32 %r10656, %r3549, %r10672; 
	subc.cc.u32 %r10657, %r3550, %r12881; 
	subc.cc.u32 %r10658, %r3551, %r12881; 
	subc.cc.u32 %r10659, %r3552, %r12881; 
	subc.cc.u32 %r10660, %r3553, %r12881; 
	subc.cc.u32 %r10661, %r3554, %r12881; 
	subc.cc.u32 %r10662, %r3555, %r12881; 
	subc.u32    %r10663, %r3556, %r12881; 
	
	// end inline asm
	st.local.u32 	[%rd1], %r10656;
	st.local.u32 	[%rd1+4], %r10657;
	st.local.u32 	[%rd1+8], %r10658;
	st.local.u32 	[%rd1+12], %r10659;
	st.local.u32 	[%rd1+16], %r10660;
	st.local.u32 	[%rd1+20], %r10661;
	st.local.u32 	[%rd1+24], %r10662;
	st.local.u32 	[%rd1+28], %r10663;
	mov.b32 	%r12874, 1;
	st.local.u32 	[%rd2], %r12874;
	st.local.u32 	[%rd2+4], %r12881;
	st.local.u32 	[%rd2+8], %r12881;
	st.local.u32 	[%rd2+12], %r12881;
	st.local.u32 	[%rd2+16], %r12881;
	st.local.u32 	[%rd2+20], %r12881;
	st.local.u32 	[%rd2+24], %r12881;
	st.local.u32 	[%rd2+28], %r12881;
	ld.local.u32 	%r12923, [%rd19+64];
	st.local.u32 	[%rd3], %r12923;
	ld.local.u32 	%r12924, [%rd19+68];
	st.local.u32 	[%rd3+4], %r12924;
	ld.local.u32 	%r12925, [%rd19+72];
	st.local.u32 	[%rd3+8], %r12925;
	ld.local.u32 	%r12926, [%rd19+76];
	st.local.u32 	[%rd3+12], %r12926;
	ld.local.u32 	%r12927, [%rd19+80];
	st.local.u32 	[%rd3+16], %r12927;
	ld.local.u32 	%r12928, [%rd19+84];
	st.local.u32 	[%rd3+20], %r12928;
	ld.local.u32 	%r12929, [%rd19+88];
	st.local.u32 	[%rd3+24], %r12929;
	ld.local.u32 	%r12930, [%rd19+92];
	st.local.u32 	[%rd3+28], %r12930;
	mov.u32 	%r12880, %r12881;
	mov.u32 	%r12879, %r12881;
	mov.u32 	%r12878, %r12881;
	mov.u32 	%r12877, %r12881;
	mov.u32 	%r12876, %r12881;
	mov.u32 	%r12875, %r12881;
	mov.u32 	%r12856, %r12881;
$L__BB0_1746:
	shr.u32 	%r10682, %r12856, 5;
	mul.wide.u32 	%rd124, %r10682, 4;
	add.s64 	%rd125, %rd1, %rd124;
	ld.local.u32 	%r10683, [%rd125];
	and.b32  	%r10684, %r12856, 31;
	shr.u32 	%r10685, %r10683, %r10684;
	and.b32  	%r10686, %r10685, 1;
	setp.eq.b32 	%p1861, %r10686, 1;
	not.pred 	%p1862, %p1861;
	@%p1862 bra 	$L__BB0_1782;
	mov.b32 	%r12874, 0;
	mov.u32 	%r12882, %r12923;
	mov.u32 	%r12883, %r12924;
	mov.u32 	%r12884, %r12925;
	mov.u32 	%r12885, %r12926;
	mov.u32 	%r12886, %r12927;
	mov.u32 	%r12887, %r12928;
	mov.u32 	%r12888, %r12929;
	mov.u32 	%r12889, %r12930;
	mov.u32 	%r12875, %r12874;
	mov.u32 	%r12876, %r12874;
	mov.u32 	%r12877, %r12874;
	mov.u32 	%r12878, %r12874;
	mov.u32 	%r12879, %r12874;
	mov.u32 	%r12880, %r12874;
	mov.u32 	%r12881, %r12874;
	mov.u32 	%r12873, %r12874;
$L__BB0_1748:
	shr.u32 	%r10688, %r12873, 5;
	and.b32  	%r10689, %r12873, 31;
	mul.wide.u32 	%rd126, %r10688, 4;
	add.s64 	%rd127, %rd2, %rd126;
	ld.local.u32 	%r10690, [%rd127];
	shr.u32 	%r10691, %r10690, %r10689;
	and.b32  	%r10692, %r10691, 1;
	setp.eq.b32 	%p1863, %r10692, 1;
	not.pred 	%p1864, %p1863;
	@%p1864 bra 	$L__BB0_1765;
	// begin inline asm
	add.cc.u32 %r12874, %r12874, %r12882; 
	addc.cc.u32 %r12875, %r12875, %r12883; 
	addc.cc.u32 %r12876, %r12876, %r12884; 
	addc.cc.u32 %r12877, %r12877, %r12885; 
	addc.cc.u32 %r12878, %r12878, %r12886; 
	addc.cc.u32 %r12879, %r12879, %r12887; 
	addc.cc.u32 %r12880, %r12880, %r12888; 
	addc.u32    %r12881, %r12881, %r12889; 
	
	// end inline asm
	setp.gt.u32 	%p1865, %r12881, %r3556;
	@%p1865 bra 	$L__BB0_1764;
	setp.lt.u32 	%p1866, %r12881, %r3556;
	@%p1866 bra 	$L__BB0_1765;
	setp.gt.u32 	%p1867, %r12880, %r3555;
	@%p1867 bra 	$L__BB0_1764;
	setp.lt.u32 	%p1868, %r12880, %r3555;
	@%p1868 bra 	$L__BB0_1765;
	setp.gt.u32 	%p1869, %r12879, %r3554;
	@%p1869 bra 	$L__BB0_1764;
	setp.lt.u32 	%p1870, %r12879, %r3554;
	@%p1870 bra 	$L__BB0_1765;
	setp.gt.u32 	%p1871, %r12878, %r3553;
	@%p1871 bra 	$L__BB0_1764;
	setp.lt.u32 	%p1872, %r12878, %r3553;
	@%p1872 bra 	$L__BB0_1765;
	setp.gt.u32 	%p1873, %r12877, %r3552;
	@%p1873 bra 	$L__BB0_1764;
	setp.lt.u32 	%p1874, %r12877, %r3552;
	@%p1874 bra 	$L__BB0_1765;
	setp.gt.u32 	%p1875, %r12876, %r3551;
	@%p1875 bra 	$L__BB0_1764;
	setp.lt.u32 	%p1876, %r12876, %r3551;
	@%p1876 bra 	$L__BB0_1765;
	setp.gt.u32 	%p1877, %r12875, %r3550;
	@%p1877 bra 	$L__BB0_1764;
	setp.lt.u32 	%p1878, %r12875, %r3550;
	@%p1878 bra 	$L__BB0_1765;
	setp.lt.u32 	%p1879, %r12874, %r3549;
	@%p1879 bra 	$L__BB0_1765;
$L__BB0_1764:
	// begin inline asm
	sub.cc.u32 %r12874, %r12874, %r3549; 
	subc.cc.u32 %r12875, %r12875, %r3550; 
	subc.cc.u32 %r12876, %r12876, %r3551; 
	subc.cc.u32 %r12877, %r12877, %r3552; 
	subc.cc.u32 %r12878, %r12878, %r3553; 
	subc.cc.u32 %r12879, %r12879, %r3554; 
	subc.cc.u32 %r12880, %r12880, %r3555; 
	subc.u32    %r12881, %r12881, %r3556; 
	
	// end inline asm
$L__BB0_1765:
	// begin inline asm
	add.cc.u32 %r12882, %r12882, %r12882; 
	addc.cc.u32 %r12883, %r12883, %r12883; 
	addc.cc.u32 %r12884, %r12884, %r12884; 
	addc.cc.u32 %r12885, %r12885, %r12885; 
	addc.cc.u32 %r12886, %r12886, %r12886; 
	addc.cc.u32 %r12887, %r12887, %r12887; 
	addc.cc.u32 %r12888, %r12888, %r12888; 
	addc.u32    %r12889, %r12889, %r12889; 
	
	// end inline asm
	setp.gt.u32 	%p1880, %r12889, %r3556;
	@%p1880 bra 	$L__BB0_1779;
	setp.lt.u32 	%p1881, %r12889, %r3556;
	@%p1881 bra 	$L__BB0_1780;
	setp.gt.u32 	%p1882, %r12888, %r3555;
	@%p1882 bra 	$L__BB0_1779;
	setp.lt.u32 	%p1883, %r12888, %r3555;
	@%p1883 bra 	$L__BB0_1780;
	setp.gt.u32 	%p1884, %r12887, %r3554;
	@%p1884 bra 	$L__BB0_1779;
	setp.lt.u32 	%p1885, %r12887, %r3554;
	@%p1885 bra 	$L__BB0_1780;
	setp.gt.u32 	%p1886, %r12886, %r3553;
	@%p1886 bra 	$L__BB0_1779;
	setp.lt.u32 	%p1887, %r12886, %r3553;
	@%p1887 bra 	$L__BB0_1780;
	setp.gt.u32 	%p1888, %r12885, %r3552;
	@%p1888 bra 	$L__BB0_1779;
	setp.lt.u32 	%p1889, %r12885, %r3552;
	@%p1889 bra 	$L__BB0_1780;
	setp.gt.u32 	%p1890, %r12884, %r3551;
	@%p1890 bra 	$L__BB0_1779;
	setp.lt.u32 	%p1891, %r12884, %r3551;
	@%p1891 bra 	$L__BB0_1780;
	setp.gt.u32 	%p1892, %r12883, %r3550;
	@%p1892 bra 	$L__BB0_1779;
	setp.lt.u32 	%p1893, %r12883, %r3550;
	setp.lt.u32 	%p1894, %r12882, %r3549;
	or.pred  	%p1895, %p1893, %p1894;
	@%p1895 bra 	$L__BB0_1780;
$L__BB0_1779:
	// begin inline asm
	sub.cc.u32 %r12882, %r12882, %r3549; 
	subc.cc.u32 %r12883, %r12883, %r3550; 
	subc.cc.u32 %r12884, %r12884, %r3551; 
	subc.cc.u32 %r12885, %r12885, %r3552; 
	subc.cc.u32 %r12886, %r12886, %r3553; 
	subc.cc.u32 %r12887, %r12887, %r3554; 
	subc.cc.u32 %r12888, %r12888, %r3555; 
	subc.u32    %r12889, %r12889, %r3556; 
	
	// end inline asm
$L__BB0_1780:
	add.s32 	%r12873, %r12873, 1;
	setp.ne.s32 	%p1896, %r12873, 256;
	@%p1896 bra 	$L__BB0_1748;
	st.local.u32 	[%rd2], %r12874;
	st.local.u32 	[%rd2+4], %r12875;
	st.local.u32 	[%rd2+8], %r12876;
	st.local.u32 	[%rd2+12], %r12877;
	st.local.u32 	[%rd2+16], %r12878;
	st.local.u32 	[%rd2+20], %r12879;
	st.local.u32 	[%rd2+24], %r12880;
	st.local.u32 	[%rd2+28], %r12881;
$L__BB0_1782:
	mov.b32 	%r12915, 0;
	mov.u32 	%r12916, %r12915;
	mov.u32 	%r12917, %r12915;
	mov.u32 	%r12918, %r12915;
	mov.u32 	%r12919, %r12915;
	mov.u32 	%r12920, %r12915;
	mov.u32 	%r12921, %r12915;
	mov.u32 	%r12922, %r12915;
	mov.u32 	%r12914, %r12915;
$L__BB0_1783:
	shr.u32 	%r10790, %r12914, 5;
	and.b32  	%r10791, %r12914, 31;
	mul.wide.u32 	%rd128, %r10790, 4;
	add.s64 	%rd129, %rd3, %rd128;
	ld.local.u32 	%r10792, [%rd129];
	shr.u32 	%r10793, %r10792, %r10791;
	and.b32  	%r10794, %r10793, 1;
	setp.eq.b32 	%p1897, %r10794, 1;
	not.pred 	%p1898, %p1897;
	@%p1898 bra 	$L__BB0_1799;
	// begin inline asm
	add.cc.u32 %r12915, %r12915, %r12923; 
	addc.cc.u32 %r12916, %r12916, %r12924; 
	addc.cc.u32 %r12917, %r12917, %r12925; 
	addc.cc.u32 %r12918, %r12918, %r12926; 
	addc.cc.u32 %r12919, %r12919, %r12927; 
	addc.cc.u32 %r12920, %r12920, %r12928; 
	addc.cc.u32 %r12921, %r12921, %r12929; 
	addc.u32    %r12922, %r12922, %r12930; 
	
	// end inline asm
	setp.gt.u32 	%p1899, %r12922, %r3556;
	@%p1899 bra 	$L__BB0_1798;
	setp.lt.u32 	%p1900, %r12922, %r3556;
	@%p1900 bra 	$L__BB0_1799;
	setp.gt.u32 	%p1901, %r12921, %r3555;
	@%p1901 bra 	$L__BB0_1798;
	setp.lt.u32 	%p1902, %r12921, %r3555;
	@%p1902 bra 	$L__BB0_1799;
	setp.gt.u32 	%p1903, %r12920, %r3554;
	@%p1903 bra 	$L__BB0_1798;
	setp.lt.u32 	%p1904, %r12920, %r3554;
	@%p1904 bra 	$L__BB0_1799;
	setp.gt.u32 	%p1905, %r12919, %r3553;
	@%p1905 bra 	$L__BB0_1798;
	setp.lt.u32 	%p1906, %r12919, %r3553;
	@%p1906 bra 	$L__BB0_1799;
	setp.gt.u32 	%p1907, %r12918, %r3552;
	@%p1907 bra 	$L__BB0_1798;
	setp.lt.u32 	%p1908, %r12918, %r3552;
	@%p1908 bra 	$L__BB0_1799;
	setp.gt.u32 	%p1909, %r12917, %r3551;
	@%p1909 bra 	$L__BB0_1798;
	setp.lt.u32 	%p1910, %r12917, %r3551;
	@%p1910 bra 	$L__BB0_1799;
	setp.gt.u32 	%p1911, %r12916, %r3550;
	@%p1911 bra 	$L__BB0_1798;
	setp.lt.u32 	%p1912, %r12916, %r3550;
	setp.lt.u32 	%p1913, %r12915, %r3549;
	or.pred  	%p1914, %p1912, %p1913;
	@%p1914 bra 	$L__BB0_1799;
$L__BB0_1798:
	// begin inline asm
	sub.cc.u32 %r12915, %r12915, %r3549; 
	subc.cc.u32 %r12916, %r12916, %r3550; 
	subc.cc.u32 %r12917, %r12917, %r3551; 
	subc.cc.u32 %r12918, %r12918, %r3552; 
	subc.cc.u32 %r12919, %r12919, %r3553; 
	subc.cc.u32 %r12920, %r12920, %r3554; 
	subc.cc.u32 %r12921, %r12921, %r3555; 
	subc.u32    %r12922, %r12922, %r3556; 
	
	// end inline asm
$L__BB0_1799:
	// begin inline asm
	add.cc.u32 %r12923, %r12923, %r12923; 
	addc.cc.u32 %r12924, %r12924, %r12924; 
	addc.cc.u32 %r12925, %r12925, %r12925; 
	addc.cc.u32 %r12926, %r12926, %r12926; 
	addc.cc.u32 %r12927, %r12927, %r12927; 
	addc.cc.u32 %r12928, %r12928, %r12928; 
	addc.cc.u32 %r12929, %r12929, %r12929; 
	addc.u32    %r12930, %r12930, %r12930; 
	
	// end inline asm
	setp.gt.u32 	%p1915, %r12930, %r3556;
	@%p1915 bra 	$L__BB0_1813;
	setp.lt.u32 	%p1916, %r12930, %r3556;
	@%p1916 bra 	$L__BB0_1814;
	setp.gt.u32 	%p1917, %r12929, %r3555;
	@%p1917 bra 	$L__BB0_1813;
	setp.lt.u32 	%p1918, %r12929, %r3555;
	@%p1918 bra 	$L__BB0_1814;
	setp.gt.u32 	%p1919, %r12928, %r3554;
	@%p1919 bra 	$L__BB0_1813;
	setp.lt.u32 	%p1920, %r12928, %r3554;
	@%p1920 bra 	$L__BB0_1814;
	setp.gt.u32 	%p1921, %r12927, %r3553;
	@%p1921 bra 	$L__BB0_1813;
	setp.lt.u32 	%p1922, %r12927, %r3553;
	@%p1922 bra 	$L__BB0_1814;
	setp.gt.u32 	%p1923, %r12926, %r3552;
	@%p1923 bra 	$L__BB0_1813;
	setp.lt.u32 	%p1924, %r12926, %r3552;
	@%p1924 bra 	$L__BB0_1814;
	setp.gt.u32 	%p1925, %r12925, %r3551;
	@%p1925 bra 	$L__BB0_1813;
	setp.lt.u32 	%p1926, %r12925, %r3551;
	@%p1926 bra 	$L__BB0_1814;
	setp.gt.u32 	%p1927, %r12924, %r3550;
	@%p1927 bra 	$L__BB0_1813;
	setp.lt.u32 	%p1928, %r12924, %r3550;
	setp.lt.u32 	%p1929, %r12923, %r3549;
	or.pred  	%p1930, %p1928, %p1929;
	@%p1930 bra 	$L__BB0_1814;
$L__BB0_1813:
	// begin inline asm
	sub.cc.u32 %r12923, %r12923, %r3549; 
	subc.cc.u32 %r12924, %r12924, %r3550; 
	subc.cc.u32 %r12925, %r12925, %r3551; 
	subc.cc.u32 %r12926, %r12926, %r3552; 
	subc.cc.u32 %r12927, %r12927, %r3553; 
	subc.cc.u32 %r12928, %r12928, %r3554; 
	subc.cc.u32 %r12929, %r12929, %r3555; 
	subc.u32    %r12930, %r12930, %r3556; 
	
	// end inline asm
$L__BB0_1814:
	add.s32 	%r12914, %r12914, 1;
	setp.ne.s32 	%p1931, %r12914, 256;
	@%p1931 bra 	$L__BB0_1783;
	st.local.u32 	[%rd3], %r12915;
	st.local.u32 	[%rd3+4], %r12916;
	st.local.u32 	[%rd3+8], %r12917;
	st.local.u32 	[%rd3+12], %r12918;
	st.local.u32 	[%rd3+16], %r12919;
	st.local.u32 	[%rd3+20], %r12920;
	st.local.u32 	[%rd3+24], %r12921;
	st.local.u32 	[%rd3+28], %r12922;
	add.s32 	%r12856, %r12856, 1;
	setp.ne.s32 	%p1932, %r12856, 256;
	mov.u32 	%r12930, %r12922;
	mov.u32 	%r12929, %r12921;
	mov.u32 	%r12928, %r12920;
	mov.u32 	%r12927, %r12919;
	mov.u32 	%r12926, %r12918;
	mov.u32 	%r12925, %r12917;
	mov.u32 	%r12924, %r12916;
	mov.u32 	%r12923, %r12915;
	@%p1932 bra 	$L__BB0_1746;
	st.local.u32 	[%rd4], %r12874;
	st.local.u32 	[%rd4+4], %r12875;
	st.local.u32 	[%rd4+8], %r12876;
	st.local.u32 	[%rd4+12], %r12877;
	st.local.u32 	[%rd4+16], %r12878;
	st.local.u32 	[%rd4+20], %r12879;
	st.local.u32 	[%rd4+24], %r12880;
	st.local.u32 	[%rd4+28], %r12881;
	mov.b32 	%r13022, 0;
	mov.u32 	%r12956, %r12874;
	mov.u32 	%r12957, %r12875;
	mov.u32 	%r12958, %r12876;
	mov.u32 	%r12959, %r12877;
	mov.u32 	%r12960, %r12878;
	mov.u32 	%r12961, %r12879;
	mov.u32 	%r12962, %r12880;
	mov.u32 	%r12963, %r12881;
	mov.u32 	%r13023, %r13022;
	mov.u32 	%r13024, %r13022;
	mov.u32 	%r13025, %r13022;
	mov.u32 	%r13026, %r13022;
	mov.u32 	%r13027, %r13022;
	mov.u32 	%r13028, %r13022;
	mov.u32 	%r13029, %r13022;
	mov.u32 	%r12947, %r13022;
$L__BB0_1817:
	shr.u32 	%r10892, %r12947, 5;
	and.b32  	%r10893, %r12947, 31;
	mul.wide.u32 	%rd130, %r10892, 4;
	add.s64 	%rd131, %rd4, %rd130;
	ld.local.u32 	%r10894, [%rd131];
	shr.u32 	%r10895, %r10894, %r10893;
	and.b32  	%r10896, %r10895, 1;
	setp.eq.b32 	%p1933, %r10896, 1;
	not.pred 	%p1934, %p1933;
	@%p1934 bra 	$L__BB0_1833;
	// begin inline asm
	add.cc.u32 %r13022, %r13022, %r12956; 
	addc.cc.u32 %r13023, %r13023, %r12957; 
	addc.cc.u32 %r13024, %r13024, %r12958; 
	addc.cc.u32 %r13025, %r13025, %r12959; 
	addc.cc.u32 %r13026, %r13026, %r12960; 
	addc.cc.u32 %r13027, %r13027, %r12961; 
	addc.cc.u32 %r13028, %r13028, %r12962; 
	addc.u32    %r13029, %r13029, %r12963; 
	
	// end inline asm
	setp.gt.u32 	%p1935, %r13029, %r3556;
	@%p1935 bra 	$L__BB0_1832;
	setp.lt.u32 	%p1936, %r13029, %r3556;
	@%p1936 bra 	$L__BB0_1833;
	setp.gt.u32 	%p1937, %r13028, %r3555;
	@%p1937 bra 	$L__BB0_1832;
	setp.lt.u32 	%p1938, %r13028, %r3555;
	@%p1938 bra 	$L__BB0_1833;
	setp.gt.u32 	%p1939, %r13027, %r3554;
	@%p1939 bra 	$L__BB0_1832;
	setp.lt.u32 	%p1940, %r13027, %r3554;
	@%p1940 bra 	$L__BB0_1833;
	setp.gt.u32 	%p1941, %r13026, %r3553;
	@%p1941 bra 	$L__BB0_1832;
	setp.lt.u32 	%p1942, %r13026, %r3553;
	@%p1942 bra 	$L__BB0_1833;
	setp.gt.u32 	%p1943, %r13025, %r3552;
	@%p1943 bra 	$L__BB0_1832;
	setp.lt.u32 	%p1944, %r13025, %r3552;
	@%p1944 bra 	$L__BB0_1833;
	setp.gt.u32 	%p1945, %r13024, %r3551;
	@%p1945 bra 	$L__BB0_1832;
	setp.lt.u32 	%p1946, %r13024, %r3551;
	@%p1946 bra 	$L__BB0_1833;
	setp.gt.u32 	%p1947, %r13023, %r3550;
	@%p1947 bra 	$L__BB0_1832;
	setp.lt.u32 	%p1948, %r13023, %r3550;
	setp.lt.u32 	%p1949, %r13022, %r3549;
	or.pred  	%p1950, %p1948, %p1949;
	@%p1950 bra 	$L__BB0_1833;
$L__BB0_1832:
	// begin inline asm
	sub.cc.u32 %r13022, %r13022, %r3549; 
	subc.cc.u32 %r13023, %r13023, %r3550; 
	subc.cc.u32 %r13024, %r13024, %r3551; 
	subc.cc.u32 %r13025, %r13025, %r3552; 
	subc.cc.u32 %r13026, %r13026, %r3553; 
	subc.cc.u32 %r13027, %r13027, %r3554; 
	subc.cc.u32 %r13028, %r13028, %r3555; 
	subc.u32    %r13029, %r13029, %r3556; 
	
	// end inline asm
$L__BB0_1833:
	// begin inline asm
	add.cc.u32 %r12956, %r12956, %r12956; 
	addc.cc.u32 %r12957, %r12957, %r12957; 
	addc.cc.u32 %r12958, %r12958, %r12958; 
	addc.cc.u32 %r12959, %r12959, %r12959; 
	addc.cc.u32 %r12960, %r12960, %r12960; 
	addc.cc.u32 %r12961, %r12961, %r12961; 
	addc.cc.u32 %r12962, %r12962, %r12962; 
	addc.u32    %r12963, %r12963, %r12963; 
	
	// end inline asm
	setp.gt.u32 	%p1951, %r12963, %r3556;
	@%p1951 bra 	$L__BB0_1847;
	setp.lt.u32 	%p1952, %r12963, %r3556;
	@%p1952 bra 	$L__BB0_1848;
	setp.gt.u32 	%p1953, %r12962, %r3555;
	@%p1953 bra 	$L__BB0_1847;
	setp.lt.u32 	%p1954, %r12962, %r3555;
	@%p1954 bra 	$L__BB0_1848;
	setp.gt.u32 	%p1955, %r12961, %r3554;
	@%p1955 bra 	$L__BB0_1847;
	setp.lt.u32 	%p1956, %r12961, %r3554;
	@%p1956 bra 	$L__BB0_1848;
	setp.gt.u32 	%p1957, %r12960, %r3553;
	@%p1957 bra 	$L__BB0_1847;
	setp.lt.u32 	%p1958, %r12960, %r3553;
	@%p1958 bra 	$L__BB0_1848;
	setp.gt.u32 	%p1959, %r12959, %r3552;
	@%p1959 bra 	$L__BB0_1847;
	setp.lt.u32 	%p1960, %r12959, %r3552;
	@%p1960 bra 	$L__BB0_1848;
	setp.gt.u32 	%p1961, %r12958, %r3551;
	@%p1961 bra 	$L__BB0_1847;
	setp.lt.u32 	%p1962, %r12958, %r3551;
	@%p1962 bra 	$L__BB0_1848;
	setp.gt.u32 	%p1963, %r12957, %r3550;
	@%p1963 bra 	$L__BB0_1847;
	setp.lt.u32 	%p1964, %r12957, %r3550;
	setp.lt.u32 	%p1965, %r12956, %r3549;
	or.pred  	%p1966, %p1964, %p1965;
	@%p1966 bra 	$L__BB0_1848;
$L__BB0_1847:
	// begin inline asm
	sub.cc.u32 %r12956, %r12956, %r3549; 
	subc.cc.u32 %r12957, %r12957, %r3550; 
	subc.cc.u32 %r12958, %r12958, %r3551; 
	subc.cc.u32 %r12959, %r12959, %r3552; 
	subc.cc.u32 %r12960, %r12960, %r3553; 
	subc.cc.u32 %r12961, %r12961, %r3554; 
	subc.cc.u32 %r12962, %r12962, %r3555; 
	subc.u32    %r12963, %r12963, %r3556; 
	
	// end inline asm
$L__BB0_1848:
	add.s32 	%r12947, %r12947, 1;
	setp.ne.s32 	%p1967, %r12947, 256;
	@%p1967 bra 	$L__BB0_1817;
	st.local.u32 	[%rd5], %r13022;
	st.local.u32 	[%rd5+4], %r13023;
	st.local.u32 	[%rd5+8], %r13024;
	st.local.u32 	[%rd5+12], %r13025;
	st.local.u32 	[%rd5+16], %r13026;
	st.local.u32 	[%rd5+20], %r13027;
	st.local.u32 	[%rd5+24], %r13028;
	st.local.u32 	[%rd5+28], %r13029;
	mov.b32 	%r13055, 0;
	mov.u32 	%r13056, %r13055;
	mov.u32 	%r13057, %r13055;
	mov.u32 	%r13058, %r13055;
	mov.u32 	%r13059, %r13055;
	mov.u32 	%r13060, %r13055;
	mov.u32 	%r13061, %r13055;
	mov.u32 	%r13062, %r13055;
	mov.u32 	%r12980, %r13055;
$L__BB0_1850:
	shr.u32 	%r10994, %r12980, 5;
	and.b32  	%r10995, %r12980, 31;
	mul.wide.u32 	%rd132, %r10994, 4;
	add.s64 	%rd133, %rd5, %rd132;
	ld.local.u32 	%r10996, [%rd133];
	shr.u32 	%r10997, %r10996, %r10995;
	and.b32  	%r10998, %r10997, 1;
	setp.eq.b32 	%p1968, %r10998, 1;
	not.pred 	%p1969, %p1968;
	@%p1969 bra 	$L__BB0_1866;
	// begin inline asm
	add.cc.u32 %r13055, %r13055, %r12874; 
	addc.cc.u32 %r13056, %r13056, %r12875; 
	addc.cc.u32 %r13057, %r13057, %r12876; 
	addc.cc.u32 %r13058, %r13058, %r12877; 
	addc.cc.u32 %r13059, %r13059, %r12878; 
	addc.cc.u32 %r13060, %r13060, %r12879; 
	addc.cc.u32 %r13061, %r13061, %r12880; 
	addc.u32    %r13062, %r13062, %r12881; 
	
	// end inline asm
	setp.gt.u32 	%p1970, %r13062, %r3556;
	@%p1970 bra 	$L__BB0_1865;
	setp.lt.u32 	%p1971, %r13062, %r3556;
	@%p1971 bra 	$L__BB0_1866;
	setp.gt.u32 	%p1972, %r13061, %r3555;
	@%p1972 bra 	$L__BB0_1865;
	setp.lt.u32 	%p1973, %r13061, %r3555;
	@%p1973 bra 	$L__BB0_1866;
	setp.gt.u32 	%p1974, %r13060, %r3554;
	@%p1974 bra 	$L__BB0_1865;
	setp.lt.u32 	%p1975, %r13060, %r3554;
	@%p1975 bra 	$L__BB0_1866;
	setp.gt.u32 	%p1976, %r13059, %r3553;
	@%p1976 bra 	$L__BB0_1865;
	setp.lt.u32 	%p1977, %r13059, %r3553;
	@%p1977 bra 	$L__BB0_1866;
	setp.gt.u32 	%p1978, %r13058, %r3552;
	@%p1978 bra 	$L__BB0_1865;
	setp.lt.u32 	%p1979, %r13058, %r3552;
	@%p1979 bra 	$L__BB0_1866;
	setp.gt.u32 	%p1980, %r13057, %r3551;
	@%p1980 bra 	$L__BB0_1865;
	setp.lt.u32 	%p1981, %r13057, %r3551;
	@%p1981 bra 	$L__BB0_1866;
	setp.gt.u32 	%p1982, %r13056, %r3550;
	@%p1982 bra 	$L__BB0_1865;
	setp.lt.u32 	%p1983, %r13056, %r3550;
	setp.lt.u32 	%p1984, %r13055, %r3549;
	or.pred  	%p1985, %p1983, %p1984;
	@%p1985 bra 	$L__BB0_1866;
$L__BB0_1865:
	// begin inline asm
	sub.cc.u32 %r13055, %r13055, %r3549; 
	subc.cc.u32 %r13056, %r13056, %r3550; 
	subc.cc.u32 %r13057, %r13057, %r3551; 
	subc.cc.u32 %r13058, %r13058, %r3552; 
	subc.cc.u32 %r13059, %r13059, %r3553; 
	subc.cc.u32 %r13060, %r13060, %r3554; 
	subc.cc.u32 %r13061, %r13061, %r3555; 
	subc.u32    %r13062, %r13062, %r3556; 
	
	// end inline asm
$L__BB0_1866:
	// begin inline asm
	add.cc.u32 %r12874, %r12874, %r12874; 
	addc.cc.u32 %r12875, %r12875, %r12875; 
	addc.cc.u32 %r12876, %r12876, %r12876; 
	addc.cc.u32 %r12877, %r12877, %r12877; 
	addc.cc.u32 %r12878, %r12878, %r12878; 
	addc.cc.u32 %r12879, %r12879, %r12879; 
	addc.cc.u32 %r12880, %r12880, %r12880; 
	addc.u32    %r12881, %r12881, %r12881; 
	
	// end inline asm
	setp.gt.u32 	%p1986, %r12881, %r3556;
	@%p1986 bra 	$L__BB0_1880;
	setp.lt.u32 	%p1987, %r12881, %r3556;
	@%p1987 bra 	$L__BB0_1881;
	setp.gt.u32 	%p1988, %r12880, %r3555;
	@%p1988 bra 	$L__BB0_1880;
	setp.lt.u32 	%p1989, %r12880, %r3555;
	@%p1989 bra 	$L__BB0_1881;
	setp.gt.u32 	%p1990, %r12879, %r3554;
	@%p1990 bra 	$L__BB0_1880;
	setp.lt.u32 	%p1991, %r12879, %r3554;
	@%p1991 bra 	$L__BB0_1881;
	setp.gt.u32 	%p1992, %r12878, %r3553;
	@%p1992 bra 	$L__BB0_1880;
	setp.lt.u32 	%p1993, %r12878, %r3553;
	@%p1993 bra 	$L__BB0_1881;
	setp.gt.u32 	%p1994, %r12877, %r3552;
	@%p1994 bra 	$L__BB0_1880;
	setp.lt.u32 	%p1995, %r12877, %r3552;
	@%p1995 bra 	$L__BB0_1881;
	setp.gt.u32 	%p1996, %r12876, %r3551;
	@%p1996 bra 	$L__BB0_1880;
	setp.lt.u32 	%p1997, %r12876, %r3551;
	@%p1997 bra 	$L__BB0_1881;
	setp.gt.u32 	%p1998, %r12875, %r3550;
	@%p1998 bra 	$L__BB0_1880;
	setp.lt.u32 	%p1999, %r12875, %r3550;
	setp.lt.u32 	%p2000, %r12874, %r3549;
	or.pred  	%p2001, %p1999, %p2000;
	@%p2001 bra 	$L__BB0_1881;
$L__BB0_1880:
	// begin inline asm
	sub.cc.u32 %r12874, %r12874, %r3549; 
	subc.cc.u32 %r12875, %r12875, %r3550; 
	subc.cc.u32 %r12876, %r12876, %r3551; 
	subc.cc.u32 %r12877, %r12877, %r3552; 
	subc.cc.u32 %r12878, %r12878, %r3553; 
	subc.cc.u32 %r12879, %r12879, %r3554; 
	subc.cc.u32 %r12880, %r12880, %r3555; 
	subc.u32    %r12881, %r12881, %r3556; 
	
	// end inline asm
$L__BB0_1881:
	add.s32 	%r12980, %r12980, 1;
	setp.ne.s32 	%p2002, %r12980, 256;
	@%p2002 bra 	$L__BB0_1850;
	mov.b32 	%r13014, 0;
	mov.u32 	%r13015, %r13014;
	mov.u32 	%r13016, %r13014;
	mov.u32 	%r13017, %r13014;
	mov.u32 	%r13018, %r13014;
	mov.u32 	%r13019, %r13014;
	mov.u32 	%r13020, %r13014;
	mov.u32 	%r13021, %r13014;
	mov.u32 	%r13013, %r13014;
$L__BB0_1883:
	shr.u32 	%r11096, %r13013, 5;
	and.b32  	%r11097, %r13013, 31;
	mul.wide.u32 	%rd134, %r11096, 4;
	add.s64 	%rd135, %rd19, %rd134;
	ld.local.u32 	%r11098, [%rd135];
	shr.u32 	%r11099, %r11098, %r11097;
	and.b32  	%r11100, %r11099, 1;
	setp.eq.b32 	%p2003, %r11100, 1;
	not.pred 	%p2004, %p2003;
	@%p2004 bra 	$L__BB0_1899;
	// begin inline asm
	add.cc.u32 %r13014, %r13014, %r13022; 
	addc.cc.u32 %r13015, %r13015, %r13023; 
	addc.cc.u32 %r13016, %r13016, %r13024; 
	addc.cc.u32 %r13017, %r13017, %r13025; 
	addc.cc.u32 %r13018, %r13018, %r13026; 
	addc.cc.u32 %r13019, %r13019, %r13027; 
	addc.cc.u32 %r13020, %r13020, %r13028; 
	addc.u32    %r13021, %r13021, %r13029; 
	
	// end inline asm
	setp.gt.u32 	%p2005, %r13021, %r3556;
	@%p2005 bra 	$L__BB0_1898;
	setp.lt.u32 	%p2006, %r13021, %r3556;
	@%p2006 bra 	$L__BB0_1899;
	setp.gt.u32 	%p2007, %r13020, %r3555;
	@%p2007 bra 	$L__BB0_1898;
	setp.lt.u32 	%p2008, %r13020, %r3555;
	@%p2008 bra 	$L__BB0_1899;
	setp.gt.u32 	%p2009, %r13019, %r3554;
	@%p2009 bra 	$L__BB0_1898;
	setp.lt.u32 	%p2010, %r13019, %r3554;
	@%p2010 bra 	$L__BB0_1899;
	setp.gt.u32 	%p2011, %r13018, %r3553;
	@%p2011 bra 	$L__BB0_1898;
	setp.lt.u32 	%p2012, %r13018, %r3553;
	@%p2012 bra 	$L__BB0_1899;
	setp.gt.u32 	%p2013, %r13017, %r3552;
	@%p2013 bra 	$L__BB0_1898;
	setp.lt.u32 	%p2014, %r13017, %r3552;
	@%p2014 bra 	$L__BB0_1899;
	setp.gt.u32 	%p2015, %r13016, %r3551;
	@%p2015 bra 	$L__BB0_1898;
	setp.lt.u32 	%p2016, %r13016, %r3551;
	@%p2016 bra 	$L__BB0_1899;
	setp.gt.u32 	%p2017, %r13015, %r3550;
	@%p2017 bra 	$L__BB0_1898;
	setp.lt.u32 	%p2018, %r13015, %r3550;
	setp.lt.u32 	%p2019, %r13014, %r3549;
	or.pred  	%p2020, %p2018, %p2019;
	@%p2020 bra 	$L__BB0_1899;
$L__BB0_1898:
	// begin inline asm
	sub.cc.u32 %r13014, %r13014, %r3549; 
	subc.cc.u32 %r13015, %r13015, %r3550; 
	subc.cc.u32 %r13016, %r13016, %r3551; 
	subc.cc.u32 %r13017, %r13017, %r3552; 
	subc.cc.u32 %r13018, %r13018, %r3553; 
	subc.cc.u32 %r13019, %r13019, %r3554; 
	subc.cc.u32 %r13020, %r13020, %r3555; 
	subc.u32    %r13021, %r13021, %r3556; 
	
	// end inline asm
$L__BB0_1899:
	// begin inline asm
	add.cc.u32 %r13022, %r13022, %r13022; 
	addc.cc.u32 %r13023, %r13023, %r13023; 
	addc.cc.u32 %r13024, %r13024, %r13024; 
	addc.cc.u32 %r13025, %r13025, %r13025; 
	addc.cc.u32 %r13026, %r13026, %r13026; 
	addc.cc.u32 %r13027, %r13027, %r13027; 
	addc.cc.u32 %r13028, %r13028, %r13028; 
	addc.u32    %r13029, %r13029, %r13029; 
	
	// end inline asm
	setp.gt.u32 	%p2021, %r13029, %r3556;
	@%p2021 bra 	$L__BB0_1913;
	setp.lt.u32 	%p2022, %r13029, %r3556;
	@%p2022 bra 	$L__BB0_1914;
	setp.gt.u32 	%p2023, %r13028, %r3555;
	@%p2023 bra 	$L__BB0_1913;
	setp.lt.u32 	%p2024, %r13028, %r3555;
	@%p2024 bra 	$L__BB0_1914;
	setp.gt.u32 	%p2025, %r13027, %r3554;
	@%p2025 bra 	$L__BB0_1913;
	setp.lt.u32 	%p2026, %r13027, %r3554;
	@%p2026 bra 	$L__BB0_1914;
	setp.gt.u32 	%p2027, %r13026, %r3553;
	@%p2027 bra 	$L__BB0_1913;
	setp.lt.u32 	%p2028, %r13026, %r3553;
	@%p2028 bra 	$L__BB0_1914;
	setp.gt.u32 	%p2029, %r13025, %r3552;
	@%p2029 bra 	$L__BB0_1913;
	setp.lt.u32 	%p2030, %r13025, %r3552;
	@%p2030 bra 	$L__BB0_1914;
	setp.gt.u32 	%p2031, %r13024, %r3551;
	@%p2031 bra 	$L__BB0_1913;
	setp.lt.u32 	%p2032, %r13024, %r3551;
	@%p2032 bra 	$L__BB0_1914;
	setp.gt.u32 	%p2033, %r13023, %r3550;
	@%p2033 bra 	$L__BB0_1913;
	setp.lt.u32 	%p2034, %r13023, %r3550;
	setp.lt.u32 	%p2035, %r13022, %r3549;
	or.pred  	%p2036, %p2034, %p2035;
	@%p2036 bra 	$L__BB0_1914;
$L__BB0_1913:
	// begin inline asm
	sub.cc.u32 %r13022, %r13022, %r3549; 
	subc.cc.u32 %r13023, %r13023, %r3550; 
	subc.cc.u32 %r13024, %r13024, %r3551; 
	subc.cc.u32 %r13025, %r13025, %r3552; 
	subc.cc.u32 %r13026, %r13026, %r3553; 
	subc.cc.u32 %r13027, %r13027, %r3554; 
	subc.cc.u32 %r13028, %r13028, %r3555; 
	subc.u32    %r13029, %r13029, %r3556; 
	
	// end inline asm
$L__BB0_1914:
	add.s32 	%r13013, %r13013, 1;
	setp.ne.s32 	%p2037, %r13013, 256;
	@%p2037 bra 	$L__BB0_1883;
	mov.b32 	%r13047, 0;
	mov.u32 	%r13048, %r13047;
	mov.u32 	%r13049, %r13047;
	mov.u32 	%r13050, %r13047;
	mov.u32 	%r13051, %r13047;
	mov.u32 	%r13052, %r13047;
	mov.u32 	%r13053, %r13047;
	mov.u32 	%r13054, %r13047;
	mov.u32 	%r13046, %r13047;
$L__BB0_1916:
	shr.u32 	%r11198, %r13046, 5;
	and.b32  	%r11199, %r13046, 31;
	mul.wide.u32 	%rd136, %r11198, 4;
	add.s64 	%rd137, %rd19, %rd136;
	ld.local.u32 	%r11200, [%rd137+32];
	shr.u32 	%r11201, %r11200, %r11199;
	and.b32  	%r11202, %r11201, 1;
	setp.eq.b32 	%p2038, %r11202, 1;
	not.pred 	%p2039, %p2038;
	@%p2039 bra 	$L__BB0_1932;
	// begin inline asm
	add.cc.u32 %r13047, %r13047, %r13055; 
	addc.cc.u32 %r13048, %r13048, %r13056; 
	addc.cc.u32 %r13049, %r13049, %r13057; 
	addc.cc.u32 %r13050, %r13050, %r13058; 
	addc.cc.u32 %r13051, %r13051, %r13059; 
	addc.cc.u32 %r13052, %r13052, %r13060; 
	addc.cc.u32 %r13053, %r13053, %r13061; 
	addc.u32    %r13054, %r13054, %r13062; 
	
	// end inline asm
	setp.gt.u32 	%p2040, %r13054, %r3556;
	@%p2040 bra 	$L__BB0_1931;
	setp.lt.u32 	%p2041, %r13054, %r3556;
	@%p2041 bra 	$L__BB0_1932;
	setp.gt.u32 	%p2042, %r13053, %r3555;
	@%p2042 bra 	$L__BB0_1931;
	setp.lt.u32 	%p2043, %r13053, %r3555;
	@%p2043 bra 	$L__BB0_1932;
	setp.gt.u32 	%p2044, %r13052, %r3554;
	@%p2044 bra 	$L__BB0_1931;
	setp.lt.u32 	%p2045, %r13052, %r3554;
	@%p2045 bra 	$L__BB0_1932;
	setp.gt.u32 	%p2046, %r13051, %r3553;
	@%p2046 bra 	$L__BB0_1931;
	setp.lt.u32 	%p2047, %r13051, %r3553;
	@%p2047 bra 	$L__BB0_1932;
	setp.gt.u32 	%p2048, %r13050, %r3552;
	@%p2048 bra 	$L__BB0_1931;
	setp.lt.u32 	%p2049, %r13050, %r3552;
	@%p2049 bra 	$L__BB0_1932;
	setp.gt.u32 	%p2050, %r13049, %r3551;
	@%p2050 bra 	$L__BB0_1931;
	setp.lt.u32 	%p2051, %r13049, %r3551;
	@%p2051 bra 	$L__BB0_1932;
	setp.gt.u32 	%p2052, %r13048, %r3550;
	@%p2052 bra 	$L__BB0_1931;
	setp.lt.u32 	%p2053, %r13048, %r3550;
	setp.lt.u32 	%p2054, %r13047, %r3549;
	or.pred  	%p2055, %p2053, %p2054;
	@%p2055 bra 	$L__BB0_1932;
$L__BB0_1931:
	// begin inline asm
	sub.cc.u32 %r13047, %r13047, %r3549; 
	subc.cc.u32 %r13048, %r13048, %r3550; 
	subc.cc.u32 %r13049, %r13049, %r3551; 
	subc.cc.u32 %r13050, %r13050, %r3552; 
	subc.cc.u32 %r13051, %r13051, %r3553; 
	subc.cc.u32 %r13052, %r13052, %r3554; 
	subc.cc.u32 %r13053, %r13053, %r3555; 
	subc.u32    %r13054, %r13054, %r3556; 
	
	// end inline asm
$L__BB0_1932:
	// begin inline asm
	add.cc.u32 %r13055, %r13055, %r13055; 
	addc.cc.u32 %r13056, %r13056, %r13056; 
	addc.cc.u32 %r13057, %r13057, %r13057; 
	addc.cc.u32 %r13058, %r13058, %r13058; 
	addc.cc.u32 %r13059, %r13059, %r13059; 
	addc.cc.u32 %r13060, %r13060, %r13060; 
	addc.cc.u32 %r13061, %r13061, %r13061; 
	addc.u32    %r13062, %r13062, %r13062; 
	
	// end inline asm
	setp.gt.u32 	%p2056, %r13062, %r3556;
	@%p2056 bra 	$L__BB0_1946;
	setp.lt.u32 	%p2057, %r13062, %r3556;
	@%p2057 bra 	$L__BB0_1947;
	setp.gt.u32 	%p2058, %r13061, %r3555;
	@%p2058 bra 	$L__BB0_1946;
	setp.lt.u32 	%p2059, %r13061, %r3555;
	@%p2059 bra 	$L__BB0_1947;
	setp.gt.u32 	%p2060, %r13060, %r3554;
	@%p2060 bra 	$L__BB0_1946;
	setp.lt.u32 	%p2061, %r13060, %r3554;
	@%p2061 bra 	$L__BB0_1947;
	setp.gt.u32 	%p2062, %r13059, %r3553;
	@%p2062 bra 	$L__BB0_1946;
	setp.lt.u32 	%p2063, %r13059, %r3553;
	@%p2063 bra 	$L__BB0_1947;
	setp.gt.u32 	%p2064, %r13058, %r3552;
	@%p2064 bra 	$L__BB0_1946;
	setp.lt.u32 	%p2065, %r13058, %r3552;
	@%p2065 bra 	$L__BB0_1947;
	setp.gt.u32 	%p2066, %r13057, %r3551;
	@%p2066 bra 	$L__BB0_1946;
	setp.lt.u32 	%p2067, %r13057, %r3551;
	@%p2067 bra 	$L__BB0_1947;
	setp.gt.u32 	%p2068, %r13056, %r3550;
	@%p2068 bra 	$L__BB0_1946;
	setp.lt.u32 	%p2069, %r13056, %r3550;
	setp.lt.u32 	%p2070, %r13055, %r3549;
	or.pred  	%p2071, %p2069, %p2070;
	@%p2071 bra 	$L__BB0_1947;
$L__BB0_1946:
	// begin inline asm
	sub.cc.u32 %r13055, %r13055, %r3549; 
	subc.cc.u32 %r13056, %r13056, %r3550; 
	subc.cc.u32 %r13057, %r13057, %r3551; 
	subc.cc.u32 %r13058, %r13058, %r3552; 
	subc.cc.u32 %r13059, %r13059, %r3553; 
	subc.cc.u32 %r13060, %r13060, %r3554; 
	subc.cc.u32 %r13061, %r13061, %r3555; 
	subc.u32    %r13062, %r13062, %r3556; 
	
	// end inline asm
$L__BB0_1947:
	add.s32 	%r13046, %r13046, 1;
	setp.ne.s32 	%p2072, %r13046, 256;
	@%p2072 bra 	$L__BB0_1916;
	cvt.u64.u32 	%rd138, %r13014;
	cvt.u64.u32 	%rd139, %r13015;
	shl.b64 	%rd140, %rd139, 32;
	or.b64  	%rd141, %rd140, %rd138;
	and.b32  	%r11299, %r13047, 1;
	cvt.u64.u32 	%rd142, %r11299;
	xor.b64  	%rd143, %rd141, %rd142;
	add.s64 	%rd188, %rd143, -7046029254386353131;
$L__BB0_1949:
	ld.param.u64 	%rd185, [generate_trap_table_kernel_param_3];
	ld.param.u64 	%rd184, [generate_trap_table_kernel_param_1];
	ld.param.u64 	%rd183, [generate_trap_table_kernel_param_0];
	shr.u64 	%rd144, %rd188, 30;
	xor.b64  	%rd145, %rd144, %rd188;
	mul.lo.s64 	%rd146, %rd145, -4658895280553007687;
	shr.u64 	%rd147, %rd146, 27;
	xor.b64  	%rd148, %rd147, %rd146;
	mul.lo.s64 	%rd149, %rd148, -7723592293110705685;
	shr.u64 	%rd150, %rd149, 31;
	xor.b64  	%rd151, %rd150, %rd149;
	mov.u32 	%r11300, %ctaid.x;
	mov.u32 	%r11301, %ntid.x;
	mov.u32 	%r11302, %tid.x;
	mad.lo.s32 	%r11303, %r11300, %r11301, %r11302;
	cvta.to.global.u64 	%rd152, %rd183;
	mul.wide.u32 	%rd153, %r11303, 16;
	add.s64 	%rd154, %rd152, %rd153;
	st.global.u64 	[%rd154], %rd151;
	add.s32 	%r11304, %r11303, 1;
	cvt.u64.u32 	%rd155, %r11304;
	st.global.u64 	[%rd154+8], %rd155;
	add.s64 	%rd156, %rd151, -7046029254386353131;
	shr.u64 	%rd157, %rd156, 30;
	xor.b64  	%rd158, %rd157, %rd156;
	mul.lo.s64 	%rd159, %rd158, -4658895280553007687;
	shr.u64 	%rd160, %rd159, 27;
	xor.b64  	%rd161, %rd160, %rd159;
	mul.lo.s64 	%rd162, %rd161, -7723592293110705685;
	shr.u64 	%rd163, %rd162, 31;
	xor.b64  	%rd164, %rd163, %rd162;
	add.s64 	%rd165, %rd164, -7046029254386353131;
	shr.u64 	%rd166, %rd165, 30;
	xor.b64  	%rd167, %rd166, %rd165;
	mul.lo.s64 	%rd168, %rd167, -4658895280553007687;
	shr.u64 	%rd169, %rd168, 27;
	xor.b64  	%rd170, %rd169, %rd168;
	mul.lo.s64 	%rd171, %rd170, -7723592293110705685;
	shr.u64 	%rd172, %rd171, 31;
	xor.b64  	%rd173, %rd172, %rd171;
	rem.u64 	%rd174, %rd164, %rd185;
	cvta.to.global.u64 	%rd23, %rd184;
	shr.u64 	%rd175, %rd174, 3;
	and.b64  	%rd176, %rd175, 2305843009213693948;
	add.s64 	%rd177, %rd23, %rd176;
	cvt.u32.u64 	%r11305, %rd174;
	and.b32  	%r11306, %r11305, 31;
	mov.b32 	%r11307, 1;
	shl.b32 	%r11308, %r11307, %r11306;
	atom.global.or.b32 	%r11309, [%rd177], %r11308;
	add.s64 	%rd24, %rd173, %rd164;
	or.b64  	%rd178, %rd24, %rd185;
	and.b64  	%rd179, %rd178, -4294967296;
	setp.ne.s64 	%p2073, %rd179, 0;
	@%p2073 bra 	$L__BB0_1951;
	ld.param.u64 	%rd187, [generate_trap_table_kernel_param_3];
	cvt.u32.u64 	%r11310, %rd187;
	cvt.u32.u64 	%r11311, %rd24;
	rem.u32 	%r11312, %r11311, %r11310;
	cvt.u64.u32 	%rd189, %r11312;
	bra.uni 	$L__BB0_1952;
$L__BB0_1951:
	ld.param.u64 	%rd186, [generate_trap_table_kernel_param_3];
	rem.u64 	%rd189, %rd24, %rd186;
$L__BB0_1952:
	shr.u64 	%rd180, %rd189, 3;
	and.b64  	%rd181, %rd180, 2305843009213693948;
	add.s64 	%rd182, %rd23, %rd181;
	cvt.u32.u64 	%r11313, %rd189;
	and.b32  	%r11314, %r11313, 31;
	mov.b32 	%r11315, 1;
	shl.b32 	%r11316, %r11315, %r11314;
	atom.global.or.b32 	%r11317, [%rd182], %r11316;
$L__BB0_1953:
	ret;

}
	// .globl	search_subset_sum_kernel
.visible .entry search_subset_sum_kernel(
	.param .u64 .ptr .align 1 search_subset_sum_kernel_param_0,
	.param .u64 .ptr .align 1 search_subset_sum_kernel_param_1,
	.param .u64 .ptr .align 1 search_subset_sum_kernel_param_2,
	.param .u64 search_subset_sum_kernel_param_3,
	.param .u64 search_subset_sum_kernel_param_4,
	.param .u32 search_subset_sum_kernel_param_5,
	.param .u32 search_subset_sum_kernel_param_6,
	.param .u64 .ptr .align 1 search_subset_sum_kernel_param_7
)
{
	.local .align 4 .b8 	__local_depot1[620];
	.reg .b64 	%SP;
	.reg .b64 	%SPL;
	.reg .pred 	%p<2879>;
	.reg .b16 	%rs<36>;
	.reg .b32 	%r<17653>;
	.reg .b64 	%rd<306>;

	mov.u64 	%SPL, __local_depot1;
	ld.param.u64 	%rd50, [search_subset_sum_kernel_param_0];
	ld.param.u64 	%rd52, [search_subset_sum_kernel_param_2];
	ld.param.u64 	%rd54, [search_subset_sum_kernel_param_4];
	cvta.to.global.u64 	%rd56, %rd52;
	add.u64 	%rd1, %SPL, 0;
	add.u64 	%rd2, %SPL, 32;
	add.u64 	%rd3, %SPL, 64;
	add.u64 	%rd4, %SPL, 96;
	add.u64 	%rd5, %SPL, 128;
	add.u64 	%rd6, %SPL, 0;
	add.u64 	%rd7, %SPL, 32;
	add.u64 	%rd8, %SPL, 64;
	add.u64 	%rd9, %SPL, 96;
	add.u64 	%rd10, %SPL, 128;
	add.u64 	%rd11, %SPL, 160;
	add.u64 	%rd12, %SPL, 192;
	add.u64 	%rd13, %SPL, 224;
	add.u64 	%rd14, %SPL, 256;
	add.u64 	%rd15, %SPL, 288;
	add.u64 	%rd16, %SPL, 0;
	add.u64 	%rd17, %SPL, 32;
	add.u64 	%rd18, %SPL, 64;
	add.u64 	%rd19, %SPL, 96;
	add.u64 	%rd20, %SPL, 128;
	add.u64 	%rd21, %SPL, 160;
	add.u64 	%rd22, %SPL, 192;
	add.u64 	%rd23, %SPL, 224;
	add.u64 	%rd24, %SPL, 256;
	add.u64 	%rd25, %SPL, 288;
	add.u64 	%rd26, %SPL, 320;
	add.u64 	%rd27, %SPL, 420;
	add.u64 	%rd28, %SPL, 520;
	ld.global.u32 	%r5460, [%rd56];
	setp.ne.s32 	%p5, %r5460, 0;
	@%p5 bra 	$L__BB1_2688;
	ld.param.u32 	%r15143, [search_subset_sum_kernel_param_5];
	cvta.to.global.u64 	%rd85, %rd50;
	mov.u32 	%r5461, %ctaid.x;
	mov.u32 	%r5462, %ntid.x;
	mov.u32 	%r5463, %tid.x;
	mad.lo.s32 	%r5464, %r5461, %r5462, %r5463;
	cvt.s64.s32 	%rd86, %r5464;
	add.s64 	%rd29, %rd54, %rd86;
	ld.global.u32 	%r5465, [%rd85];
	st.local.u32 	[%rd26], %r5465;
	ld.global.u32 	%r5466, [%rd85+4];
	st.local.u32 	[%rd26+4], %r5466;
	ld.global.u32 	%r5467, [%rd85+8];
	st.local.u32 	[%rd26+8], %r5467;
	ld.global.u32 	%r5468, [%rd85+12];
	st.local.u32 	[%rd26+12], %r5468;
	ld.global.u32 	%r5469, [%rd85+16];
	st.local.u32 	[%rd26+16], %r5469;
	ld.global.u32 	%r5470, [%rd85+20];
	st.local.u32 	[%rd26+20], %r5470;
	ld.global.u32 	%r5471, [%rd85+24];
	st.local.u32 	[%rd26+24], %r5471;
	ld.global.u32 	%r5472, [%rd85+28];
	st.local.u32 	[%rd26+28], %r5472;
	ld.global.u32 	%r5473, [%rd85+32];
	st.local.u32 	[%rd26+32], %r5473;
	ld.global.u32 	%r5474, [%rd85+36];
	st.local.u32 	[%rd26+36], %r5474;
	ld.global.u32 	%r5475, [%rd85+40];
	st.local.u32 	[%rd26+40], %r5475;
	ld.global.u32 	%r5476, [%rd85+44];
	st.local.u32 	[%rd26+44], %r5476;
	ld.global.u32 	%r5477, [%rd85+48];
	st.local.u32 	[%rd26+48], %r5477;
	ld.global.u32 	%r5478, [%rd85+52];
	st.local.u32 	[%rd26+52], %r5478;
	ld.global.u32 	%r5479, [%rd85+56];
	st.local.u32 	[%rd26+56], %r5479;
	ld.global.u32 	%r5480, [%rd85+60];
	st.local.u32 	[%rd26+60], %r5480;
	ld.global.u32 	%r5481, [%rd85+64];
	st.local.u32 	[%rd26+64], %r5481;
	ld.global.u32 	%r5482, [%rd85+68];
	st.local.u32 	[%rd26+68], %r5482;
	ld.global.u32 	%r5483, [%rd85+72];
	st.local.u32 	[%rd26+72], %r5483;
	ld.global.u32 	%r5484, [%rd85+76];
	st.local.u32 	[%rd26+76], %r5484;
	ld.global.u32 	%r5485, [%rd85+80];
	st.local.u32 	[%rd26+80], %r5485;
	ld.global.u32 	%r5486, [%rd85+84];
	st.local.u32 	[%rd26+84], %r5486;
	ld.global.u32 	%r5487, [%rd85+88];
	st.local.u32 	[%rd26+88], %r5487;
	ld.global.u32 	%r5488, [%rd85+92];
	st.local.u32 	[%rd26+92], %r5488;
	ld.global.u8 	%rs9, [%rd85+96];
	st.local.u8 	[%rd26+96], %rs9;
	setp.lt.s32 	%p6, %r15143, 1;
	@%p6 bra 	$L__BB1_2688;
	add.s64 	%rd87, %rd29, -7046029254386353131;
	shr.u64 	%rd88, %rd87, 30;
	xor.b64  	%rd89, %rd88, %rd87;
	mul.lo.s64 	%rd90, %rd89, -4658895280553007687;
	shr.u64 	%rd91, %rd90, 27;
	xor.b64  	%rd92, %rd91, %rd90;
	mul.lo.s64 	%rd93, %rd92, -7723592293110705685;
	add.s64 	%rd94, %rd29, -7046029254386353130;
	shr.u64 	%rd95, %rd94, 30;
	xor.b64  	%rd96, %rd95, %rd94;
	mul.lo.s64 	%rd97, %rd96, -4658895280553007687;
	shr.u64 	%rd98, %rd97, 27;
	xor.b64  	%rd99, %rd98, %rd97;
	mul.lo.s64 	%rd100, %rd99, -7723592293110705685;
	ld.const.u32 	%r15374, [const_p+28];
	shr.u64 	%rd101, %rd100, 31;
	xor.b64  	%rd301, %rd101, %rd100;
	shr.u64 	%rd102, %rd93, 31;
	xor.b64  	%rd300, %rd102, %rd93;
	mov.b32 	%r15213, 0;
$L__BB1_3:
	ld.param.u32 	%r15145, [search_subset_sum_kernel_param_6];
	setp.lt.s32 	%p8, %r15145, 1;
	mov.b16 	%rs10, 1;
	st.local.u8 	[%rd27+96], %rs10;
	mov.b32 	%r15933, 0;
	st.local.u32 	[%rd27], %r15933;
	st.local.u32 	[%rd27+4], %r15933;
	st.local.u32 	[%rd27+8], %r15933;
	st.local.u32 	[%rd27+12], %r15933;
	st.local.u32 	[%rd27+16], %r15933;
	st.local.u32 	[%rd27+20], %r15933;
	st.local.u32 	[%rd27+24], %r15933;
	st.local.u32 	[%rd27+28], %r15933;
	st.local.u32 	[%rd27+32], %r15933;
	st.local.u32 	[%rd27+36], %r15933;
	st.local.u32 	[%rd27+40], %r15933;
	st.local.u32 	[%rd27+44], %r15933;
	st.local.u32 	[%rd27+48], %r15933;
	st.local.u32 	[%rd27+52], %r15933;
	st.local.u32 	[%rd27+56], %r15933;
	st.local.u32 	[%rd27+60], %r15933;
	st.local.u32 	[%rd27+64], %r15933;
	st.local.u32 	[%rd27+68], %r15933;
	st.local.u32 	[%rd27+72], %r15933;
	st.local.u32 	[%rd27+76], %r15933;
	st.local.u32 	[%rd27+80], %r15933;
	st.local.u32 	[%rd27+84], %r15933;
	st.local.u32 	[%rd27+88], %r15933;
	st.local.u32 	[%rd27+92], %r15933;
	mov.b64 	%rd303, 0;
	mov.pred 	%p2877, 0;
	mov.u32 	%r15934, %r15933;
	mov.u32 	%r15935, %r15933;
	mov.u32 	%r15936, %r15933;
	mov.u32 	%r15937, %r15933;
	mov.u32 	%r15938, %r15933;
	mov.u32 	%r15939, %r15933;
	mov.u32 	%r15940, %r15933;
	mov.u32 	%r16293, %r15933;
	mov.u32 	%r16294, %r15933;
	mov.u32 	%r16295, %r15933;
	mov.u32 	%r16296, %r15933;
	mov.u32 	%r16297, %r15933;
	mov.u32 	%r16298, %r15933;
	mov.u32 	%r16299, %r15933;
	mov.u32 	%r16300, %r15933;
	mov.u32 	%r16301, %r15933;
	mov.u32 	%r16302, %r15933;
	mov.u32 	%r16303, %r15933;
	mov.u32 	%r16304, %r15933;
	mov.u32 	%r16305, %r15933;
	mov.u32 	%r16306, %r15933;
	mov.u32 	%r16307, %r15933;
	@%p8 bra 	$L__BB1_1235;
	mov.b64 	%rd303, 0;
	mov.b16 	%rs32, 1;
	mov.b32 	%r16293, 0;
	mov.u32 	%r16294, %r16293;
	mov.u32 	%r16295, %r16293;
	mov.u32 	%r16296, %r16293;
	mov.u32 	%r16297, %r16293;
	mov.u32 	%r16298, %r16293;
	mov.u32 	%r16299, %r16293;
	mov.u32 	%r16300, %r16293;
	mov.u32 	%r16301, %r16293;
	mov.u32 	%r16302, %r16293;
	mov.u32 	%r16303, %r16293;
	mov.u32 	%r16304, %r16293;
	mov.u32 	%r16305, %r16293;
	mov.u32 	%r16306, %r16293;
	mov.u32 	%r16307, %r16293;
	mov.u32 	%r15933, %r16293;
	mov.u32 	%r15934, %r16293;
	mov.u32 	%r15935, %r16293;
	mov.u32 	%r15936, %r16293;
	mov.u32 	%r15937, %r16293;
	mov.u32 	%r15938, %r16293;
	mov.u32 	%r15939, %r16293;
	mov.u32 	%r15940, %r16293;
	mov.u16 	%rs33, %rs32;
	mov.u32 	%r15238, %r16293;
$L__BB1_5:
	cvt.u64.u32 	%rd35, %r15238;
	add.s64 	%rd105, %rd300, %rd301;
	shr.u64 	%rd106, %rd105, %r15238;
	and.b64  	%rd107, %rd106, 1;
	setp.eq.b64 	%p9, %rd107, 1;
	not.pred 	%p10, %p9;
	@%p10 bra 	$L__BB1_1233;
	mov.u64 	%rd108, const_PrecomputedPoints;
	mad.lo.s64 	%rd36, %rd35, 100, %rd108;
	and.b16  	%rs12, %rs33, 255;
	setp.eq.s16 	%p11, %rs12, 0;
	@%p11 bra 	$L__BB1_8;
	ld.const.u32 	%r5493, [%rd36];
	st.local.u32 	[%rd27], %r5493;
	ld.const.u32 	%r16299, [%rd36+4];
	st.local.u32 	[%rd27+4], %r16299;
	ld.const.u32 	%r16298, [%rd36+8];
	st.local.u32 	[%rd27+8], %r16298;
	ld.const.u32 	%r16297, [%rd36+12];
	st.local.u32 	[%rd27+12], %r16297;
	ld.const.u32 	%r16296, [%rd36+16];
	st.local.u32 	[%rd27+16], %r16296;
	ld.const.u32 	%r16295, [%rd36+20];
	st.local.u32 	[%rd27+20], %r16295;
	ld.const.u32 	%r16294, [%rd36+24];
	st.local.u32 	[%rd27+24], %r16294;
	ld.const.u32 	%r16293, [%rd36+28];
	st.local.u32 	[%rd27+28], %r16293;
	ld.const.u32 	%r16300, [%rd36+32];
	st.local.u32 	[%rd27+32], %r16300;
	ld.const.u32 	%r16301, [%rd36+36];
	st.local.u32 	[%rd27+36], %r16301;
	ld.const.u32 	%r16302, [%rd36+40];
	st.local.u32 	[%rd27+40], %r16302;
	ld.const.u32 	%r16303, [%rd36+44];
	st.local.u32 	[%rd27+44], %r16303;
	ld.const.u32 	%r16304, [%rd36+48];
	st.local.u32 	[%rd27+48], %r16304;
	ld.const.u32 	%r16305, [%rd36+52];
	st.local.u32 	[%rd27+52], %r16305;
	ld.const.u32 	%r16306, [%rd36+56];
	st.local.u32 	[%rd27+56], %r16306;
	ld.const.u32 	%r16307, [%rd36+60];
	st.local.u32 	[%rd27+60], %r16307;
	ld.const.u32 	%r15940, [%rd36+64];
	st.local.u32 	[%rd27+64], %r15940;
	ld.const.u32 	%r15939, [%rd36+68];
	st.local.u32 	[%rd27+68], %r15939;
	ld.const.u32 	%r15938, [%rd36+72];
	st.local.u32 	[%rd27+72], %r15938;
	ld.const.u32 	%r15937, [%rd36+76];
	st.local.u32 	[%rd27+76], %r15937;
	ld.const.u32 	%r15936, [%rd36+80];
	st.local.u32 	[%rd27+80], %r15936;
	ld.const.u32 	%r15935, [%rd36+84];
	st.local.u32 	[%rd27+84], %r15935;
	ld.const.u32 	%r15934, [%rd36+88];
	st.local.u32 	[%rd27+88], %r15934;
	ld.const.u32 	%r15933, [%rd36+92];
	st.local.u32 	[%rd27+92], %r15933;
	ld.const.u8 	%rs32, [%rd36+96];
	st.local.u8 	[%rd27+96], %rs32;
	mov.u16 	%rs33, %rs32;
	bra.uni 	$L__BB1_1232;
$L__BB1_8:
	ld.const.u8 	%rs14, [%rd36+96];
	setp.ne.s16 	%p12, %rs14, 0;
	mov.b16 	%rs33, 0;
	@%p12 bra 	$L__BB1_1232;
	mov.b32 	%r15257, 0;
	mov.u32 	%r15258, %r15257;
	mov.u32 	%r15259, %r15257;
	mov.u32 	%r15260, %r15257;
	mov.u32 	%r15261, %r15257;
	mov.u32 	%r15262, %r15257;
	mov.u32 	%r15263, %r15257;
	mov.u32 	%r15264, %r15257;
	mov.u32 	%r15267, %r15933;
	mov.u32 	%r15268, %r15934;
	mov.u32 	%r15269, %r15935;
	mov.u32 	%r15270, %r15936;
	mov.u32 	%r15271, %r15937;
	mov.u32 	%r15272, %r15938;
	mov.u32 	%r15273, %r15939;
	mov.u32 	%r15274, %r15940;
	mov.u32 	%r15256, %r15257;
$L__BB1_10:
	ld.const.u32 	%r73, [const_p+28];
	ld.const.u32 	%r74, [const_p+24];
	ld.const.u32 	%r75, [const_p+20];
	ld.const.u32 	%r76, [const_p+8];
	ld.const.u32 	%r77, [const_p+16];
	ld.const.u32 	%r78, [const_p+12];
	ld.const.u32 	%r79, [const_p+4];
	ld.const.u32 	%r80, [const_p];
	shr.u32 	%r5495, %r15256, 5;
	and.b32  	%r5496, %r15256, 31;
	mul.wide.u32 	%rd109, %r5495, 4;
	add.s64 	%rd110, %rd27, %rd109;
	ld.local.u32 	%r5497, [%rd110+64];
	shr.u32 	%r5498, %r5497, %r5496;
	and.b32  	%r5499, %r5498, 1;
	setp.eq.b32 	%p13, %r5499, 1;
	not.pred 	%p14, %p13;
	@%p14 bra 	$L__BB1_26;
	// begin inline asm
	add.cc.u32 %r15264, %r15264, %r15274; 
	addc.cc.u32 %r15263, %r15263, %r15273; 
	addc.cc.u32 %r15262, %r15262, %r15272; 
	addc.cc.u32 %r15261, %r15261, %r15271; 
	addc.cc.u32 %r15260, %r15260, %r15270; 
	addc.cc.u32 %r15259, %r15259, %r15269; 
	addc.cc.u32 %r15258, %r15258, %r15268; 
	addc.u32    %r15257, %r15257, %r15267; 
	
	// end inline asm
	setp.gt.u32 	%p15, %r15257, %r15374;
	@%p15 bra 	$L__BB1_25;
	setp.lt.u32 	%p16, %r15257, %r15374;
	@%p16 bra 	$L__BB1_26;
	setp.gt.u32 	%p17, %r15258, %r74;
	@%p17 bra 	$L__BB1_25;
	setp.lt.u32 	%p18, %r15258, %r74;
	@%p18 bra 	$L__BB1_26;
	setp.gt.u32 	%p19, %r15259, %r75;
	@%p19 bra 	$L__BB1_25;
	setp.lt.u32 	%p20, %r15259, %r75;
	@%p20 bra 	$L__BB1_26;
	setp.gt.u32 	%p21, %r15260, %r77;
	@%p21 bra 	$L__BB1_25;
	setp.lt.u32 	%p22, %r15260, %r77;
	@%p22 bra 	$L__BB1_26;
	setp.gt.u32 	%p23, %r15261, %r78;
	@%p23 bra 	$L__BB1_25;
	setp.lt.u32 	%p24, %r15261, %r78;
	@%p24 bra 	$L__BB1_26;
	setp.gt.u32 	%p25, %r15262, %r76;
	@%p25 bra 	$L__BB1_25;
	setp.lt.u32 	%p26, %r15262, %r76;
	@%p26 bra 	$L__BB1_26;
	setp.gt.u32 	%p27, %r15263, %r79;
	@%p27 bra 	$L__BB1_25;
	setp.lt.u32 	%p28, %r15263, %r79;
	setp.lt.u32 	%p29, %r15264, %r80;
	or.pred  	%p30, %p28, %p29;
	@%p30 bra 	$L__BB1_26;
$L__BB1_25:
	// begin inline asm
	sub.cc.u32 %r15264, %r15264, %r80; 
	subc.cc.u32 %r15263, %r15263, %r79; 
	subc.cc.u32 %r15262, %r15262, %r76; 
	subc.cc.u32 %r15261, %r15261, %r78; 
	subc.cc.u32 %r15260, %r15260, %r77; 
	subc.cc.u32 %r15259, %r15259, %r75; 
	subc.cc.u32 %r15258, %r15258, %r74; 
	subc.u32    %r15257, %r15257, %r73; 
	
	// end inline asm
$L__BB1_26:
	// begin inline asm
	add.cc.u32 %r15274, %r15274, %r15274; 
	addc.cc.u32 %r15273, %r15273, %r15273; 
	addc.cc.u32 %r15272, %r15272, %r15272; 
	addc.cc.u32 %r15271, %r15271, %r15271; 
	addc.cc.u32 %r15270, %r15270, %r15270; 
	addc.cc.u32 %r15269, %r15269, %r15269; 
	addc.cc.u32 %r15268, %r15268, %r15268; 
	addc.u32    %r15267, %r15267, %r15267; 
	
	// end inline asm
	setp.gt.u32 	%p31, %r15267, %r15374;
	@%p31 bra 	$L__BB1_40;
	setp.lt.u32 	%p32, %r15267, %r15374;
	@%p32 bra 	$L__BB1_41;
	setp.gt.u32 	%p33, %r15268, %r74;
	@%p33 bra 	$L__BB1_40;
	setp.lt.u32 	%p34, %r15268, %r74;
	@%p34 bra 	$L__BB1_41;
	setp.gt.u32 	%p35, %r15269, %r75;
	@%p35 bra 	$L__BB1_40;
	setp.lt.u32 	%p36, %r15269, %r75;
	@%p36 bra 	$L__BB1_41;
	setp.gt.u32 	%p37, %r15270, %r77;
	@%p37 bra 	$L__BB1_40;
	setp.lt.u32 	%p38, %r15270, %r77;
	@%p38 bra 	$L__BB1_41;
	setp.gt.u32 	%p39, %r15271, %r78;
	@%p39 bra 	$L__BB1_40;
	setp.lt.u32 	%p40, %r15271, %r78;
	@%p40 bra 	$L__BB1_41;
	setp.gt.u32 	%p41, %r15272, %r76;
	@%p41 bra 	$L__BB1_40;
	setp.lt.u32 	%p42, %r15272, %r76;
	@%p42 bra 	$L__BB1_41;
	setp.gt.u32 	%p43, %r15273, %r79;
	@%p43 bra 	$L__BB1_40;
	setp.lt.u32 	%p44, %r15273, %r79;
	setp.lt.u32 	%p45, %r15274, %r80;
	or.pred  	%p46, %p44, %p45;
	@%p46 bra 	$L__BB1_41;
$L__BB1_40:
	// begin inline asm
	sub.cc.u32 %r15274, %r15274, %r80; 
	subc.cc.u32 %r15273, %r15273, %r79; 
	subc.cc.u32 %r15272, %r15272, %r76; 
	subc.cc.u32 %r15271, %r15271, %r78; 
	subc.cc.u32 %r15270, %r15270, %r77; 
	subc.cc.u32 %r15269, %r15269, %r75; 
	subc.cc.u32 %r15268, %r15268, %r74; 
	subc.u32    %r15267, %r15267, %r73; 
	
	// end inline asm
$L__BB1_41:
	add.s32 	%r15256, %r15256, 1;
	setp.ne.s32 	%p47, %r15256, 256;
	@%p47 bra 	$L__BB1_10;
	mul.wide.u32 	%rd111, %r15238, 100;
	add.s64 	%rd113, %rd108, %rd111;
	ld.const.u32 	%r15310, [%rd113+64];
	ld.const.u32 	%r15309, [%rd113+68];
	ld.const.u32 	%r15308, [%rd113+72];
	ld.const.u32 	%r15307, [%rd113+76];
	ld.const.u32 	%r15306, [%rd113+80];
	ld.const.u32 	%r15305, [%rd113+84];
	ld.const.u32 	%r15304, [%rd113+88];
	ld.const.u32 	%r15303, [%rd113+92];
	mov.b32 	%r15293, 0;
	mov.u32 	%r15294, %r15293;
	mov.u32 	%r15295, %r15293;
	mov.u32 	%r15296, %r15293;
	mov.u32 	%r15297, %r15293;
	mov.u32 	%r15298, %r15293;
	mov.u32 	%r15299, %r15293;
	mov.u32 	%r15300, %r15293;
	mov.u32 	%r15292, %r15293;
$L__BB1_43:
	shr.u32 	%r5597, %r15292, 5;
	and.b32  	%r5598, %r15292, 31;
	mul.wide.u32 	%rd114, %r15238, 100;
	mov.u64 	%rd115, const_PrecomputedPoints;
	add.s64 	%rd116, %rd115, %rd114;
	mul.wide.u32 	%rd117, %r5597, 4;
	add.s64 	%rd118, %rd116, %rd117;
	ld.const.u32 	%r5599, [%rd118+64];
	shr.u32 	%r5600, %r5599, %r5598;
	and.b32  	%r5601, %r5600, 1;
	setp.eq.b32 	%p48, %r5601, 1;
	not.pred 	%p49, %p48;
	@%p49 bra 	$L__BB1_59;
	// begin inline asm
	add.cc.u32 %r15300, %r15300, %r15310; 
	addc.cc.u32 %r15299, %r15299, %r15309; 
	addc.cc.u32 %r15298, %r15298, %r15308; 
	addc.cc.u32 %r15297, %r15297, %r15307; 
	addc.cc.u32 %r15296, %r15296, %r15306; 
	addc.cc.u32 %r15295, %r15295, %r15305; 
	addc.cc.u32 %r15294, %r15294, %r15304; 
	addc.u32    %r15293, %r15293, %r15303; 
	
	// end inline asm
	setp.gt.u32 	%p50, %r15293, %r15374;
	@%p50 bra 	$L__BB1_58;
	setp.lt.u32 	%p51, %r15293, %r15374;
	@%p51 bra 	$L__BB1_59;
	setp.gt.u32 	%p52, %r15294, %r74;
	@%p52 bra 	$L__BB1_58;
	setp.lt.u32 	%p53, %r15294, %r74;
	@%p53 bra 	$L__BB1_59;
	setp.gt.u32 	%p54, %r15295, %r75;
	@%p54 bra 	$L__BB1_58;
	setp.lt.u32 	%p55, %r15295, %r75;
	@%p55 bra 	$L__BB1_59;
	setp.gt.u32 	%p56, %r15296, %r77;
	@%p56 bra 	$L__BB1_58;
	setp.lt.u32 	%p57, %r15296, %r77;
	@%p57 bra 	$L__BB1_59;
	ld.const.u32 	%r5628, [const_p+12];
	setp.gt.u32 	%p58, %r15297, %r5628;
	@%p58 bra 	$L__BB1_58;
	setp.lt.u32 	%p59, %r15297, %r5628;
	@%p59 bra 	$L__BB1_59;
	setp.gt.u32 	%p60, %r15298, %r76;
	@%p60 bra 	$L__BB1_58;
	setp.lt.u32 	%p61, %r15298, %r76;
	@%p61 bra 	$L__BB1_59;
	ld.const.u32 	%r5630, [const_p+4];
	setp.gt.u32 	%p62, %r15299, %r5630;
	@%p62 bra 	$L__BB1_58;
	setp.lt.u32 	%p63, %r15299, %r5630;
	ld.const.u32 	%r5632, [const_p];
	setp.lt.u32 	%p64, %r15300, %r5632;
	or.pred  	%p65, %p63, %p64;
	@%p65 bra 	$L__BB1_59;
$L__BB1_58:
	ld.const.u32 	%r5650, [const_p];
	ld.const.u32 	%r5651, [const_p+4];
	ld.const.u32 	%r5653, [const_p+12];
	// begin inline asm
	sub.cc.u32 %r15300, %r15300, %r5650; 
	subc.cc.u32 %r15299, %r15299, %r5651; 
	subc.cc.u32 %r15298, %r15298, %r76; 
	subc.cc.u32 %r15297, %r15297, %r5653; 
	subc.cc.u32 %r15296, %r15296, %r77; 
	subc.cc.u32 %r15295, %r15295, %r75; 
	subc.cc.u32 %r15294, %r15294, %r74; 
	subc.u32    %r15293, %r15293, %r73; 
	
	// end inline asm
$L__BB1_59:
	// begin inline asm
	add.cc.u32 %r15310, %r15310, %r15310; 
	addc.cc.u32 %r15309, %r15309, %r15309; 
	addc.cc.u32 %r15308, %r15308, %r15308; 
	addc.cc.u32 %r15307, %r15307, %r15307; 
	addc.cc.u32 %r15306, %r15306, %r15306; 
	addc.cc.u32 %r15305, %r15305, %r15305; 
	addc.cc.u32 %r15304, %r15304, %r15304; 
	addc.u32    %r15303, %r15303, %r15303; 
	
	// end inline asm
	setp.gt.u32 	%p66, %r15303, %r15374;
	@%p66 bra 	$L__BB1_73;
	setp.lt.u32 	%p67, %r15303, %r15374;
	@%p67 bra 	$L__BB1_74;
	setp.gt.u32 	%p68, %r15304, %r74;
	@%p68 bra 	$L__BB1_73;
	setp.lt.u32 	%p69, %r15304, %r74;
	@%p69 bra 	$L__BB1_74;
	setp.gt.u32 	%p70, %r15305, %r75;
	@%p70 bra 	$L__BB1_73;
	setp.lt.u32 	%p71, %r15305, %r75;
	@%p71 bra 	$L__BB1_74;
	setp.gt.u32 	%p72, %r15306, %r77;
	@%p72 bra 	$L__BB1_73;
	setp.lt.u32 	%p73, %r15306, %r77;
	@%p73 bra 	$L__BB1_74;
	ld.const.u32 	%r5682, [const_p+12];
	setp.gt.u32 	%p74, %r15307, %r5682;
	@%p74 bra 	$L__BB1_73;
	setp.lt.u32 	%p75, %r15307, %r5682;
	@%p75 bra 	$L__BB1_74;
	setp.gt.u32 	%p76, %r15308, %r76;
	@%p76 bra 	$L__BB1_73;
	setp.lt.u32 	%p77, %r15308, %r76;
	@%p77 bra 	$L__BB1_74;
	ld.const.u32 	%r5684, [const_p+4];
	setp.gt.u32 	%p78, %r15309, %r5684;
	@%p78 bra 	$L__BB1_73;
	setp.lt.u32 	%p79, %r15309, %r5684;
	ld.const.u32 	%r5686, [const_p];
	setp.lt.u32 	%p80, %r15310, %r5686;
	or.pred  	%p81, %p79, %p80;
	@%p81 bra 	$L__BB1_74;
$L__BB1_73:
	ld.const.u32 	%r5704, [const_p];
	ld.const.u32 	%r5705, [const_p+4];
	ld.const.u32 	%r5707, [const_p+12];
	// begin inline asm
	sub.cc.u32 %r15310, %r15310, %r5704; 
	subc.cc.u32 %r15309, %r15309, %r5705; 
	subc.cc.u32 %r15308, %r15308, %r76; 
	subc.cc.u32 %r15307, %r15307, %r5707; 
	subc.cc.u32 %r15306, %r15306, %r77; 
	subc.cc.u32 %r15305, %r15305, %r75; 
	subc.cc.u32 %r15304, %r15304, %r74; 
	subc.u32    %r15303, %r15303, %r73; 
	
	// end inline asm
$L__BB1_74:
	add.s32 	%r15292, %r15292, 1;
	setp.ne.s32 	%p82, %r15292, 256;
	@%p82 bra 	$L__BB1_43;
	mov.b32 	%r15329, 0;
	mov.u32 	%r15330, %r15329;
	mov.u32 	%r15331, %r15329;
	mov.u32 	%r15332, %r15329;
	mov.u32 	%r15333, %r15329;
	mov.u32 	%r15334, %r15329;
	mov.u32 	%r15335, %r15329;
	mov.u32 	%r15336, %r15329;
	mov.u32 	%r15339, %r15293;
	mov.u32 	%r15340, %r15294;
	mov.u32 	%r15341, %r15295;
	mov.u32 	%r15342, %r15296;
	mov.u32 	%r15343, %r15297;
	mov.u32 	%r15344, %r15298;
	mov.u32 	%r15345, %r15299;
	mov.u32 	%r15346, %r15300;
	mov.u32 	%r15328, %r15329;
$L__BB1_76:
	shr.u32 	%r5713, %r15328, 5;
	and.b32  	%r5714, %r15328, 31;
	mul.wide.u32 	%rd119, %r5713, 4;
	add.s64 	%rd120, %rd27, %rd119;
	ld.local.u32 	%r5715, [%rd120];
	shr.u32 	%r5716, %r5715, %r5714;
	and.b32  	%r5717, %r5716, 1;
	setp.eq.b32 	%p83, %r5717, 1;
	not.pred 	%p84, %p83;
	@%p84 bra 	$L__BB1_92;
	// begin inline asm
	add.cc.u32 %r15336, %r15336, %r15346; 
	addc.cc.u32 %r15335, %r15335, %r15345; 
	addc.cc.u32 %r15334, %r15334, %r15344; 
	addc.cc.u32 %r15333, %r15333, %r15343; 
	addc.cc.u32 %r15332, %r15332, %r15342; 
	addc.cc.u32 %r15331, %r15331, %r15341; 
	addc.cc.u32 %r15330, %r15330, %r15340; 
	addc.u32    %r15329, %r15329, %r15339; 
	
	// end inline asm
	setp.gt.u32 	%p85, %r15329, %r15374;
	@%p85 bra 	$L__BB1_91;
	setp.lt.u32 	%p86, %r15329, %r15374;
	@%p86 bra 	$L__BB1_92;
	setp.gt.u32 	%p87, %r15330, %r74;
	@%p87 bra 	$L__BB1_91;
	setp.lt.u32 	%p88, %r15330, %r74;
	@%p88 bra 	$L__BB1_92;
	ld.const.u32 	%r5744, [const_p+20];
	setp.gt.u32 	%p89, %r15331, %r5744;
	@%p89 bra 	$L__BB1_91;
	setp.lt.u32 	%p90, %r15331, %r5744;
	@%p90 bra 	$L__BB1_92;
	ld.const.u32 	%r5746, [const_p+16];
	setp.gt.u32 	%p91, %r15332, %r5746;
	@%p91 bra 	$L__BB1_91;
	setp.lt.u32 	%p92, %r15332, %r5746;
	@%p92 bra 	$L__BB1_92;
	ld.const.u32 	%r5748, [const_p+12];
	setp.gt.u32 	%p93, %r15333, %r5748;
	@%p93 bra 	$L__BB1_91;
	setp.lt.u32 	%p94, %r15333, %r5748;
	@%p94 bra 	$L__BB1_92;
	ld.const.u32 	%r5750, [const_p+8];
	setp.gt.u32 	%p95, %r15334, %r5750;
	@%p95 bra 	$L__BB1_91;
	setp.lt.u32 	%p96, %r15334, %r5750;
	@%p96 bra 	$L__BB1_92;
	ld.const.u32 	%r5752, [const_p+4];
	setp.gt.u32 	%p97, %r15335, %r5752;
	@%p97 bra 	$L__BB1_91;
	setp.lt.u32 	%p98, %r15335, %r5752;
	ld.const.u32 	%r5754, [const_p];
	setp.lt.u32 	%p99, %r15336, %r5754;
	or.pred  	%p100, %p98, %p99;
	@%p100 bra 	$L__BB1_92;
$L__BB1_91:
	ld.const.u32 	%r5772, [const_p];
	ld.const.u32 	%r5773, [const_p+4];
	ld.const.u32 	%r5775, [const_p+12];
	ld.const.u32 	%r5776, [const_p+16];
	ld.const.u32 	%r5774, [const_p+8];
	ld.const.u32 	%r5777, [const_p+20];
	ld.const.u32 	%r5779, [const_p+28];
	// begin inline asm
	sub.cc.u32 %r15336, %r15336, %r5772; 
	subc.cc.u32 %r15335, %r15335, %r5773; 
	subc.cc.u32 %r15334, %r15334, %r5774; 
	subc.cc.u32 %r15333, %r15333, %r5775; 
	subc.cc.u32 %r15332, %r15332, %r5776; 
	subc.cc.u32 %r15331, %r15331, %r5777; 
	subc.cc.u32 %r15330, %r15330, %r74; 
	subc.u32    %r15329, %r15329, %r5779; 
	
	// end inline asm
$L__BB1_92:
	// begin inline asm
	add.cc.u32 %r15346, %r15346, %r15346; 
	addc.cc.u32 %r15345, %r15345, %r15345; 
	addc.cc.u32 %r15344, %r15344, %r15344; 
	addc.cc.u32 %r15343, %r15343, %r15343; 
	addc.cc.u32 %r15342, %r15342, %r15342; 
	addc.cc.u32 %r15341, %r15341, %r15341; 
	addc.cc.u32 %r15340, %r15340, %r15340; 
	addc.u32    %r15339, %r15339, %r15339; 
	
	// end inline asm
	setp.gt.u32 	%p101, %r15339, %r15374;
	@%p101 bra 	$L__BB1_106;
	setp.lt.u32 	%p102, %r15339, %r15374;
	@%p102 bra 	$L__BB1_107;
	setp.gt.u32 	%p103, %r15340, %r74;
	@%p103 bra 	$L__BB1_106;
	setp.lt.u32 	%p104, %r15340, %r74;
	@%p104 bra 	$L__BB1_107;
	ld.const.u32 	%r5806, [const_p+20];
	setp.gt.u32 	%p105, %r15341, %r5806;
	@%p105 bra 	$L__BB1_106;
	setp.lt.u32 	%p106, %r15341, %r5806;
	@%p106 bra 	$L__BB1_107;
	ld.const.u32 	%r5808, [const_p+16];
	setp.gt.u32 	%p107, %r15342, %r5808;
	@%p107 bra 	$L__BB1_106;
	setp.lt.u32 	%p108, %r15342, %r5808;
	@%p108 bra 	$L__BB1_107;
	ld.const.u32 	%r5810, [const_p+12];
	setp.gt.u32 	%p109, %r15343, %r5810;
	@%p109 bra 	$L__BB1_106;
	setp.lt.u32 	%p110, %r15343, %r5810;
	@%p110 bra 	$L__BB1_107;
	ld.const.u32 	%r5812, [const_p+8];
	setp.gt.u32 	%p111, %r15344, %r5812;
	@%p111 bra 	$L__BB1_106;
	setp.lt.u32 	%p112, %r15344, %r5812;
	@%p112 bra 	$L__BB1_107;
	ld.const.u32 	%r5814, [const_p+4];
	setp.gt.u32 	%p113, %r15345, %r5814;
	@%p113 bra 	$L__BB1_106;
	setp.lt.u32 	%p114, %r15345, %r5814;
	ld.const.u32 	%r5816, [const_p];
	setp.lt.u32 	%p115, %r15346, %r5816;
	or.pred  	%p116, %p114, %p115;
	@%p116 bra 	$L__BB1_107;
$L__BB1_106:
	ld.const.u32 	%r5834, [const_p];
	ld.const.u32 	%r5835, [const_p+4];
	ld.const.u32 	%r5837, [const_p+12];
	ld.const.u32 	%r5838, [const_p+16];
	ld.const.u32 	%r5836, [const_p+8];
	ld.const.u32 	%r5839, [const_p+20];
	ld.const.u32 	%r5841, [const_p+28];
	// begin inline asm
	sub.cc.u32 %r15346, %r15346, %r5834; 
	subc.cc.u32 %r15345, %r15345, %r5835; 
	subc.cc.u32 %r15344, %r15344, %r5836; 
	subc.cc.u32 %r15343, %r15343, %r5837; 
	subc.cc.u32 %r15342, %r15342, %r5838; 
	subc.cc.u32 %r15341, %r15341, %r5839; 
	subc.cc.u32 %r15340, %r15340, %r74; 
	subc.u32    %r15339, %r15339, %r5841; 
	
	// end inline asm
$L__BB1_107:
	add.s32 	%r15328, %r15328, 1;
	setp.ne.s32 	%p117, %r15328, 256;
	@%p117 bra 	$L__BB1_76;
	st.local.u32 	[%rd19], %r15336;
	st.local.u32 	[%rd19+4], %r15335;
	st.local.u32 	[%rd19+8], %r15334;
	st.local.u32 	[%rd19+12], %r15333;
	st.local.u32 	[%rd19+16], %r15332;
	st.local.u32 	[%rd19+20], %r15331;
	st.local.u32 	[%rd19+24], %r15330;
	st.local.u32 	[%rd19+28], %r15329;
	mov.b32 	%r15365, 0;
	mov.u32 	%r15366, %r15365;
	mov.u32 	%r15367, %r15365;
	mov.u32 	%r15368, %r15365;
	mov.u32 	%r15369, %r15365;
	mov.u32 	%r15370, %r15365;
	mov.u32 	%r15371, %r15365;
	mov.u32 	%r15372, %r15365;
	mov.u32 	%r15375, %r15257;
	mov.u32 	%r15376, %r15258;
	mov.u32 	%r15377, %r15259;
	mov.u32 	%r15378, %r15260;
	mov.u32 	%r15379, %r15261;
	mov.u32 	%r15380, %r15262;
	mov.u32 	%r15381, %r15263;
	mov.u32 	%r15382, %r15264;
	mov.u32 	%r15364, %r15365;
$L__BB1_109:
	shr.u32 	%r5843, %r15364, 5;
	and.b32  	%r5844, %r15364, 31;
	mul.wide.u32 	%rd121, %r15238, 100;
	mov.u64 	%rd122, const_PrecomputedPoints;
	add.s64 	%rd123, %rd122, %rd121;
	mul.wide.u32 	%rd124, %r5843, 4;
	add.s64 	%rd125, %rd123, %rd124;
	ld.const.u32 	%r5845, [%rd125];
	shr.u32 	%r5846, %r5845, %r5844;
	and.b32  	%r5847, %r5846, 1;
	setp.eq.b32 	%p118, %r5847, 1;
	not.pred 	%p119, %p118;
	@%p119 bra 	$L__BB1_125;
	// begin inline asm
	add.cc.u32 %r15372, %r15372, %r15382; 
	addc.cc.u32 %r15371, %r15371, %r15381; 
	addc.cc.u32 %r15370, %r15370, %r15380; 
	addc.cc.u32 %r15369, %r15369, %r15379; 
	addc.cc.u32 %r15368, %r15368, %r15378; 
	addc.cc.u32 %r15367, %r15367, %r15377; 
	addc.cc.u32 %r15366, %r15366, %r15376; 
	addc.u32    %r15365, %r15365, %r15375; 
	
	// end inline asm
	setp.gt.u32 	%p120, %r15365, %r15374;
	@%p120 bra 	$L__BB1_124;
	setp.lt.u32 	%p121, %r15365, %r15374;
	@%p121 bra 	$L__BB1_125;
	ld.const.u32 	%r5872, [const_p+24];
	setp.gt.u32 	%p122, %r15366, %r5872;
	@%p122 bra 	$L__BB1_124;
	ld.const.u32 	%r5873, [const_p+24];
	setp.lt.u32 	%p123, %r15366, %r5873;
	@%p123 bra 	$L__BB1_125;
	ld.const.u32 	%r5874, [const_p+20];
	setp.gt.u32 	%p124, %r15367, %r5874;
	@%p124 bra 	$L__BB1_124;
	ld.const.u32 	%r5875, [const_p+20];
	setp.lt.u32 	%p125, %r15367, %r5875;
	@%p125 bra 	$L__BB1_125;
	ld.const.u32 	%r5876, [const_p+16];
	setp.gt.u32 	%p126, %r15368, %r5876;
	@%p126 bra 	$L__BB1_124;
	ld.const.u32 	%r5877, [const_p+16];
	setp.lt.u32 	%p127, %r15368, %r5877;
	@%p127 bra 	$L__BB1_125;
	ld.const.u32 	%r5878, [const_p+12];
	setp.gt.u32 	%p128, %r15369, %r5878;
	@%p128 bra 	$L__BB1_124;
	ld.const.u32 	%r5879, [const_p+12];
	setp.lt.u32 	%p129, %r15369, %r5879;
	@%p129 bra 	$L__BB1_125;
	ld.const.u32 	%r5880, [const_p+8];
	setp.gt.u32 	%p130, %r15370, %r5880;
	@%p130 bra 	$L__BB1_124;
	ld.const.u32 	%r5881, [const_p+8];
	setp.lt.u32 	%p131, %r15370, %r5881;
	@%p131 bra 	$L__BB1_125;
	ld.const.u32 	%r5882, [const_p+4];
	setp.gt.u32 	%p132, %r15371, %r5882;
	@%p132 bra 	$L__BB1_124;
	ld.const.u32 	%r5883, [const_p+4];
	setp.lt.u32 	%p133, %r15371, %r5883;
	ld.const.u32 	%r5884, [const_p];
	setp.lt.u32 	%p134, %r15372, %r5884;
	or.pred  	%p135, %p133, %p134;
	@%p135 bra 	$L__BB1_125;
$L__BB1_124:
	ld.const.u32 	%r5902, [const_p];
	ld.const.u32 	%r5903, [const_p+4];
	ld.const.u32 	%r5905, [const_p+12];
	ld.const.u32 	%r5906, [const_p+16];
	ld.const.u32 	%r5904, [const_p+8];
	ld.const.u32 	%r5907, [const_p+20];
	ld.const.u32 	%r5908, [const_p+24];
	ld.const.u32 	%r5909, [const_p+28];
	// begin inline asm
	sub.cc.u32 %r15372, %r15372, %r5902; 
	subc.cc.u32 %r15371, %r15371, %r5903; 
	subc.cc.u32 %r15370, %r15370, %r5904; 
	subc.cc.u32 %r15369, %r15369, %r5905; 
	subc.cc.u32 %r15368, %r15368, %r5906; 
	subc.cc.u32 %r15367, %r15367, %r5907; 
	subc.cc.u32 %r15366, %r15366, %r5908; 
	subc.u32    %r15365, %r15365, %r5909; 
	
	// end inline asm
$L__BB1_125:
	// begin inline asm
	add.cc.u32 %r15382, %r15382, %r15382; 
	addc.cc.u32 %r15381, %r15381, %r15381; 
	addc.cc.u32 %r15380, %r15380, %r15380; 
	addc.cc.u32 %r15379, %r15379, %r15379; 
	addc.cc.u32 %r15378, %r15378, %r15378; 
	addc.cc.u32 %r15377, %r15377, %r15377; 
	addc.cc.u32 %r15376, %r15376, %r15376; 
	addc.u32    %r15375, %r15375, %r15375; 
	
	// end inline asm
	setp.gt.u32 	%p136, %r15375, %r15374;
	@%p136 bra 	$L__BB1_139;
	setp.lt.u32 	%p137, %r15375, %r15374;
	@%p137 bra 	$L__BB1_140;
	ld.const.u32 	%r5934, [const_p+24];
	setp.gt.u32 	%p138, %r15376, %r5934;
	@%p138 bra 	$L__BB1_139;
	setp.lt.u32 	%p139, %r15376, %r5934;
	@%p139 bra 	$L__BB1_140;
	ld.const.u32 	%r5936, [const_p+20];
	setp.gt.u32 	%p140, %r15377, %r5936;
	@%p140 bra 	$L__BB1_139;
	setp.lt.u32 	%p141, %r15377, %r5936;
	@%p141 bra 	$L__BB1_140;
	ld.const.u32 	%r5938, [const_p+16];
	setp.gt.u32 	%p142, %r15378, %r5938;
	@%p142 bra 	$L__BB1_139;
	setp.lt.u32 	%p143, %r15378, %r5938;
	@%p143 bra 	$L__BB1_140;
	ld.const.u32 	%r5940, [const_p+12];
	setp.gt.u32 	%p144, %r15379, %r5940;
	@%p144 bra 	$L__BB1_139;
	setp.lt.u32 	%p145, %r15379, %r5940;
	@%p145 bra 	$L__BB1_140;
	ld.const.u32 	%r5942, [const_p+8];
	setp.gt.u32 	%p146, %r15380, %r5942;
	@%p146 bra 	$L__BB1_139;
	setp.lt.u32 	%p147, %r15380, %r5942;
	@%p147 bra 	$L__BB1_140;
	ld.const.u32 	%r5944, [const_p+4];
	setp.gt.u32 	%p148, %r15381, %r5944;
	@%p148 bra 	$L__BB1_139;
	setp.lt.u32 	%p149, %r15381, %r5944;
	ld.const.u32 	%r5946, [const_p];
	setp.lt.u32 	%p150, %r15382, %r5946;
	or.pred  	%p151, %p149, %p150;
	@%p151 bra 	$L__BB1_140;
$L__BB1_139:
	ld.const.u32 	%r5964, [const_p];
	ld.const.u32 	%r5965, [const_p+4];
	ld.const.u32 	%r5967, [const_p+12];
	ld.const.u32 	%r5968, [const_p+16];
	ld.const.u32 	%r5966, [const_p+8];
	ld.const.u32 	%r5969, [const_p+20];
	ld.const.u32 	%r5970, [const_p+24];
	ld.const.u32 	%r5971, [const_p+28];
	// begin inline asm
	sub.cc.u32 %r15382, %r15382, %r5964; 
	subc.cc.u32 %r15381, %r15381, %r5965; 
	subc.cc.u32 %r15380, %r15380, %r5966; 
	subc.cc.u32 %r15379, %r15379, %r5967; 
	subc.cc.u32 %r15378, %r15378, %r5968; 
	subc.cc.u32 %r15377, %r15377, %r5969; 
	subc.cc.u32 %r15376, %r15376, %r5970; 
	subc.u32    %r15375, %r15375, %r5971; 
	
	// end inline asm
$L__BB1_140:
	add.s32 	%r15364, %r15364, 1;
	setp.ne.s32 	%p152, %r15364, 256;
	@%p152 bra 	$L__BB1_109;
	mul.wide.u32 	%rd126, %r15238, 100;
	mov.u64 	%rd127, const_PrecomputedPoints;
	add.s64 	%rd128, %rd127, %rd126;
	ld.const.u32 	%r15408, [%rd128+92];
	ld.const.u32 	%r15409, [%rd128+88];
	ld.const.u32 	%r15411, [%rd128+80];
	ld.const.u32 	%r15410, [%rd128+84];
	ld.const.u32 	%r15413, [%rd128+72];
	ld.const.u32 	%r15412, [%rd128+76];
	ld.const.u32 	%r15415, [%rd128+64];
	ld.const.u32 	%r15414, [%rd128+68];
	mov.b32 	%r15400, 0;
	mov.u32 	%r15401, %r15400;
	mov.u32 	%r15402, %r15400;
	mov.u32 	%r15403, %r15400;
	mov.u32 	%r15404, %r15400;
	mov.u32 	%r15405, %r15400;
	mov.u32 	%r15406, %r15400;
	mov.u32 	%r15407, %r15400;
	mov.u32 	%r15399, %r15400;
$L__BB1_142:
	shr.u32 	%r5973, %r15399, 5;
	and.b32  	%r5974, %r15399, 31;
	mul.wide.u32 	%rd129, %r5973, 4;
	add.s64 	%rd130, %rd27, %rd129;
	ld.local.u32 	%r5975, [%rd130+32];
	shr.u32 	%r5976, %r5975, %r5974;
	and.b32  	%r5977, %r5976, 1;
	setp.eq.b32 	%p153, %r5977, 1;
	not.pred 	%p154, %p153;
	@%p154 bra 	$L__BB1_158;
	// begin inline asm
	add.cc.u32 %r15407, %r15407, %r15415; 
	addc.cc.u32 %r15406, %r15406, %r15414; 
	addc.cc.u32 %r15405, %r15405, %r15413; 
	addc.cc.u32 %r15404, %r15404, %r15412; 
	addc.cc.u32 %r15403, %r15403, %r15411; 
	addc.cc.u32 %r15402, %r15402, %r15410; 
	addc.cc.u32 %r15401, %r15401, %r15409; 
	addc.u32    %r15400, %r15400, %r15408; 
	
	// end inline asm
	ld.const.u32 	%r6002, [const_p+28];
	setp.gt.u32 	%p155, %r15400, %r6002;
	@%p155 bra 	$L__BB1_157;
	ld.const.u32 	%r6003, [const_p+28];
	setp.lt.u32 	%p156, %r15400, %r6003;
	@%p156 bra 	$L__BB1_158;
	ld.const.u32 	%r6004, [const_p+24];
	setp.gt.u32 	%p157, %r15401, %r6004;
	@%p157 bra 	$L__BB1_157;
	ld.const.u32 	%r6005, [const_p+24];
	setp.lt.u32 	%p158, %r15401, %r6005;
	@%p158 bra 	$L__BB1_158;
	ld.const.u32 	%r6006, [const_p+20];
	setp.gt.u32 	%p159, %r15402, %r6006;
	@%p159 bra 	$L__BB1_157;
	ld.const.u32 	%r6007, [const_p+20];
	setp.lt.u32 	%p160, %r15402, %r6007;
	@%p160 bra 	$L__BB1_158;
	ld.const.u32 	%r6008, [const_p+16];
	setp.gt.u32 	%p161, %r15403, %r6008;
	@%p161 bra 	$L__BB1_157;
	ld.const.u32 	%r6009, [const_p+16];
	setp.lt.u32 	%p162, %r15403, %r6009;
	@%p162 bra 	$L__BB1_158;
	ld.const.u32 	%r6010, [const_p+12];
	setp.gt.u32 	%p163, %r15404, %r6010;
	@%p163 bra 	$L__BB1_157;
	ld.const.u32 	%r6011, [const_p+12];
	setp.lt.u32 	%p164, %r15404, %r6011;
	@%p164 bra 	$L__BB1_158;
	ld.const.u32 	%r6012, [const_p+8];
	setp.gt.u32 	%p165, %r15405, %r6012;
	@%p165 bra 	$L__BB1_157;
	ld.const.u32 	%r6013, [const_p+8];
	setp.lt.u32 	%p166, %r15405, %r6013;
	@%p166 bra 	$L__BB1_158;
	ld.const.u32 	%r6014, [const_p+4];
	setp.gt.u32 	%p167, %r15406, %r6014;
	@%p167 bra 	$L__BB1_157;
	ld.const.u32 	%r6015, [const_p+4];
	setp.lt.u32 	%p168, %r15406, %r6015;
	ld.const.u32 	%r6016, [const_p];
	setp.lt.u32 	%p169, %r15407, %r6016;
	or.pred  	%p170, %p168, %p169;
	@%p170 bra 	$L__BB1_158;
$L__BB1_157:
	ld.const.u32 	%r6034, [const_p];
	ld.const.u32 	%r6035, [const_p+4];
	ld.const.u32 	%r6037, [const_p+12];
	ld.const.u32 	%r6038, [const_p+16];
	ld.const.u32 	%r6036, [const_p+8];
	ld.const.u32 	%r6039, [const_p+20];
	ld.const.u32 	%r6040, [const_p+24];
	ld.const.u32 	%r6041, [const_p+28];
	// begin inline asm
	sub.cc.u32 %r15407, %r15407, %r6034; 
	subc.cc.u32 %r15406, %r15406, %r6035; 
	subc.cc.u32 %r15405, %r15405, %r6036; 
	subc.cc.u32 %r15404, %r15404, %r6037; 
	subc.cc.u32 %r15403, %r15403, %r6038; 
	subc.cc.u32 %r15402, %r15402, %r6039; 
	subc.cc.u32 %r15401, %r15401, %r6040; 
	subc.u32    %r15400, %r15400, %r6041; 
	
	// end inline asm
$L__BB1_158:
	// begin inline asm
	add.cc.u32 %r15415, %r15415, %r15415; 
	addc.cc.u32 %r15414, %r15414, %r15414; 
	addc.cc.u32 %r15413, %r15413, %r15413; 
	addc.cc.u32 %r15412, %r15412, %r15412; 
	addc.cc.u32 %r15411, %r15411, %r15411; 
	addc.cc.u32 %r15410, %r15410, %r15410; 
	addc.cc.u32 %r15409, %r15409, %r15409; 
	addc.u32    %r15408, %r15408, %r15408; 
	
	// end inline asm
	ld.const.u32 	%r6066, [const_p+28];
	setp.gt.u32 	%p171, %r15408, %r6066;
	@%p171 bra 	$L__BB1_172;
	ld.const.u32 	%r6067, [const_p+28];
	setp.lt.u32 	%p172, %r15408, %r6067;
	@%p172 bra 	$L__BB1_173;
	ld.const.u32 	%r6068, [const_p+24];
	setp.gt.u32 	%p173, %r15409, %r6068;
	@%p173 bra 	$L__BB1_172;
	ld.const.u32 	%r6069, [const_p+24];
	setp.lt.u32 	%p174, %r15409, %r6069;
	@%p174 bra 	$L__BB1_173;
	ld.const.u32 	%r6070, [const_p+20];
	setp.gt.u32 	%p175, %r15410, %r6070;
	@%p175 bra 	$L__BB1_172;
	ld.const.u32 	%r6071, [const_p+20];
	setp.lt.u32 	%p176, %r15410, %r6071;
	@%p176 bra 	$L__BB1_173;
	ld.const.u32 	%r6072, [const_p+16];
	setp.gt.u32 	%p177, %r15411, %r6072;
	@%p177 bra 	$L__BB1_172;
	ld.const.u32 	%r6073, [const_p+16];
	setp.lt.u32 	%p178, %r15411, %r6073;
	@%p178 bra 	$L__BB1_173;
	ld.const.u32 	%r6074, [const_p+12];
	setp.gt.u32 	%p179, %r15412, %r6074;
	@%p179 bra 	$L__BB1_172;
	ld.const.u32 	%r6075, [const_p+12];
	setp.lt.u32 	%p180, %r15412, %r6075;
	@%p180 bra 	$L__BB1_173;
	ld.const.u32 	%r6076, [const_p+8];
	setp.gt.u32 	%p181, %r15413, %r6076;
	@%p181 bra 	$L__BB1_172;
	ld.const.u32 	%r6077, [const_p+8];
	setp.lt.u32 	%p182, %r15413, %r6077;
	@%p182 bra 	$L__BB1_173;
	ld.const.u32 	%r6078, [const_p+4];
	setp.gt.u32 	%p183, %r15414, %r6078;
	@%p183 bra 	$L__BB1_172;
	ld.const.u32 	%r6079, [const_p+4];
	setp.lt.u32 	%p184, %r15414, %r6079;
	ld.const.u32 	%r6080, [const_p];
	setp.lt.u32 	%p185, %r15415, %r6080;
	or.pred  	%p186, %p184, %p185;
	@%p186 bra 	$L__BB1_173;
$L__BB1_172:
	ld.const.u32 	%r6098, [const_p];
	ld.const.u32 	%r6099, [const_p+4];
	ld.const.u32 	%r6101, [const_p+12];
	ld.const.u32 	%r6102, [const_p+16];
	ld.const.u32 	%r6100, [const_p+8];
	ld.const.u32 	%r6103, [const_p+20];
	ld.const.u32 	%r6104, [const_p+24];
	ld.const.u32 	%r6105, [const_p+28];
	// begin inline asm
	sub.cc.u32 %r15415, %r15415, %r6098; 
	subc.cc.u32 %r15414, %r15414, %r6099; 
	subc.cc.u32 %r15413, %r15413, %r6100; 
	subc.cc.u32 %r15412, %r15412, %r6101; 
	subc.cc.u32 %r15411, %r15411, %r6102; 
	subc.cc.u32 %r15410, %r15410, %r6103; 
	subc.cc.u32 %r15409, %r15409, %r6104; 
	subc.u32    %r15408, %r15408, %r6105; 
	
	// end inline asm
$L__BB1_173:
	add.s32 	%r15399, %r15399, 1;
	setp.ne.s32 	%p187, %r15399, 256;
	@%p187 bra 	$L__BB1_142;
	st.local.u32 	[%rd22], %r15407;
	st.local.u32 	[%rd22+4], %r15406;
	st.local.u32 	[%rd22+8], %r15405;
	st.local.u32 	[%rd22+12], %r15404;
	st.local.u32 	[%rd22+16], %r15403;
	st.local.u32 	[%rd22+20], %r15402;
	st.local.u32 	[%rd22+24], %r15401;
	st.local.u32 	[%rd22+28], %r15400;
	mov.b32 	%r15433, 0;
	mov.u32 	%r15434, %r15433;
	mov.u32 	%r15435, %r15433;
	mov.u32 	%r15436, %r15433;
	mov.u32 	%r15437, %r15433;
	mov.u32 	%r15438, %r15433;
	mov.u32 	%r15439, %r15433;
	mov.u32 	%r15440, %r15433;
	mov.u32 	%r15441, %r15293;
	mov.u32 	%r15442, %r15294;
	mov.u32 	%r15443, %r15295;
	mov.u32 	%r15444, %r15296;
	mov.u32 	%r15445, %r15297;
	mov.u32 	%r15446, %r15298;
	mov.u32 	%r15447, %r15299;
	mov.u32 	%r15448, %r15300;
	mov.u32 	%r15432, %r15433;
$L__BB1_175:
	shr.u32 	%r6107, %r15432, 5;
	and.b32  	%r6108, %r15432, 31;
	mul.wide.u32 	%rd131, %r6107, 4;
	add.s64 	%rd132, %rd22, %rd131;
	ld.local.u32 	%r6109, [%rd132];
	shr.u32 	%r6110, %r6109, %r6108;
	and.b32  	%r6111, %r6110, 1;
	setp.eq.b32 	%p188, %r6111, 1;
	not.pred 	%p189, %p188;
	@%p189 bra 	$L__BB1_191;
	// begin inline asm
	add.cc.u32 %r15440, %r15440, %r15448; 
	addc.cc.u32 %r15439, %r15439, %r15447; 
	addc.cc.u32 %r15438, %r15438, %r15446; 
	addc.cc.u32 %r15437, %r15437, %r15445; 
	addc.cc.u32 %r15436, %r15436, %r15444; 
	addc.cc.u32 %r15435, %r15435, %r15443; 
	addc.cc.u32 %r15434, %r15434, %r15442; 
	addc.u32    %r15433, %r15433, %r15441; 
	
	// end inline asm
	ld.const.u32 	%r6136, [const_p+28];
	setp.gt.u32 	%p190, %r15433, %r6136;
	@%p190 bra 	$L__BB1_190;
	ld.const.u32 	%r6137, [const_p+28];
	setp.lt.u32 	%p191, %r15433, %r6137;
	@%p191 bra 	$L__BB1_191;
	ld.const.u32 	%r6138, [const_p+24];
	setp.gt.u32 	%p192, %r15434, %r6138;
	@%p192 bra 	$L__BB1_190;
	ld.const.u32 	%r6139, [const_p+24];
	setp.lt.u32 	%p193, %r15434, %r6139;
	@%p193 bra 	$L__BB1_191;
	ld.const.u32 	%r6140, [const_p+20];
	setp.gt.u32 	%p194, %r15435, %r6140;
	@%p194 bra 	$L__BB1_190;
	ld.const.u32 	%r6141, [const_p+20];
	setp.lt.u32 	%p195, %r15435, %r6141;
	@%p195 bra 	$L__BB1_191;
	ld.const.u32 	%r6142, [const_p+16];
	setp.gt.u32 	%p196, %r15436, %r6142;
	@%p196 bra 	$L__BB1_190;
	ld.const.u32 	%r6143, [const_p+16];
	setp.lt.u32 	%p197, %r15436, %r6143;
	@%p197 bra 	$L__BB1_191;
	ld.const.u32 	%r6144, [const_p+12];
	setp.gt.u32 	%p198, %r15437, %r6144;
	@%p198 bra 	$L__BB1_190;
	ld.const.u32 	%r6145, [const_p+12];
	setp.lt.u32 	%p199, %r15437, %r6145;
	@%p199 bra 	$L__BB1_191;
	ld.const.u32 	%r6146, [const_p+8];
	setp.gt.u32 	%p200, %r15438, %r6146;
	@%p200 bra 	$L__BB1_190;
	ld.const.u32 	%r6147, [const_p+8];
	setp.lt.u32 	%p201, %r15438, %r6147;
	@%p201 bra 	$L__BB1_191;
	ld.const.u32 	%r6148, [const_p+4];
	setp.gt.u32 	%p202, %r15439, %r6148;
	@%p202 bra 	$L__BB1_190;
	ld.const.u32 	%r6149, [const_p+4];
	setp.lt.u32 	%p203, %r15439, %r6149;
	ld.const.u32 	%r6150, [const_p];
	setp.lt.u32 	%p204, %r15440, %r6150;
	or.pred  	%p205, %p203, %p204;
	@%p205 bra 	$L__BB1_191;
$L__BB1_190:
	ld.const.u32 	%r6168, [const_p];
	ld.const.u32 	%r6169, [const_p+4];
	ld.const.u32 	%r6171, [const_p+12];
	ld.const.u32 	%r6172, [const_p+16];
	ld.const.u32 	%r6170, [const_p+8];
	ld.const.u32 	%r6173, [const_p+20];
	ld.const.u32 	%r6174, [const_p+24];
	ld.const.u32 	%r6175, [const_p+28];
	// begin inline asm
	sub.cc.u32 %r15440, %r15440, %r6168; 
	subc.cc.u32 %r15439, %r15439, %r6169; 
	subc.cc.u32 %r15438, %r15438, %r6170; 
	subc.cc.u32 %r15437, %r15437, %r6171; 
	subc.cc.u32 %r15436, %r15436, %r6172; 
	subc.cc.u32 %r15435, %r15435, %r6173; 
	subc.cc.u32 %r15434, %r15434, %r6174; 
	subc.u32    %r15433, %r15433, %r6175; 
	
	// end inline asm
$L__BB1_191:
	// begin inline asm
	add.cc.u32 %r15448, %r15448, %r15448; 
	addc.cc.u32 %r15447, %r15447, %r15447; 
	addc.cc.u32 %r15446, %r15446, %r15446; 
	addc.cc.u32 %r15445, %r15445, %r15445; 
	addc.cc.u32 %r15444, %r15444, %r15444; 
	addc.cc.u32 %r15443, %r15443, %r15443; 
	addc.cc.u32 %r15442, %r15442, %r15442; 
	addc.u32    %r15441, %r15441, %r15441; 
	
	// end inline asm
	ld.const.u32 	%r6200, [const_p+28];
	setp.gt.u32 	%p206, %r15441, %r6200;
	@%p206 bra 	$L__BB1_205;
	ld.const.u32 	%r6201, [const_p+28];
	setp.lt.u32 	%p207, %r15441, %r6201;
	@%p207 bra 	$L__BB1_206;
	ld.const.u32 	%r6202, [const_p+24];
	setp.gt.u32 	%p208, %r15442, %r6202;
	@%p208 bra 	$L__BB1_205;
	ld.const.u32 	%r6203, [const_p+24];
	setp.lt.u32 	%p209, %r15442, %r6203;
	@%p209 bra 	$L__BB1_206;
	ld.const.u32 	%r6204, [const_p+20];
	setp.gt.u32 	%p210, %r15443, %r6204;
	@%p210 bra 	$L__BB1_205;
	ld.const.u32 	%r6205, [const_p+20];
	setp.lt.u32 	%p211, %r15443, %r6205;
	@%p211 bra 	$L__BB1_206;
	ld.const.u32 	%r6206, [const_p+16];
	setp.gt.u32 	%p212, %r15444, %r6206;
	@%p212 bra 	$L__BB1_205;
	ld.const.u32 	%r6207, [const_p+16];
	setp.lt.u32 	%p213, %r15444, %r6207;
	@%p213 bra 	$L__BB1_206;
	ld.const.u32 	%r6208, [const_p+12];
	setp.gt.u32 	%p214, %r15445, %r6208;
	@%p214 bra 	$L__BB1_205;
	ld.const.u32 	%r6209, [const_p+12];
	setp.lt.u32 	%p215, %r15445, %r6209;
	@%p215 bra 	$L__BB1_206;
	ld.const.u32 	%r6210, [const_p+8];
	setp.gt.u32 	%p216, %r15446, %r6210;
	@%p216 bra 	$L__BB1_205;
	ld.const.u32 	%r6211, [const_p+8];
	setp.lt.u32 	%p217, %r15446, %r6211;
	@%p217 bra 	$L__BB1_206;
	ld.const.u32 	%r6212, [const_p+4];
	setp.gt.u32 	%p218, %r15447, %r6212;
	@%p218 bra 	$L__BB1_205;
	ld.const.u32 	%r6213, [const_p+4];
	setp.lt.u32 	%p219, %r15447, %r6213;
	ld.const.u32 	%r6214, [const_p];
	setp.lt.u32 	%p220, %r15448, %r6214;
	or.pred  	%p221, %p219, %p220;
	@%p221 bra 	$L__BB1_206;
$L__BB1_205:
	ld.const.u32 	%r6232, [const_p];
	ld.const.u32 	%r6233, [const_p+4];
	ld.const.u32 	%r6235, [const_p+12];
	ld.const.u32 	%r6236, [const_p+16];
	ld.const.u32 	%r6234, [const_p+8];
	ld.const.u32 	%r6237, [const_p+20];
	ld.const.u32 	%r6238, [const_p+24];
	ld.const.u32 	%r6239, [const_p+28];
	// begin inline asm
	sub.cc.u32 %r15448, %r15448, %r6232; 
	subc.cc.u32 %r15447, %r15447, %r6233; 
	subc.cc.u32 %r15446, %r15446, %r6234; 
	subc.cc.u32 %r15445, %r15445, %r6235; 
	subc.cc.u32 %r15444, %r15444, %r6236; 
	subc.cc.u32 %r15443, %r15443, %r6237; 
	subc.cc.u32 %r15442, %r15442, %r6238; 
	subc.u32    %r15441, %r15441, %r6239; 
	
	// end inline asm
$L__BB1_206:
	add.s32 	%r15432, %r15432, 1;
	setp.ne.s32 	%p222, %r15432, 256;
	@%p222 bra 	$L__BB1_175;
	st.local.u32 	[%rd22], %r15440;
	st.local.u32 	[%rd22+4], %r15439;
	st.local.u32 	[%rd22+8], %r15438;
	st.local.u32 	[%rd22+12], %r15437;
	st.local.u32 	[%rd22+16], %r15436;
	st.local.u32 	[%rd22+20], %r15435;
	st.local.u32 	[%rd22+24], %r15434;
	st.local.u32 	[%rd22+28], %r15433;
	mov.b32 	%r15466, 0;
	mov.u32 	%r15467, %r15466;
	mov.u32 	%r15468, %r15466;
	mov.u32 	%r15469, %r15466;
	mov.u32 	%r15470, %r15466;
	mov.u32 	%r15471, %r15466;
	mov.u32 	%r15472, %r15466;
	mov.u32 	%r15473, %r15466;
	mov.u32 	%r15465, %r15466;
$L__BB1_208:
	shr.u32 	%r6241, %r15465, 5;
	and.b32  	%r6242, %r15465, 31;
	mul.wide.u32 	%rd133, %r15238, 100;
	mov.u64 	%rd134, const_PrecomputedPoints;
	add.s64 	%rd135, %rd134, %rd133;
	mul.wide.u32 	%rd136, %r6241, 4;
	add.s64 	%rd137, %rd135, %rd136;
	ld.const.u32 	%r6243, [%rd137+32];
	shr.u32 	%r6244, %r6243, %r6242;
	and.b32  	%r6245, %r6244, 1;
	setp.eq.b32 	%p223, %r6245, 1;
	not.pred 	%p224, %p223;
	@%p224 bra 	$L__BB1_224;
	// begin inline asm
	add.cc.u32 %r15473, %r15473, %r15940; 
	addc.cc.u32 %r15472, %r15472, %r15939; 
	addc.cc.u32 %r15471, %r15471, %r15938; 
	addc.cc.u32 %r15470, %r15470, %r15937; 
	addc.cc.u32 %r15469, %r15469, %r15936; 
	addc.cc.u32 %r15468, %r15468, %r15935; 
	addc.cc.u32 %r15467, %r15467, %r15934; 
	addc.u32    %r15466, %r15466, %r15933; 
	
	// end inline asm
	ld.const.u32 	%r6270, [const_p+28];
	setp.gt.u32 	%p225, %r15466, %r6270;
	@%p225 bra 	$L__BB1_223;
	ld.const.u32 	%r6271, [const_p+28];
	setp.lt.u32 	%p226, %r15466, %r6271;
	@%p226 bra 	$L__BB1_224;
	ld.const.u32 	%r6272, [const_p+24];
	setp.gt.u32 	%p227, %r15467, %r6272;
	@%p227 bra 	$L__BB1_223;
	ld.const.u32 	%r6273, [const_p+24];
	setp.lt.u32 	%p228, %r15467, %r6273;
	@%p228 bra 	$L__BB1_224;
	ld.const.u32 	%r6274, [const_p+20];
	setp.gt.u32 	%p229, %r15468, %r6274;
	@%p229 bra 	$L__BB1_223;
	ld.const.u32 	%r6275, [const_p+20];
	setp.lt.u32 	%p230, %r15468, %r6275;
	@%p230 bra 	$L__BB1_224;
	ld.const.u32 	%r6276, [const_p+16];
	setp.gt.u32 	%p231, %r15469, %r6276;
	@%p231 bra 	$L__BB1_223;
	ld.const.u32 	%r6277, [const_p+16];
	setp.lt.u32 	%p232, %r15469, %r6277;
	@%p232 bra 	$L__BB1_224;
	ld.const.u32 	%r6278, [const_p+12];
	setp.gt.u32 	%p233, %r15470, %r6278;
	@%p233 bra 	$L__BB1_223;
	ld.const.u32 	%r6279, [const_p+12];
	setp.lt.u32 	%p234, %r15470, %r6279;
	@%p234 bra 	$L__BB1_224;
	ld.const.u32 	%r6280, [const_p+8];
	setp.gt.u32 	%p235, %r15471, %r6280;
	@%p235 bra 	$L__BB1_223;
	ld.const.u32 	%r6281, [const_p+8];
	setp.lt.u32 	%p236, %r15471, %r6281;
	@%p236 bra 	$L__BB1_224;
	ld.const.u32 	%r6282, [const_p+4];
	setp.gt.u32 	%p237, %r15472, %r6282;
	@%p237 bra 	$L__BB1_223;
	ld.const.u32 	%r6283, [const_p+4];
	setp.lt.u32 	%p238, %r15472, %r6283;
	ld.const.u32 	%r6284, [const_p];
	setp.lt.u32 	%p239, %r15473, %r6284;
	or.pred  	%p240, %p238, %p239;
	@%p240 bra 	$L__BB1_224;
$L__BB1_223:
	ld.const.u32 	%r6302, [const_p];
	ld.const.u32 	%r6303, [const_p+4];
	ld.const.u32 	%r6305, [const_p+12];
	ld.const.u32 	%r6306, [const_p+16];
	ld.const.u32 	%r6304, [const_p+8];
	ld.const.u32 	%r6307, [const_p+20];
	ld.const.u32 	%r6308, [const_p+24];
	ld.const.u32 	%r6309, [const_p+28];
	// begin inline asm
	sub.cc.u32 %r15473, %r15473, %r6302; 
	subc.cc.u32 %r15472, %r15472, %r6303; 
	subc.cc.u32 %r15471, %r15471, %r6304; 
	subc.cc.u32 %r15470, %r15470, %r6305; 
	subc.cc.u32 %r15469, %r15469, %r6306; 
	subc.cc.u32 %r15468, %r15468, %r6307; 
	subc.cc.u32 %r15467, %r15467, %r6308; 
	subc.u32    %r15466, %r15466, %r6309; 
	
	// end inline asm
$L__BB1_224:
	// begin inline asm
	add.cc.u32 %r15940, %r15940, %r15940; 
	addc.cc.u32 %r15939, %r15939, %r15939; 
	addc.cc.u32 %r15938, %r15938, %r15938; 
	addc.cc.u32 %r15937, %r15937, %r15937; 
	addc.cc.u32 %r15936, %r15936, %r15936; 
	addc.cc.u32 %r15935, %r15935, %r15935; 
	addc.cc.u32 %r15934, %r15934, %r15934; 
	addc.u32    %r15933, %r15933, %r15933; 
	
	// end inline asm
	ld.const.u32 	%r6334, [const_p+28];
	setp.gt.u32 	%p241, %r15933, %r6334;
	@%p241 bra 	$L__BB1_238;
	ld.const.u32 	%r6335, [const_p+28];
	setp.lt.u32 	%p242, %r15933, %r6335;
	@%p242 bra 	$L__BB1_239;
	ld.const.u32 	%r6336, [const_p+24];
	setp.gt.u32 	%p243, %r15934, %r6336;
	@%p243 bra 	$L__BB1_238;
	ld.const.u32 	%r6337, [const_p+24];
	setp.lt.u32 	%p244, %r15934, %r6337;
	@%p244 bra 	$L__BB1_239;
	ld.const.u32 	%r6338, [const_p+20];
	setp.gt.u32 	%p245, %r15935, %r6338;
	@%p245 bra 	$L__BB1_238;
	ld.const.u32 	%r6339, [const_p+20];
	setp.lt.u32 	%p246, %r15935, %r6339;
	@%p246 bra 	$L__BB1_239;
	ld.const.u32 	%r6340, [const_p+16];
	setp.gt.u32 	%p247, %r15936, %r6340;
	@%p247 bra 	$L__BB1_238;
	ld.const.u32 	%r6341, [const_p+16];
	setp.lt.u32 	%p248, %r15936, %r6341;
	@%p248 bra 	$L__BB1_239;
	ld.const.u32 	%r6342, [const_p+12];
	setp.gt.u32 	%p249, %r15937, %r6342;
	@%p249 bra 	$L__BB1_238;
	ld.const.u32 	%r6343, [const_p+12];
	setp.lt.u32 	%p250, %r15937, %r6343;
	@%p250 bra 	$L__BB1_239;
	ld.const.u32 	%r6344, [const_p+8];
	setp.gt.u32 	%p251, %r15938, %r6344;
	@%p251 bra 	$L__BB1_238;
	ld.const.u32 	%r6345, [const_p+8];
	setp.lt.u32 	%p252, %r15938, %r6345;
	@%p252 bra 	$L__BB1_239;
	ld.const.u32 	%r6346, [const_p+4];
	setp.gt.u32 	%p253, %r15939, %r6346;
	@%p253 bra 	$L__BB1_238;
	ld.const.u32 	%r6347, [const_p+4];
	setp.lt.u32 	%p254, %r15939, %r6347;
	ld.const.u32 	%r6348, [const_p];
	setp.lt.u32 	%p255, %r15940, %r6348;
	or.pred  	%p256, %p254, %p255;
	@%p256 bra 	$L__BB1_239;
$L__BB1_238:
	ld.const.u32 	%r6366, [const_p];
	ld.const.u32 	%r6367, [const_p+4];
	ld.const.u32 	%r6369, [const_p+12];
	ld.const.u32 	%r6370, [const_p+16];
	ld.const.u32 	%r6368, [const_p+8];
	ld.const.u32 	%r6371, [const_p+20];
	ld.const.u32 	%r6372, [const_p+24];
	ld.const.u32 	%r6373, [const_p+28];
	// begin inline asm
	sub.cc.u32 %r15940, %r15940, %r6366; 
	subc.cc.u32 %r15939, %r15939, %r6367; 
	subc.cc.u32 %r15938, %r15938, %r6368; 
	subc.cc.u32 %r15937, %r15937, %r6369; 
	subc.cc.u32 %r15936, %r15936, %r6370; 
	subc.cc.u32 %r15935, %r15935, %r6371; 
	subc.cc.u32 %r15934, %r15934, %r6372; 
	subc.u32    %r15933, %r15933, %r6373; 
	
	// end inline asm
$L__BB1_239:
	add.s32 	%r15465, %r15465, 1;
	setp.ne.s32 	%p257, %r15465, 256;
	@%p257 bra 	$L__BB1_208;
	st.local.u32 	[%rd23], %r15473;
	st.local.u32 	[%rd23+4], %r15472;
	st.local.u32 	[%rd23+8], %r15471;
	st.local.u32 	[%rd23+12], %r15470;
	st.local.u32 	[%rd23+16], %r15469;
	st.local.u32 	[%rd23+20], %r15468;
	st.local.u32 	[%rd23+24], %r15467;
	st.local.u32 	[%rd23+28], %r15466;
	mov.b32 	%r15499, 0;
	mov.u32 	%r15500, %r15499;
	mov.u32 	%r15501, %r15499;
	mov.u32 	%r15502, %r15499;
	mov.u32 	%r15503, %r15499;
	mov.u32 	%r15504, %r15499;
	mov.u32 	%r15505, %r15499;
	mov.u32 	%r15506, %r15499;
	mov.u32 	%r15507, %r15257;
	mov.u32 	%r15508, %r15258;
	mov.u32 	%r15509, %r15259;
	mov.u32 	%r15510, %r15260;
	mov.u32 	%r15511, %r15261;
	mov.u32 	%r15512, %r15262;
	mov.u32 	%r15513, %r15263;
	mov.u32 	%r15514, %r15264;
	mov.u32 	%r15498, %r15499;
$L__BB1_241:
	shr.u32 	%r6375, %r15498, 5;
	and.b32  	%r6376, %r15498, 31;
	mul.wide.u32 	%rd138, %r6375, 4;
	add.s64 	%rd139, %rd23, %rd138;
	ld.local.u32 	%r6377, [%rd139];
	shr.u32 	%r6378, %r6377, %r6376;
	and.b32  	%r6379, %r6378, 1;
	setp.eq.b32 	%p258, %r6379, 1;
	not.pred 	%p259, %p258;
	@%p259 bra 	$L__BB1_257;
	// begin inline asm
	add.cc.u32 %r15506, %r15506, %r15514; 
	addc.cc.u32 %r15505, %r15505, %r15513; 
	addc.cc.u32 %r15504, %r15504, %r15512; 
	addc.cc.u32 %r15503, %r15503, %r15511; 
	addc.cc.u32 %r15502, %r15502, %r15510; 
	addc.cc.u32 %r15501, %r15501, %r15509; 
	addc.cc.u32 %r15500, %r15500, %r15508; 
	addc.u32    %r15499, %r15499, %r15507; 
	
	// end inline asm
	ld.const.u32 	%r6404, [const_p+28];
	setp.gt.u32 	%p260, %r15499, %r6404;
	@%p260 bra 	$L__BB1_256;
	ld.const.u32 	%r6405, [const_p+28];
	setp.lt.u32 	%p261, %r15499, %r6405;
	@%p261 bra 	$L__BB1_257;
	ld.const.u32 	%r6406, [const_p+24];
	setp.gt.u32 	%p262, %r15500, %r6406;
	@%p262 bra 	$L__BB1_256;
	ld.const.u32 	%r6407, [const_p+24];
	setp.lt.u32 	%p263, %r15500, %r6407;
	@%p263 bra 	$L__BB1_257;
	ld.const.u32 	%r6408, [const_p+20];
	setp.gt.u32 	%p264, %r15501, %r6408;
	@%p264 bra 	$L__BB1_256;
	ld.const.u32 	%r6409, [const_p+20];
	setp.lt.u32 	%p265, %r15501, %r6409;
	@%p265 bra 	$L__BB1_257;
	ld.const.u32 	%r6410, [const_p+16];
	setp.gt.u32 	%p266, %r15502, %r6410;
	@%p266 bra 	$L__BB1_256;
	ld.const.u32 	%r6411, [const_p+16];
	setp.lt.u32 	%p267, %r15502, %r6411;
	@%p267 bra 	$L__BB1_257;
	ld.const.u32 	%r6412, [const_p+12];
	setp.gt.u32 	%p268, %r15503, %r6412;
	@%p268 bra 	$L__BB1_256;
	ld.const.u32 	%r6413, [const_p+12];
	setp.lt.u32 	%p269, %r15503, %r6413;
	@%p269 bra 	$L__BB1_257;
	ld.const.u32 	%r6414, [const_p+8];
	setp.gt.u32 	%p270, %r15504, %r6414;
	@%p270 bra 	$L__BB1_256;
	ld.const.u32 	%r6415, [const_p+8];
	setp.lt.u32 	%p271, %r15504, %r6415;
	@%p271 bra 	$L__BB1_257;
	ld.const.u32 	%r6416, [const_p+4];
	setp.gt.u32 	%p272, %r15505, %r6416;
	@%p272 bra 	$L__BB1_256;
	ld.const.u32 	%r6417, [const_p+4];
	setp.lt.u32 	%p273, %r15505, %r6417;
	ld.const.u32 	%r6418, [const_p];
	setp.lt.u32 	%p274, %r15506, %r6418;
	or.pred  	%p275, %p273, %p274;
	@%p275 bra 	$L__BB1_257;
$L__BB1_256:
	ld.const.u32 	%r6436, [const_p];
	ld.const.u32 	%r6437, [const_p+4];
	ld.const.u32 	%r6439, [const_p+12];
	ld.const.u32 	%r6440, [const_p+16];
	ld.const.u32 	%r6438, [const_p+8];
	ld.const.u32 	%r6441, [const_p+20];
	ld.const.u32 	%r6442, [const_p+24];
	ld.const.u32 	%r6443, [const_p+28];
	// begin inline asm
	sub.cc.u32 %r15506, %r15506, %r6436; 
	subc.cc.u32 %r15505, %r15505, %r6437; 
	subc.cc.u32 %r15504, %r15504, %r6438; 
	subc.cc.u32 %r15503, %r15503, %r6439; 
	subc.cc.u32 %r15502, %r15502, %r6440; 
	subc.cc.u32 %r15501, %r15501, %r6441; 
	subc.cc.u32 %r15500, %r15500, %r6442; 
	subc.u32    %r15499, %r15499, %r6443; 
	
	// end inline asm
$L__BB1_257:
	// begin inline asm
	add.cc.u32 %r15514, %r15514, %r15514; 
	addc.cc.u32 %r15513, %r15513, %r15513; 
	addc.cc.u32 %r15512, %r15512, %r15512; 
	addc.cc.u32 %r15511, %r15511, %r15511; 
	addc.cc.u32 %r15510, %r15510, %r15510; 
	addc.cc.u32 %r15509, %r15509, %r15509; 
	addc.cc.u32 %r15508, %r15508, %r15508; 
	addc.u32    %r15507, %r15507, %r15507; 
	
	// end inline asm
	ld.const.u32 	%r6468, [const_p+28];
	setp.gt.u32 	%p276, %r15507, %r6468;
	@%p276 bra 	$L__BB1_271;
	ld.const.u32 	%r6469, [const_p+28];
	setp.lt.u32 	%p277, %r15507, %r6469;
	@%p277 bra 	$L__BB1_272;
	ld.const.u32 	%r6470, [const_p+24];
	setp.gt.u32 	%p278, %r15508, %r6470;
	@%p278 bra 	$L__BB1_271;
	ld.const.u32 	%r6471, [const_p+24];
	setp.lt.u32 	%p279, %r15508, %r6471;
	@%p279 bra 	$L__BB1_272;
	ld.const.u32 	%r6472, [const_p+20];
	setp.gt.u32 	%p280, %r15509, %r6472;
	@%p280 bra 	$L__BB1_271;
	ld.const.u32 	%r6473, [const_p+20];
	setp.lt.u32 	%p281, %r15509, %r6473;
	@%p281 bra 	$L__BB1_272;
	ld.const.u32 	%r6474, [const_p+16];
	setp.gt.u32 	%p282, %r15510, %r6474;
	@%p282 bra 	$L__BB1_271;
	ld.const.u32 	%r6475, [const_p+16];
	setp.lt.u32 	%p283, %r15510, %r6475;
	@%p283 bra 	$L__BB1_272;
	ld.const.u32 	%r6476, [const_p+12];
	setp.gt.u32 	%p284, %r15511, %r6476;
	@%p284 bra 	$L__BB1_271;
	ld.const.u32 	%r6477, [const_p+12];
	setp.lt.u32 	%p285, %r15511, %r6477;
	@%p285 bra 	$L__BB1_272;
	ld.const.u32 	%r6478, [const_p+8];
	setp.gt.u32 	%p286, %r15512, %r6478;
	@%p286 bra 	$L__BB1_271;
	ld.const.u32 	%r6479, [const_p+8];
	setp.lt.u32 	%p287, %r15512, %r6479;
	@%p287 bra 	$L__BB1_272;
	ld.const.u32 	%r6480, [const_p+4];
	setp.gt.u32 	%p288, %r15513, %r6480;
	@%p288 bra 	$L__BB1_271;
	ld.const.u32 	%r6481, [const_p+4];
	setp.lt.u32 	%p289, %r15513, %r6481;
	ld.const.u32 	%r6482, [const_p];
	setp.lt.u32 	%p290, %r15514, %r6482;
	or.pred  	%p291, %p289, %p290;
	@%p291 bra 	$L__BB1_272;
$L__BB1_271:
	ld.const.u32 	%r6500, [const_p];
	ld.const.u32 	%r6501, [const_p+4];
	ld.const.u32 	%r6503, [const_p+12];
	ld.const.u32 	%r6504, [const_p+16];
	ld.const.u32 	%r6502, [const_p+8];
	ld.const.u32 	%r6505, [const_p+20];
	ld.const.u32 	%r6506, [const_p+24];
	ld.const.u32 	%r6507, [const_p+28];
	// begin inline asm
	sub.cc.u32 %r15514, %r15514, %r6500; 
	subc.cc.u32 %r15513, %r15513, %r6501; 
	subc.cc.u32 %r15512, %r15512, %r6502; 
	subc.cc.u32 %r15511, %r15511, %r6503; 
	subc.cc.u32 %r15510, %r15510, %r6504; 
	subc.cc.u32 %r15509, %r15509, %r6505; 
	subc.cc.u32 %r15508, %r15508, %r6506; 
	subc.u32    %r15507, %r15507, %r6507; 
	
	// end inline asm
$L__BB1_272:
	add.s32 	%r15498, %r15498, 1;
	setp.ne.s32 	%p292, %r15498, 256;
	@%p292 bra 	$L__BB1_241;
	st.local.u32 	[%rd23], %r15506;
	st.local.u32 	[%rd23+4], %r15505;
	st.local.u32 	[%rd23+8], %r15504;
	st.local.u32 	[%rd23+12], %r15503;
	st.local.u32 	[%rd23+16], %r15502;
	st.local.u32 	[%rd23+20], %r15501;
	st.local.u32 	[%rd23+24], %r15500;
	st.local.u32 	[%rd23+28], %r15499;
	setp.gt.u32 	%p293, %r15329, %r15365;
	@%p293 bra 	$L__BB1_807;
	setp.lt.u32 	%p294, %r15329, %r15365;
	setp.ne.s32 	%p295, %r15330, %r15366;
	setp.ne.s32 	%p296, %r15331, %r15367;
	or.pred  	%p297, %p295, %p296;
	or.pred  	%p298, %p297, %p294;
	setp.ne.s32 	%p299, %r15332, %r15368;
	or.pred  	%p300, %p298, %p299;
	setp.ne.s32 	%p301, %r15333, %r15369;
	or.pred  	%p302, %p300, %p301;
	setp.ne.s32 	%p303, %r15334, %r15370;
	or.pred  	%p304, %p302, %p303;
	setp.ne.s32 	%p305, %r15335, %r15371;
	or.pred  	%p306, %p304, %p305;
	setp.ne.s32 	%p307, %r15336, %r15372;
	or.pred  	%p308, %p306, %p307;
	@%p308 bra 	$L__BB1_807;
	ld.const.u32 	%r15374, [const_p+28];
	setp.gt.u32 	%p309, %r15433, %r15499;
	@%p309 bra 	$L__BB1_793;
	setp.lt.u32 	%p310, %r15433, %r15499;
	setp.ne.s32 	%p311, %r15434, %r15500;
	setp.ne.s32 	%p312, %r15435, %r15501;
	or.pred  	%p313, %p311, %p312;
	or.pred  	%p314, %p313, %p310;
	setp.ne.s32 	%p315, %r15436, %r15502;
	or.pred  	%p316, %p314, %p315;
	setp.ne.s32 	%p317, %r15437, %r15503;
	or.pred  	%p318, %p316, %p317;
	setp.ne.s32 	%p319, %r15438, %r15504;
	or.pred  	%p320, %p318, %p319;
	setp.ne.s32 	%p321, %r15439, %r15505;
	or.pred  	%p322, %p320, %p321;
	setp.ne.s32 	%p323, %r15440, %r15506;
	or.pred  	%p324, %p322, %p323;
	@%p324 bra 	$L__BB1_793;
	and.b16  	%rs15, %rs32, 255;
	setp.eq.s16 	%p325, %rs15, 0;
	@%p325 bra 	$L__BB1_279;
	mov.b16 	%rs32, 1;
	st.local.u8 	[%rd27+96], %rs32;
	mov.b32 	%r16293, 0;
	st.local.u32 	[%rd27], %r16293;
	st.local.u32 	[%rd27+4], %r16293;
	st.local.u32 	[%rd27+8], %r16293;
	st.local.u32 	[%rd27+12], %r16293;
	st.local.u32 	[%rd27+16], %r16293;
	st.local.u32 	[%rd27+20], %r16293;
	st.local.u32 	[%rd27+24], %r16293;
	st.local.u32 	[%rd27+28], %r16293;
	st.local.u32 	[%rd27+32], %r16293;
	st.local.u32 	[%rd27+36], %r16293;
	st.local.u32 	[%rd27+40], %r16293;
	st.local.u32 	[%rd27+44], %r16293;
	st.local.u32 	[%rd27+48], %r16293;
	st.local.u32 	[%rd27+52], %r16293;
	st.local.u32 	[%rd27+56], %r16293;
	st.local.u32 	[%rd27+60], %r16293;
	st.local.u32 	[%rd27+64], %r16293;
	st.local.u32 	[%rd27+68], %r16293;
	st.local.u32 	[%rd27+72], %r16293;
	st.local.u32 	[%rd27+76], %r16293;
	st.local.u32 	[%rd27+80], %r16293;
	st.local.u32 	[%rd27+84], %r16293;
	st.local.u32 	[%rd27+88], %r16293;
	st.local.u32 	[%rd27+92], %r16293;
	mov.u32 	%r16294, %r16293;
	mov.u32 	%r16295, %r16293;
	mov.u32 	%r16296, %r16293;
	mov.u32 	%r16297, %r16293;
	mov.u32 	%r16298, %r16293;
	mov.u32 	%r16299, %r16293;
	mov.u32 	%r16300, %r16293;
	mov.u32 	%r16301, %r16293;
	mov.u32 	%r16302, %r16293;
	mov.u32 	%r16303, %r16293;
	mov.u32 	%r16304, %r16293;
	mov.u32 	%r16305, %r16293;
	mov.u32 	%r16306, %r16293;
	mov.u32 	%r16307, %r16293;
	mov.u32 	%r15933, %r16293;
	mov.u32 	%r15934, %r16293;
	mov.u32 	%r15935, %r16293;
	mov.u32 	%r15936, %r16293;
	mov.u32 	%r15937, %r16293;
	mov.u32 	%r15938, %r16293;
	mov.u32 	%r15939, %r16293;
	mov.u32 	%r15940, %r16293;
	mov.u16 	%rs33, %rs32;
	bra.uni 	$L__BB1_1232;
$L__BB1_279:
	mov.b32 	%r15573, 0;
	mov.u32 	%r15574, %r15573;
	mov.u32 	%r15575, %r15573;
	mov.u32 	%r15576, %r15573;
	mov.u32 	%r15577, %r15573;
	mov.u32 	%r15578, %r15573;
	mov.u32 	%r15579, %r15573;
	mov.u32 	%r15580, %r15573;
	mov.u32 	%r15540, %r16307;
	mov.u32 	%r15541, %r16306;
	mov.u32 	%r15542, %r16305;
	mov.u32 	%r15543, %r16304;
	mov.u32 	%r15544, %r16303;
	mov.u32 	%r15545, %r16302;
	mov.u32 	%r15546, %r16301;
	mov.u32 	%r15547, %r16300;
	mov.u32 	%r15531, %r15573;
$L__BB1_280:
	ld.const.u32 	%r642, [const_p+24];
	ld.const.u32 	%r643, [const_p+20];
	ld.const.u32 	%r644, [const_p+8];
	ld.const.u32 	%r645, [const_p+16];
	ld.const.u32 	%r646, [const_p+12];
	ld.const.u32 	%r647, [const_p+4];
	ld.const.u32 	%r648, [const_p];
	shr.u32 	%r6510, %r15531, 5;
	and.b32  	%r6511, %r15531, 31;
	mul.wide.u32 	%rd140, %r6510, 4;
	add.s64 	%rd141, %rd27, %rd140;
	ld.local.u32 	%r6512, [%rd141+32];
	shr.u32 	%r6513, %r6512, %r6511;
	and.b32  	%r6514, %r6513, 1;
	setp.eq.b32 	%p326, %r6514, 1;
	not.pred 	%p327, %p326;
	@%p327 bra 	$L__BB1_296;
	// begin inline asm
	add.cc.u32 %r15580, %r15580, %r15547; 
	addc.cc.u32 %r15579, %r15579, %r15546; 
	addc.cc.u32 %r15578, %r15578, %r15545; 
	addc.cc.u32 %r15577, %r15577, %r15544; 
	addc.cc.u32 %r15576, %r15576, %r15543; 
	addc.cc.u32 %r15575, %r15575, %r15542; 
	addc.cc.u32 %r15574, %r15574, %r15541; 
	addc.u32    %r15573, %r15573, %r15540; 
	
	// end inline asm
	setp.gt.u32 	%p328, %r15573, %r15374;
	@%p328 bra 	$L__BB1_295;
	setp.lt.u32 	%p329, %r15573, %r15374;
	@%p329 bra 	$L__BB1_296;
	setp.gt.u32 	%p330, %r15574, %r642;
	@%p330 bra 	$L__BB1_295;
	setp.lt.u32 	%p331, %r15574, %r642;
	@%p331 bra 	$L__BB1_296;
	setp.gt.u32 	%p332, %r15575, %r643;
	@%p332 bra 	$L__BB1_295;
	setp.lt.u32 	%p333, %r15575, %r643;
	@%p333 bra 	$L__BB1_296;
	setp.gt.u32 	%p334, %r15576, %r645;
	@%p334 bra 	$L__BB1_295;
	setp.lt.u32 	%p335, %r15576, %r645;
	@%p335 bra 	$L__BB1_296;
	setp.gt.u32 	%p336, %r15577, %r646;
	@%p336 bra 	$L__BB1_295;
	setp.lt.u32 	%p337, %r15577, %r646;
	@%p337 bra 	$L__BB1_296;
	setp.gt.u32 	%p338, %r15578, %r644;
	@%p338 bra 	$L__BB1_295;
	setp.lt.u32 	%p339, %r15578, %r644;
	@%p339 bra 	$L__BB1_296;
	setp.gt.u32 	%p340, %r15579, %r647;
	@%p340 bra 	$L__BB1_295;
	setp.lt.u32 	%p341, %r15579, %r647;
	setp.lt.u32 	%p342, %r15580, %r648;
	or.pred  	%p343, %p341, %p342;
	@%p343 bra 	$L__BB1_296;
$L__BB1_295:
	// begin inline asm
	sub.cc.u32 %r15580, %r15580, %r648; 
	subc.cc.u32 %r15579, %r15579, %r647; 
	subc.cc.u32 %r15578, %r15578, %r644; 
	subc.cc.u32 %r15577, %r15577, %r646; 
	subc.cc.u32 %r15576, %r15576, %r645; 
	subc.cc.u32 %r15575, %r15575, %r643; 
	subc.cc.u32 %r15574, %r15574, %r642; 
	subc.u32    %r15573, %r15573, %r15374; 
	
	// end inline asm
$L__BB1_296:
	// begin inline asm
	add.cc.u32 %r15547, %r15547, %r15547; 
	addc.cc.u32 %r15546, %r15546, %r15546; 
	addc.cc.u32 %r15545, %r15545, %r15545; 
	addc.cc.u32 %r15544, %r15544, %r15544; 
	addc.cc.u32 %r15543, %r15543, %r15543; 
	addc.cc.u32 %r15542, %r15542, %r15542; 
	addc.cc.u32 %r15541, %r15541, %r15541; 
	addc.u32    %r15540, %r15540, %r15540; 
	
	// end inline asm
	setp.gt.u32 	%p344, %r15540, %r15374;
	@%p344 bra 	$L__BB1_310;
	setp.lt.u32 	%p345, %r15540, %r15374;
	@%p345 bra 	$L__BB1_311;
	setp.gt.u32 	%p346, %r15541, %r642;
	@%p346 bra 	$L__BB1_310;
	setp.lt.u32 	%p347, %r15541, %r642;
	@%p347 bra 	$L__BB1_311;
	setp.gt.u32 	%p348, %r15542, %r643;
	@%p348 bra 	$L__BB1_310;
	setp.lt.u32 	%p349, %r15542, %r643;
	@%p349 bra 	$L__BB1_311;
	setp.gt.u32 	%p350, %r15543, %r645;
	@%p350 bra 	$L__BB1_310;
	setp.lt.u32 	%p351, %r15543, %r645;
	@%p351 bra 	$L__BB1_311;
	setp.gt.u32 	%p352, %r15544, %r646;
	@%p352 bra 	$L__BB1_310;
	setp.lt.u32 	%p353, %r15544, %r646;
	@%p353 bra 	$L__BB1_311;
	setp.gt.u32 	%p354, %r15545, %r644;
	@%p354 bra 	$L__BB1_310;
	setp.lt.u32 	%p355, %r15545, %r644;
	@%p355 bra 	$L__BB1_311;
	setp.gt.u32 	%p356, %r15546, %r647;
	@%p356 bra 	$L__BB1_310;
	setp.lt.u32 	%p357, %r15546, %r647;
	setp.lt.u32 	%p358, %r15547, %r648;
	or.pred  	%p359, %p357, %p358;
	@%p359 bra 	$L__BB1_311;
$L__BB1_310:
	// begin inline asm
	sub.cc.u32 %r15547, %r15547, %r648; 
	subc.cc.u32 %r15546, %r15546, %r647; 
	subc.cc.u32 %r15545, %r15545, %r644; 
	subc.cc.u32 %r15544, %r15544, %r646; 
	subc.cc.u32 %r15543, %r15543, %r645; 
	subc.cc.u32 %r15542, %r15542, %r643; 
	subc.cc.u32 %r15541, %r15541, %r642; 
	subc.u32    %r15540, %r15540, %r15374; 
	
	// end inline asm
$L__BB1_311:
	add.s32 	%r15531, %r15531, 1;
	setp.ne.s32 	%p360, %r15531, 256;
	@%p360 bra 	$L__BB1_280;
	mov.b32 	%r15606, 0;
	mov.u32 	%r15607, %r15606;
	mov.u32 	%r15608, %r15606;
	mov.u32 	%r15609, %r15606;
	mov.u32 	%r15610, %r15606;
	mov.u32 	%r15611, %r15606;
	mov.u32 	%r15612, %r15606;
	mov.u32 	%r15613, %r15606;
	mov.u32 	%r15564, %r15606;
$L__BB1_313:
	shr.u32 	%r6612, %r15564, 5;
	and.b32  	%r6613, %r15564, 31;
	mul.wide.u32 	%rd142, %r6612, 4;
	add.s64 	%rd143, %rd27, %rd142;
	ld.local.u32 	%r6614, [%rd143];
	shr.u32 	%r6615, %r6614, %r6613;
	and.b32  	%r6616, %r6615, 1;
	setp.eq.b32 	%p361, %r6616, 1;
	not.pred 	%p362, %p361;
	@%p362 bra 	$L__BB1_329;
	// begin inline asm
	add.cc.u32 %r15613, %r15613, %r15580; 
	addc.cc.u32 %r15612, %r15612, %r15579; 
	addc.cc.u32 %r15611, %r15611, %r15578; 
	addc.cc.u32 %r15610, %r15610, %r15577; 
	addc.cc.u32 %r15609, %r15609, %r15576; 
	addc.cc.u32 %r15608, %r15608, %r15575; 
	addc.cc.u32 %r15607, %r15607, %r15574; 
	addc.u32    %r15606, %r15606, %r15573; 
	
	// end inline asm
	setp.gt.u32 	%p363, %r15606, %r15374;
	@%p363 bra 	$L__BB1_328;
	setp.lt.u32 	%p364, %r15606, %r15374;
	@%p364 bra 	$L__BB1_329;
	setp.gt.u32 	%p365, %r15607, %r642;
	@%p365 bra 	$L__BB1_328;
	setp.lt.u32 	%p366, %r15607, %r642;
	@%p366 bra 	$L__BB1_329;
	setp.gt.u32 	%p367, %r15608, %r643;
	@%p367 bra 	$L__BB1_328;
	setp.lt.u32 	%p368, %r15608, %r643;
	@%p368 bra 	$L__BB1_329;
	setp.gt.u32 	%p369, %r15609, %r645;
	@%p369 bra 	$L__BB1_328;
	setp.lt.u32 	%p370, %r15609, %r645;
	@%p370 bra 	$L__BB1_329;
	setp.gt.u32 	%p371, %r15610, %r646;
	@%p371 bra 	$L__BB1_328;
	setp.lt.u32 	%p372, %r15610, %r646;
	@%p372 bra 	$L__BB1_329;
	setp.gt.u32 	%p373, %r15611, %r644;
	@%p373 bra 	$L__BB1_328;
	setp.lt.u32 	%p374, %r15611, %r644;
	@%p374 bra 	$L__BB1_329;
	setp.gt.u32 	%p375, %r15612, %r647;
	@%p375 bra 	$L__BB1_328;
	setp.lt.u32 	%p376, %r15612, %r647;
	setp.lt.u32 	%p377, %r15613, %r648;
	or.pred  	%p378, %p376, %p377;
	@%p378 bra 	$L__BB1_329;
$L__BB1_328:
	// begin inline asm
	sub.cc.u32 %r15613, %r15613, %r648; 
	subc.cc.u32 %r15612, %r15612, %r647; 
	subc.cc.u32 %r15611, %r15611, %r644; 
	subc.cc.u32 %r15610, %r15610, %r646; 
	subc.cc.u32 %r15609, %r15609, %r645; 
	subc.cc.u32 %r15608, %r15608, %r643; 
	subc.cc.u32 %r15607, %r15607, %r642; 
	subc.u32    %r15606, %r15606, %r15374; 
	
	// end inline asm
$L__BB1_329:
	// begin inline asm
	add.cc.u32 %r15580, %r15580, %r15580; 
	addc.cc.u32 %r15579, %r15579, %r15579; 
	addc.cc.u32 %r15578, %r15578, %r15578; 
	addc.cc.u32 %r15577, %r15577, %r15577; 
	addc.cc.u32 %r15576, %r15576, %r15576; 
	addc.cc.u32 %r15575, %r15575, %r15575; 
	addc.cc.u32 %r15574, %r15574, %r15574; 
	addc.u32    %r15573, %r15573, %r15573; 
	
	// end inline asm
	setp.gt.u32 	%p379, %r15573, %r15374;
	@%p379 bra 	$L__BB1_343;
	setp.lt.u32 	%p380, %r15573, %r15374;
	@%p380 bra 	$L__BB1_344;
	setp.gt.u32 	%p381, %r15574, %r642;
	@%p381 bra 	$L__BB1_343;
	setp.lt.u32 	%p382, %r15574, %r642;
	@%p382 bra 	$L__BB1_344;
	setp.gt.u32 	%p383, %r15575, %r643;
	@%p383 bra 	$L__BB1_343;
	setp.lt.u32 	%p384, %r15575, %r643;
	@%p384 bra 	$L__BB1_344;
	setp.gt.u32 	%p385, %r15576, %r645;
	@%p385 bra 	$L__BB1_343;
	setp.lt.u32 	%p386, %r15576, %r645;
	@%p386 bra 	$L__BB1_344;
	setp.gt.u32 	%p387, %r15577, %r646;
	@%p387 bra 	$L__BB1_343;
	setp.lt.u32 	%p388, %r15577, %r646;
	@%p388 bra 	$L__BB1_344;
	setp.gt.u32 	%p389, %r15578, %r644;
	@%p389 bra 	$L__BB1_343;
	setp.lt.u32 	%p390, %r15578, %r644;
	@%p390 bra 	$L__BB1_344;
	setp.gt.u32 	%p391, %r15579, %r647;
	@%p391 bra 	$L__BB1_343;
	setp.lt.u32 	%p392, %r15579, %r647;
	setp.lt.u32 	%p393, %r15580, %r648;
	or.pred  	%p394, %p392, %p393;
	@%p394 bra 	$L__BB1_344;
$L__BB1_343:
	// begin inline asm
	sub.cc.u32 %r15580, %r15580, %r648; 
	subc.cc.u32 %r15579, %r15579, %r647; 
	subc.cc.u32 %r15578, %r15578, %r644; 
	subc.cc.u32 %r15577, %r15577, %r646; 
	subc.cc.u32 %r15576, %r15576, %r645; 
	subc.cc.u32 %r15575, %r15575, %r643; 
	subc.cc.u32 %r15574, %r15574, %r642; 
	subc.u32    %r15573, %r15573, %r15374; 
	
	// end inline asm
$L__BB1_344:
	add.s32 	%r15564, %r15564, 1;
	setp.ne.s32 	%p395, %r15564, 256;
	@%p395 bra 	$L__BB1_313;
	st.local.u32 	[%rd16], %r15613;
	st.local.u32 	[%rd16+4], %r15612;
	st.local.u32 	[%rd16+8], %r15611;
	st.local.u32 	[%rd16+12], %r15610;
	st.local.u32 	[%rd16+16], %r15609;
	st.local.u32 	[%rd16+20], %r15608;
	st.local.u32 	[%rd16+24], %r15607;
	st.local.u32 	[%rd16+28], %r15606;
	mov.b32 	%r15598, 0;
	mov.u32 	%r15599, %r15598;
	mov.u32 	%r15600, %r15598;
	mov.u32 	%r15601, %r15598;
	mov.u32 	%r15602, %r15598;
	mov.u32 	%r15603, %r15598;
	mov.u32 	%r15604, %r15598;
	mov.u32 	%r15605, %r15598;
	mov.u32 	%r15597, %r15598;
$L__BB1_346:
	shr.u32 	%r6714, %r15597, 5;
	and.b32  	%r6715, %r15597, 31;
	mul.wide.u32 	%rd144, %r6714, 4;
	add.s64 	%rd145, %rd16, %rd144;
	ld.local.u32 	%r6716, [%rd145];
	shr.u32 	%r6717, %r6716, %r6715;
	and.b32  	%r6718, %r6717, 1;
	setp.eq.b32 	%p396, %r6718, 1;
	not.pred 	%p397, %p396;
	@%p397 bra 	$L__BB1_362;
	// begin inline asm
	add.cc.u32 %r15605, %r15605, %r15613; 
	addc.cc.u32 %r15604, %r15604, %r15612; 
	addc.cc.u32 %r15603, %r15603, %r15611; 
	addc.cc.u32 %r15602, %r15602, %r15610; 
	addc.cc.u32 %r15601, %r15601, %r15609; 
	addc.cc.u32 %r15600, %r15600, %r15608; 
	addc.cc.u32 %r15599, %r15599, %r15607; 
	addc.u32    %r15598, %r15598, %r15606; 
	
	// end inline asm
	setp.gt.u32 	%p398, %r15598, %r15374;
	@%p398 bra 	$L__BB1_361;
	setp.lt.u32 	%p399, %r15598, %r15374;
	@%p399 bra 	$L__BB1_362;
	setp.gt.u32 	%p400, %r15599, %r642;
	@%p400 bra 	$L__BB1_361;
	setp.lt.u32 	%p401, %r15599, %r642;
	@%p401 bra 	$L__BB1_362;
	setp.gt.u32 	%p402, %r15600, %r643;
	@%p402 bra 	$L__BB1_361;
	setp.lt.u32 	%p403, %r15600, %r643;
	@%p403 bra 	$L__BB1_362;
	setp.gt.u32 	%p404, %r15601, %r645;
	@%p404 bra 	$L__BB1_361;
	setp.lt.u32 	%p405, %r15601, %r645;
	@%p405 bra 	$L__BB1_362;
	setp.gt.u32 	%p406, %r15602, %r646;
	@%p406 bra 	$L__BB1_361;
	setp.lt.u32 	%p407, %r15602, %r646;
	@%p407 bra 	$L__BB1_362;
	setp.gt.u32 	%p408, %r15603, %r644;
	@%p408 bra 	$L__BB1_361;
	setp.lt.u32 	%p409, %r15603, %r644;
	@%p409 bra 	$L__BB1_362;
	setp.gt.u32 	%p410, %r15604, %r647;
	@%p410 bra 	$L__BB1_361;
	setp.lt.u32 	%p411, %r15604, %r647;
	setp.lt.u32 	%p412, %r15605, %r648;
	or.pred  	%p413, %p411, %p412;
	@%p413 bra 	$L__BB1_362;
$L__BB1_361:
	// begin inline asm
	sub.cc.u32 %r15605, %r15605, %r648; 
	subc.cc.u32 %r15604, %r15604, %r647; 
	subc.cc.u32 %r15603, %r15603, %r644; 
	subc.cc.u32 %r15602, %r15602, %r646; 
	subc.cc.u32 %r15601, %r15601, %r645; 
	subc.cc.u32 %r15600, %r15600, %r643; 
	subc.cc.u32 %r15599, %r15599, %r642; 
	subc.u32    %r15598, %r15598, %r15374; 
	
	// end inline asm
$L__BB1_362:
	// begin inline asm
	add.cc.u32 %r15613, %r15613, %r15613; 
	addc.cc.u32 %r15612, %r15612, %r15612; 
	addc.cc.u32 %r15611, %r15611, %r15611; 
	addc.cc.u32 %r15610, %r15610, %r15610; 
	addc.cc.u32 %r15609, %r15609, %r15609; 
	addc.cc.u32 %r15608, %r15608, %r15608; 
	addc.cc.u32 %r15607, %r15607, %r15607; 
	addc.u32    %r15606, %r15606, %r15606; 
	
	// end inline asm
	setp.gt.u32 	%p414, %r15606, %r15374;
	@%p414 bra 	$L__BB1_376;
	setp.lt.u32 	%p415, %r15606, %r15374;
	@%p415 bra 	$L__BB1_377;
	setp.gt.u32 	%p416, %r15607, %r642;
	@%p416 bra 	$L__BB1_376;
	setp.lt.u32 	%p417, %r15607, %r642;
	@%p417 bra 	$L__BB1_377;
	setp.gt.u32 	%p418, %r15608, %r643;
	@%p418 bra 	$L__BB1_376;
	setp.lt.u32 	%p419, %r15608, %r643;
	@%p419 bra 	$L__BB1_377;
	setp.gt.u32 	%p420, %r15609, %r645;
	@%p420 bra 	$L__BB1_376;
	setp.lt.u32 	%p421, %r15609, %r645;
	@%p421 bra 	$L__BB1_377;
	setp.gt.u32 	%p422, %r15610, %r646;
	@%p422 bra 	$L__BB1_376;
	setp.lt.u32 	%p423, %r15610, %r646;
	@%p423 bra 	$L__BB1_377;
	setp.gt.u32 	%p424, %r15611, %r644;
	@%p424 bra 	$L__BB1_376;
	setp.lt.u32 	%p425, %r15611, %r644;
	@%p425 bra 	$L__BB1_377;
	setp.gt.u32 	%p426, %r15612, %r647;
	@%p426 bra 	$L__BB1_376;
	setp.lt.u32 	%p427, %r15612, %r647;
	setp.lt.u32 	%p428, %r15613, %r648;
	or.pred  	%p429, %p427, %p428;
	@%p429 bra 	$L__BB1_377;
$L__BB1_376:
	// begin inline asm
	sub.cc.u32 %r15613, %r15613, %r648; 
	subc.cc.u32 %r15612, %r15612, %r647; 
	subc.cc.u32 %r15611, %r15611, %r644; 
	subc.cc.u32 %r15610, %r15610, %r646; 
	subc.cc.u32 %r15609, %r15609, %r645; 
	subc.cc.u32 %r15608, %r15608, %r643; 
	subc.cc.u32 %r15607, %r15607, %r642; 
	subc.u32    %r15606, %r15606, %r15374; 
	
	// end inline asm
$L__BB1_377:
	add.s32 	%r15597, %r15597, 1;
	setp.ne.s32 	%p430, %r15597, 256;
	@%p430 bra 	$L__BB1_346;
	st.local.u32 	[%rd16], %r15605;
	st.local.u32 	[%rd16+4], %r15604;
	st.local.u32 	[%rd16+8], %r15603;
	st.local.u32 	[%rd16+12], %r15602;
	st.local.u32 	[%rd16+16], %r15601;
	st.local.u32 	[%rd16+20], %r15600;
	st.local.u32 	[%rd16+24], %r15599;
	st.local.u32 	[%rd16+28], %r15598;
	mov.b32 	%r15860, 0;
	mov.u32 	%r15861, %r15860;
	mov.u32 	%r15862, %r15860;
	mov.u32 	%r15863, %r15860;
	mov.u32 	%r15864, %r15860;
	mov.u32 	%r15865, %r15860;
	mov.u32 	%r15866, %r15860;
	mov.u32 	%r15867, %r15860;
	mov.u32 	%r15630, %r15860;
$L__BB1_379:
	shr.u32 	%r6816, %r15630, 5;
	and.b32  	%r6817, %r15630, 31;
	mul.wide.u32 	%rd146, %r6816, 4;
	add.s64 	%rd147, %rd27, %rd146;
	ld.local.u32 	%r6818, [%rd147+32];
	shr.u32 	%r6819, %r6818, %r6817;
	and.b32  	%r6820, %r6819, 1;
	setp.eq.b32 	%p431, %r6820, 1;
	not.pred 	%p432, %p431;
	@%p432 bra 	$L__BB1_395;
	// begin inline asm
	add.cc.u32 %r15867, %r15867, %r16300; 
	addc.cc.u32 %r15866, %r15866, %r16301; 
	addc.cc.u32 %r15865, %r15865, %r16302; 
	addc.cc.u32 %r15864, %r15864, %r16303; 
	addc.cc.u32 %r15863, %r15863, %r16304; 
	addc.cc.u32 %r15862, %r15862, %r16305; 
	addc.cc.u32 %r15861, %r15861, %r16306; 
	addc.u32    %r15860, %r15860, %r16307; 
	
	// end inline asm
	setp.gt.u32 	%p433, %r15860, %r15374;
	@%p433 bra 	$L__BB1_394;
	setp.lt.u32 	%p434, %r15860, %r15374;
	@%p434 bra 	$L__BB1_395;
	setp.gt.u32 	%p435, %r15861, %r642;
	@%p435 bra 	$L__BB1_394;
	setp.lt.u32 	%p436, %r15861, %r642;
	@%p436 bra 	$L__BB1_395;
	setp.gt.u32 	%p437, %r15862, %r643;
	@%p437 bra 	$L__BB1_394;
	setp.lt.u32 	%p438, %r15862, %r643;
	@%p438 bra 	$L__BB1_395;
	setp.gt.u32 	%p439, %r15863, %r645;
	@%p439 bra 	$L__BB1_394;
	setp.lt.u32 	%p440, %r15863, %r645;
	@%p440 bra 	$L__BB1_395;
	setp.gt.u32 	%p441, %r15864, %r646;
	@%p441 bra 	$L__BB1_394;
	setp.lt.u32 	%p442, %r15864, %r646;
	@%p442 bra 	$L__BB1_395;
	setp.gt.u32 	%p443, %r15865, %r644;
	@%p443 bra 	$L__BB1_394;
	setp.lt.u32 	%p444, %r15865, %r644;
	@%p444 bra 	$L__BB1_395;
	setp.gt.u32 	%p445, %r15866, %r647;
	@%p445 bra 	$L__BB1_394;
	setp.lt.u32 	%p446, %r15866, %r647;
	setp.lt.u32 	%p447, %r15867, %r648;
	or.pred  	%p448, %p446, %p447;
	@%p448 bra 	$L__BB1_395;
$L__BB1_394:
	// begin inline asm
	sub.cc.u32 %r15867, %r15867, %r648; 
	subc.cc.u32 %r15866, %r15866, %r647; 
	subc.cc.u32 %r15865, %r15865, %r644; 
	subc.cc.u32 %r15864, %r15864, %r646; 
	subc.cc.u32 %r15863, %r15863, %r645; 
	subc.cc.u32 %r15862, %r15862, %r643; 
	subc.cc.u32 %r15861, %r15861, %r642; 
	subc.u32    %r15860, %r15860, %r15374; 
	
	// end inline asm
$L__BB1_395:
	// begin inline asm
	add.cc.u32 %r16300, %r16300, %r16300; 
	addc.cc.u32 %r16301, %r16301, %r16301; 
	addc.cc.u32 %r16302, %r16302, %r16302; 
	addc.cc.u32 %r16303, %r16303, %r16303; 
	addc.cc.u32 %r16304, %r16304, %r16304; 
	addc.cc.u32 %r16305, %r16305, %r16305; 
	addc.cc.u32 %r16306, %r16306, %r16306; 
	addc.u32    %r16307, %r16307, %r16307; 
	
	// end inline asm
	setp.gt.u32 	%p449, %r16307, %r15374;
	@%p449 bra 	$L__BB1_409;
	setp.lt.u32 	%p450, %r16307, %r15374;
	@%p450 bra 	$L__BB1_410;
	setp.gt.u32 	%p451, %r16306, %r642;
	@%p451 bra 	$L__BB1_409;
	setp.lt.u32 	%p452, %r16306, %r642;
	@%p452 bra 	$L__BB1_410;
	setp.gt.u32 	%p453, %r16305, %r643;
	@%p453 bra 	$L__BB1_409;
	setp.lt.u32 	%p454, %r16305, %r643;
	@%p454 bra 	$L__BB1_410;
	setp.gt.u32 	%p455, %r16304, %r645;
	@%p455 bra 	$L__BB1_409;
	setp.lt.u32 	%p456, %r16304, %r645;
	@%p456 bra 	$L__BB1_410;
	setp.gt.u32 	%p457, %r16303, %r646;
	@%p457 bra 	$L__BB1_409;
	setp.lt.u32 	%p458, %r16303, %r646;
	@%p458 bra 	$L__BB1_410;
	setp.gt.u32 	%p459, %r16302, %r644;
	@%p459 bra 	$L__BB1_409;
	setp.lt.u32 	%p460, %r16302, %r644;
	@%p460 bra 	$L__BB1_410;
	setp.gt.u32 	%p461, %r16301, %r647;
	@%p461 bra 	$L__BB1_409;
	setp.lt.u32 	%p462, %r16301, %r647;
	setp.lt.u32 	%p463, %r16300, %r648;
	or.pred  	%p464, %p462, %p463;
	@%p464 bra 	$L__BB1_410;
$L__BB1_409:
	// begin inline asm
	sub.cc.u32 %r16300, %r16300, %r648; 
	subc.cc.u32 %r16301, %r16301, %r647; 
	subc.cc.u32 %r16302, %r16302, %r644; 
	subc.cc.u32 %r16303, %r16303, %r646; 
	subc.cc.u32 %r16304, %r16304, %r645; 
	subc.cc.u32 %r16305, %r16305, %r643; 
	subc.cc.u32 %r16306, %r16306, %r642; 
	subc.u32    %r16307, %r16307, %r15374; 
	
	// end inline asm
$L__BB1_410:
	add.s32 	%r15630, %r15630, 1;
	setp.ne.s32 	%p465, %r15630, 256;
	@%p465 bra 	$L__BB1_379;
	st.local.u32 	[%rd17], %r15867;
	st.local.u32 	[%rd17+4], %r15866;
	st.local.u32 	[%rd17+8], %r15865;
	st.local.u32 	[%rd17+12], %r15864;
	st.local.u32 	[%rd17+16], %r15863;
	st.local.u32 	[%rd17+20], %r15862;
	st.local.u32 	[%rd17+24], %r15861;
	st.local.u32 	[%rd17+28], %r15860;
	mov.b32 	%r15664, 0;
	mov.u32 	%r15665, %r15664;
	mov.u32 	%r15666, %r15664;
	mov.u32 	%r15667, %r15664;
	mov.u32 	%r15668, %r15664;
	mov.u32 	%r15669, %r15664;
	mov.u32 	%r15670, %r15664;
	mov.u32 	%r15671, %r15664;
	mov.u32 	%r15672, %r15860;
	mov.u32 	%r15673, %r15861;
	mov.u32 	%r15674, %r15862;
	mov.u32 	%r15675, %r15863;
	mov.u32 	%r15676, %r15864;
	mov.u32 	%r15677, %r15865;
	mov.u32 	%r15678, %r15866;
	mov.u32 	%r15679, %r15867;
	mov.u32 	%r15663, %r15664;
$L__BB1_412:
	shr.u32 	%r6918, %r15663, 5;
	and.b32  	%r6919, %r15663, 31;
	mul.wide.u32 	%rd148, %r6918, 4;
	add.s64 	%rd149, %rd27, %rd148;
	ld.local.u32 	%r6920, [%rd149];
	shr.u32 	%r6921, %r6920, %r6919;
	and.b32  	%r6922, %r6921, 1;
	setp.eq.b32 	%p466, %r6922, 1;
	not.pred 	%p467, %p466;
	@%p467 bra 	$L__BB1_428;
	// begin inline asm
	add.cc.u32 %r15671, %r15671, %r15679; 
	addc.cc.u32 %r15670, %r15670, %r15678; 
	addc.cc.u32 %r15669, %r15669, %r15677; 
	addc.cc.u32 %r15668, %r15668, %r15676; 
	addc.cc.u32 %r15667, %r15667, %r15675; 
	addc.cc.u32 %r15666, %r15666, %r15674; 
	addc.cc.u32 %r15665, %r15665, %r15673; 
	addc.u32    %r15664, %r15664, %r15672; 
	
	// end inline asm
	setp.gt.u32 	%p468, %r15664, %r15374;
	@%p468 bra 	$L__BB1_427;
	setp.lt.u32 	%p469, %r15664, %r15374;
	@%p469 bra 	$L__BB1_428;
	setp.gt.u32 	%p470, %r15665, %r642;
	@%p470 bra 	$L__BB1_427;
	setp.lt.u32 	%p471, %r15665, %r642;
	@%p471 bra 	$L__BB1_428;
	setp.gt.u32 	%p472, %r15666, %r643;
	@%p472 bra 	$L__BB1_427;
	setp.lt.u32 	%p473, %r15666, %r643;
	@%p473 bra 	$L__BB1_428;
	setp.gt.u32 	%p474, %r15667, %r645;
	@%p474 bra 	$L__BB1_427;
	setp.lt.u32 	%p475, %r15667, %r645;
	@%p475 bra 	$L__BB1_428;
	setp.gt.u32 	%p476, %r15668, %r646;
	@%p476 bra 	$L__BB1_427;
	setp.lt.u32 	%p477, %r15668, %r646;
	@%p477 bra 	$L__BB1_428;
	setp.gt.u32 	%p478, %r15669, %r644;
	@%p478 bra 	$L__BB1_427;
	setp.lt.u32 	%p479, %r15669, %r644;
	@%p479 bra 	$L__BB1_428;
	setp.gt.u32 	%p480, %r15670, %r647;
	@%p480 bra 	$L__BB1_427;
	setp.lt.u32 	%p481, %r15670, %r647;
	setp.lt.u32 	%p482, %r15671, %r648;
	or.pred  	%p483, %p481, %p482;
	@%p483 bra 	$L__BB1_428;
$L__BB1_427:
	// begin inline asm
	sub.cc.u32 %r15671, %r15671, %r648; 
	subc.cc.u32 %r15670, %r15670, %r647; 
	subc.cc.u32 %r15669, %r15669, %r644; 
	subc.cc.u32 %r15668, %r15668, %r646; 
	subc.cc.u32 %r15667, %r15667, %r645; 
	subc.cc.u32 %r15666, %r15666, %r643; 
	subc.cc.u32 %r15665, %r15665, %r642; 
	subc.u32    %r15664, %r15664, %r15374; 
	
	// end inline asm
$L__BB1_428:
	// begin inline asm
	add.cc.u32 %r15679, %r15679, %r15679; 
	addc.cc.u32 %r15678, %r15678, %r15678; 
	addc.cc.u32 %r15677, %r15677, %r15677; 
	addc.cc.u32 %r15676, %r15676, %r15676; 
	addc.cc.u32 %r15675, %r15675, %r15675; 
	addc.cc.u32 %r15674, %r15674, %r15674; 
	addc.cc.u32 %r15673, %r15673, %r15673; 
	addc.u32    %r15672, %r15672, %r15672; 
	
	// end inline asm
	setp.gt.u32 	%p484, %r15672, %r15374;
	@%p484 bra 	$L__BB1_442;
	setp.lt.u32 	%p485, %r15672, %r15374;
	@%p485 bra 	$L__BB1_443;
	setp.gt.u32 	%p486, %r15673, %r642;
	@%p486 bra 	$L__BB1_442;
	setp.lt.u32 	%p487, %r15673, %r642;
	@%p487 bra 	$L__BB1_443;
	setp.gt.u32 	%p488, %r15674, %r643;
	@%p488 bra 	$L__BB1_442;
	setp.lt.u32 	%p489, %r15674, %r643;
	@%p489 bra 	$L__BB1_443;
	setp.gt.u32 	%p490, %r15675, %r645;
	@%p490 bra 	$L__BB1_442;
	setp.lt.u32 	%p491, %r15675, %r645;
	@%p491 bra 	$L__BB1_443;
	setp.gt.u32 	%p492, %r15676, %r646;
	@%p492 bra 	$L__BB1_442;
	setp.lt.u32 	%p493, %r15676, %r646;
	@%p493 bra 	$L__BB1_443;
	setp.gt.u32 	%p494, %r15677, %r644;
	@%p494 bra 	$L__BB1_442;
	setp.lt.u32 	%p495, %r15677, %r644;
	@%p495 bra 	$L__BB1_443;
	setp.gt.u32 	%p496, %r15678, %r647;
	@%p496 bra 	$L__BB1_442;
	setp.lt.u32 	%p497, %r15678, %r647;
	setp.lt.u32 	%p498, %r15679, %r648;
	or.pred  	%p499, %p497, %p498;
	@%p499 bra 	$L__BB1_443;
$L__BB1_442:
	// begin inline asm
	sub.cc.u32 %r15679, %r15679, %r648; 
	subc.cc.u32 %r15678, %r15678, %r647; 
	subc.cc.u32 %r15677, %r15677, %r644; 
	subc.cc.u32 %r15676, %r15676, %r646; 
	subc.cc.u32 %r15675, %r15675, %r645; 
	subc.cc.u32 %r15674, %r15674, %r643; 
	subc.cc.u32 %r15673, %r15673, %r642; 
	subc.u32    %r15672, %r15672, %r15374; 
	
	// end inline asm
$L__BB1_443:
	add.s32 	%r15663, %r15663, 1;
	setp.ne.s32 	%p500, %r15663, 256;
	@%p500 bra 	$L__BB1_412;
	// begin inline asm
	add.cc.u32 %r15687, %r15671, %r15671; 
	addc.cc.u32 %r15686, %r15670, %r15670; 
	addc.cc.u32 %r15685, %r15669, %r15669; 
	addc.cc.u32 %r15684, %r15668, %r15668; 
	addc.cc.u32 %r15683, %r15667, %r15667; 
	addc.cc.u32 %r15682, %r15666, %r15666; 
	addc.cc.u32 %r15681, %r15665, %r15665; 
	addc.u32    %r15680, %r15664, %r15664; 
	
	// end inline asm
	setp.gt.u32 	%p501, %r15680, %r15374;
	@%p501 bra 	$L__BB1_458;
	setp.lt.u32 	%p502, %r15680, %r15374;
	@%p502 bra 	$L__BB1_459;
	setp.gt.u32 	%p503, %r15681, %r642;
	@%p503 bra 	$L__BB1_458;
	setp.lt.u32 	%p504, %r15681, %r642;
	@%p504 bra 	$L__BB1_459;
	setp.gt.u32 	%p505, %r15682, %r643;
	@%p505 bra 	$L__BB1_458;
	setp.lt.u32 	%p506, %r15682, %r643;
	@%p506 bra 	$L__BB1_459;
	setp.gt.u32 	%p507, %r15683, %r645;
	@%p507 bra 	$L__BB1_458;
	setp.lt.u32 	%p508, %r15683, %r645;
	@%p508 bra 	$L__BB1_459;
	setp.gt.u32 	%p509, %r15684, %r646;
	@%p509 bra 	$L__BB1_458;
	setp.lt.u32 	%p510, %r15684, %r646;
	@%p510 bra 	$L__BB1_459;
	setp.gt.u32 	%p511, %r15685, %r644;
	@%p511 bra 	$L__BB1_458;
	setp.lt.u32 	%p512, %r15685, %r644;
	@%p512 bra 	$L__BB1_459;
	setp.gt.u32 	%p513, %r15686, %r647;
	@%p513 bra 	$L__BB1_458;
	setp.lt.u32 	%p514, %r15686, %r647;
	setp.lt.u32 	%p515, %r15687, %r648;
	or.pred  	%p516, %p514, %p515;
	@%p516 bra 	$L__BB1_459;
$L__BB1_458:
	// begin inline asm
	sub.cc.u32 %r15687, %r15687, %r648; 
	subc.cc.u32 %r15686, %r15686, %r647; 
	subc.cc.u32 %r15685, %r15685, %r644; 
	subc.cc.u32 %r15684, %r15684, %r646; 
	subc.cc.u32 %r15683, %r15683, %r645; 
	subc.cc.u32 %r15682, %r15682, %r643; 
	subc.cc.u32 %r15681, %r15681, %r642; 
	subc.u32    %r15680, %r15680, %r15374; 
	
	// end inline asm
$L__BB1_459:
	// begin inline asm
	add.cc.u32 %r15695, %r15687, %r15687; 
	addc.cc.u32 %r15694, %r15686, %r15686; 
	addc.cc.u32 %r15693, %r15685, %r15685; 
	addc.cc.u32 %r15692, %r15684, %r15684; 
	addc.cc.u32 %r15691, %r15683, %r15683; 
	addc.cc.u32 %r15690, %r15682, %r15682; 
	addc.cc.u32 %r15689, %r15681, %r15681; 
	addc.u32    %r15688, %r15680, %r15680; 
	
	// end inline asm
	setp.gt.u32 	%p517, %r15688, %r15374;
	@%p517 bra 	$L__BB1_473;
	setp.lt.u32 	%p518, %r15688, %r15374;
	@%p518 bra 	$L__BB1_474;
	setp.gt.u32 	%p519, %r15689, %r642;
	@%p519 bra 	$L__BB1_473;
	setp.lt.u32 	%p520, %r15689, %r642;
	@%p520 bra 	$L__BB1_474;
	setp.gt.u32 	%p521, %r15690, %r643;
	@%p521 bra 	$L__BB1_473;
	setp.lt.u32 	%p522, %r15690, %r643;
	@%p522 bra 	$L__BB1_474;
	setp.gt.u32 	%p523, %r15691, %r645;
	@%p523 bra 	$L__BB1_473;
	setp.lt.u32 	%p524, %r15691, %r645;
	@%p524 bra 	$L__BB1_474;
	setp.gt.u32 	%p525, %r15692, %r646;
	@%p525 bra 	$L__BB1_473;
	setp.lt.u32 	%p526, %r15692, %r646;
	@%p526 bra 	$L__BB1_474;
	setp.gt.u32 	%p527, %r15693, %r644;
	@%p527 bra 	$L__BB1_473;
	setp.lt.u32 	%p528, %r15693, %r644;
	@%p528 bra 	$L__BB1_474;
	setp.gt.u32 	%p529, %r15694, %r647;
	@%p529 bra 	$L__BB1_473;
	setp.lt.u32 	%p530, %r15694, %r647;
	setp.lt.u32 	%p531, %r15695, %r648;
	or.pred  	%p532, %p530, %p531;
	@%p532 bra 	$L__BB1_474;
$L__BB1_473:
	// begin inline asm
	sub.cc.u32 %r15695, %r15695, %r648; 
	subc.cc.u32 %r15694, %r15694, %r647; 
	subc.cc.u32 %r15693, %r15693, %r644; 
	subc.cc.u32 %r15692, %r15692, %r646; 
	subc.cc.u32 %r15691, %r15691, %r645; 
	subc.cc.u32 %r15690, %r15690, %r643; 
	subc.cc.u32 %r15689, %r15689, %r642; 
	subc.u32    %r15688, %r15688, %r15374; 
	
	// end inline asm
$L__BB1_474:
	ld.local.u32 	%r15728, [%rd27];
	ld.local.u32 	%r15727, [%rd27+4];
	ld.local.u32 	%r15726, [%rd27+8];
	ld.local.u32 	%r15725, [%rd27+12];
	ld.local.u32 	%r15724, [%rd27+16];
	ld.local.u32 	%r15723, [%rd27+20];
	ld.local.u32 	%r15722, [%rd27+24];
	ld.local.u32 	%r15721, [%rd27+28];
	mov.b32 	%r15713, 0;
	mov.u32 	%r15714, %r15713;
	mov.u32 	%r15715, %r15713;
	mov.u32 	%r15716, %r15713;
	mov.u32 	%r15717, %r15713;
	mov.u32 	%r15718, %r15713;
	mov.u32 	%r15719, %r15713;
	mov.u32 	%r15720, %r15713;
	mov.u32 	%r15712, %r15713;
$L__BB1_475:
	shr.u32 	%r7116, %r15712, 5;
	and.b32  	%r7117, %r15712, 31;
	mul.wide.u32 	%rd150, %r7116, 4;
	add.s64 	%rd151, %rd27, %rd150;
	ld.local.u32 	%r7118, [%rd151];
	shr.u32 	%r7119, %r7118, %r7117;
	and.b32  	%r7120, %r7119, 1;
	setp.eq.b32 	%p533, %r7120, 1;
	not.pred 	%p534, %p533;
	@%p534 bra 	$L__BB1_491;
	// begin inline asm
	add.cc.u32 %r15720, %r15720, %r15728; 
	addc.cc.u32 %r15719, %r15719, %r15727; 
	addc.cc.u32 %r15718, %r15718, %r15726; 
	addc.cc.u32 %r15717, %r15717, %r15725; 
	addc.cc.u32 %r15716, %r15716, %r15724; 
	addc.cc.u32 %r15715, %r15715, %r15723; 
	addc.cc.u32 %r15714, %r15714, %r15722; 
	addc.u32    %r15713, %r15713, %r15721; 
	
	// end inline asm
	setp.gt.u32 	%p535, %r15713, %r15374;
	@%p535 bra 	$L__BB1_490;
	setp.lt.u32 	%p536, %r15713, %r15374;
	@%p536 bra 	$L__BB1_491;
	setp.gt.u32 	%p537, %r15714, %r642;
	@%p537 bra 	$L__BB1_490;
	setp.lt.u32 	%p538, %r15714, %r642;
	@%p538 bra 	$L__BB1_491;
	setp.gt.u32 	%p539, %r15715, %r643;
	@%p539 bra 	$L__BB1_490;
	setp.lt.u32 	%p540, %r15715, %r643;
	@%p540 bra 	$L__BB1_491;
	setp.gt.u32 	%p541, %r15716, %r645;
	@%p541 bra 	$L__BB1_490;
	setp.lt.u32 	%p542, %r15716, %r645;
	@%p542 bra 	$L__BB1_491;
	setp.gt.u32 	%p543, %r15717, %r646;
	@%p543 bra 	$L__BB1_490;
	setp.lt.u32 	%p544, %r15717, %r646;
	@%p544 bra 	$L__BB1_491;
	setp.gt.u32 	%p545, %r15718, %r644;
	@%p545 bra 	$L__BB1_490;
	setp.lt.u32 	%p546, %r15718, %r644;
	@%p546 bra 	$L__BB1_491;
	setp.gt.u32 	%p547, %r15719, %r647;
	@%p547 bra 	$L__BB1_490;
	setp.lt.u32 	%p548, %r15719, %r647;
	setp.lt.u32 	%p549, %r15720, %r648;
	or.pred  	%p550, %p548, %p549;
	@%p550 bra 	$L__BB1_491;
$L__BB1_490:
	// begin inline asm
	sub.cc.u32 %r15720, %r15720, %r648; 
	subc.cc.u32 %r15719, %r15719, %r647; 
	subc.cc.u32 %r15718, %r15718, %r644; 
	subc.cc.u32 %r15717, %r15717, %r646; 
	subc.cc.u32 %r15716, %r15716, %r645; 
	subc.cc.u32 %r15715, %r15715, %r643; 
	subc.cc.u32 %r15714, %r15714, %r642; 
	subc.u32    %r15713, %r15713, %r15374; 
	
	// end inline asm
$L__BB1_491:
	// begin inline asm
	add.cc.u32 %r15728, %r15728, %r15728; 
	addc.cc.u32 %r15727, %r15727, %r15727; 
	addc.cc.u32 %r15726, %r15726, %r15726; 
	addc.cc.u32 %r15725, %r15725, %r15725; 
	addc.cc.u32 %r15724, %r15724, %r15724; 
	addc.cc.u32 %r15723, %r15723, %r15723; 
	addc.cc.u32 %r15722, %r15722, %r15722; 
	addc.u32    %r15721, %r15721, %r15721; 
	
	// end inline asm
	setp.gt.u32 	%p551, %r15721, %r15374;
	@%p551 bra 	$L__BB1_505;
	setp.lt.u32 	%p552, %r15721, %r15374;
	@%p552 bra 	$L__BB1_506;
	setp.gt.u32 	%p553, %r15722, %r642;
	@%p553 bra 	$L__BB1_505;
	setp.lt.u32 	%p554, %r15722, %r642;
	@%p554 bra 	$L__BB1_506;
	setp.gt.u32 	%p555, %r15723, %r643;
	@%p555 bra 	$L__BB1_505;
	setp.lt.u32 	%p556, %r15723, %r643;
	@%p556 bra 	$L__BB1_506;
	setp.gt.u32 	%p557, %r15724, %r645;
	@%p557 bra 	$L__BB1_505;
	setp.lt.u32 	%p558, %r15724, %r645;
	@%p558 bra 	$L__BB1_506;
	setp.gt.u32 	%p559, %r15725, %r646;
	@%p559 bra 	$L__BB1_505;
	setp.lt.u32 	%p560, %r15725, %r646;
	@%p560 bra 	$L__BB1_506;
	setp.gt.u32 	%p561, %r15726, %r644;
	@%p561 bra 	$L__BB1_505;
	setp.lt.u32 	%p562, %r15726, %r644;
	@%p562 bra 	$L__BB1_506;
	setp.gt.u32 	%p563, %r15727, %r647;
	@%p563 bra 	$L__BB1_505;
	setp.lt.u32 	%p564, %r15727, %r647;
	setp.lt.u32 	%p565, %r15728, %r648;
	or.pred  	%p566, %p564, %p565;
	@%p566 bra 	$L__BB1_506;
$L__BB1_505:
	// begin inline asm
	sub.cc.u32 %r15728, %r15728, %r648; 
	subc.cc.u32 %r15727, %r15727, %r647; 
	subc.cc.u32 %r15726, %r15726, %r644; 
	subc.cc.u32 %r15725, %r15725, %r646; 
	subc.cc.u32 %r15724, %r15724, %r645; 
	subc.cc.u32 %r15723, %r15723, %r643; 
	subc.cc.u32 %r15722, %r15722, %r642; 
	subc.u32    %r15721, %r15721, %r15374; 
	
	// end inline asm
$L__BB1_506:
	add.s32 	%r15712, %r15712, 1;
	setp.ne.s32 	%p567, %r15712, 256;
	@%p567 bra 	$L__BB1_475;
	// begin inline asm
	add.cc.u32 %r15736, %r15720, %r15720; 
	addc.cc.u32 %r15735, %r15719, %r15719; 
	addc.cc.u32 %r15734, %r15718, %r15718; 
	addc.cc.u32 %r15733, %r15717, %r15717; 
	addc.cc.u32 %r15732, %r15716, %r15716; 
	addc.cc.u32 %r15731, %r15715, %r15715; 
	addc.cc.u32 %r15730, %r15714, %r15714; 
	addc.u32    %r15729, %r15713, %r15713; 
	
	// end inline asm
	setp.gt.u32 	%p568, %r15729, %r15374;
	@%p568 bra 	$L__BB1_521;
	setp.lt.u32 	%p569, %r15729, %r15374;
	@%p569 bra 	$L__BB1_522;
	setp.gt.u32 	%p570, %r15730, %r642;
	@%p570 bra 	$L__BB1_521;
	setp.lt.u32 	%p571, %r15730, %r642;
	@%p571 bra 	$L__BB1_522;
	setp.gt.u32 	%p572, %r15731, %r643;
	@%p572 bra 	$L__BB1_521;
	setp.lt.u32 	%p573, %r15731, %r643;
	@%p573 bra 	$L__BB1_522;
	setp.gt.u32 	%p574, %r15732, %r645;
	@%p574 bra 	$L__BB1_521;
	setp.lt.u32 	%p575, %r15732, %r645;
	@%p575 bra 	$L__BB1_522;
	setp.gt.u32 	%p576, %r15733, %r646;
	@%p576 bra 	$L__BB1_521;
	setp.lt.u32 	%p577, %r15733, %r646;
	@%p577 bra 	$L__BB1_522;
	setp.gt.u32 	%p578, %r15734, %r644;
	@%p578 bra 	$L__BB1_521;
	setp.lt.u32 	%p579, %r15734, %r644;
	@%p579 bra 	$L__BB1_522;
	setp.gt.u32 	%p580, %r15735, %r647;
	@%p580 bra 	$L__BB1_521;
	setp.lt.u32 	%p581, %r15735, %r647;
	setp.lt.u32 	%p582, %r15736, %r648;
	or.pred  	%p583, %p581, %p582;
	@%p583 bra 	$L__BB1_522;
$L__BB1_521:
	// begin inline asm
	sub.cc.u32 %r15736, %r15736, %r648; 
	subc.cc.u32 %r15735, %r15735, %r647; 
	subc.cc.u32 %r15734, %r15734, %r644; 
	subc.cc.u32 %r15733, %r15733, %r646; 
	subc.cc.u32 %r15732, %r15732, %r645; 
	subc.cc.u32 %r15731, %r15731, %r643; 
	subc.cc.u32 %r15730, %r15730, %r642; 
	subc.u32    %r15729, %r15729, %r15374; 
	
	// end inline asm
$L__BB1_522:
	// begin inline asm
	add.cc.u32 %r15744, %r15736, %r15720; 
	addc.cc.u32 %r15743, %r15735, %r15719; 
	addc.cc.u32 %r15742, %r15734, %r15718; 
	addc.cc.u32 %r15741, %r15733, %r15717; 
	addc.cc.u32 %r15740, %r15732, %r15716; 
	addc.cc.u32 %r15739, %r15731, %r15715; 
	addc.cc.u32 %r15738, %r15730, %r15714; 
	addc.u32    %r15737, %r15729, %r15713; 
	
	// end inline asm
	st.local.u32 	[%rd18], %r15744;
	st.local.u32 	[%rd18+4], %r15743;
	st.local.u32 	[%rd18+8], %r15742;
	st.local.u32 	[%rd18+12], %r15741;
	st.local.u32 	[%rd18+16], %r15740;
	st.local.u32 	[%rd18+20], %r15739;
	st.local.u32 	[%rd18+24], %r15738;
	st.local.u32 	[%rd18+28], %r15737;
	setp.gt.u32 	%p584, %r15737, %r15374;
	@%p584 bra 	$L__BB1_536;
	setp.lt.u32 	%p585, %r15737, %r15374;
	@%p585 bra 	$L__BB1_537;
	setp.gt.u32 	%p586, %r15738, %r642;
	@%p586 bra 	$L__BB1_536;
	setp.lt.u32 	%p587, %r15738, %r642;
	@%p587 bra 	$L__BB1_537;
	setp.gt.u32 	%p588, %r15739, %r643;
	@%p588 bra 	$L__BB1_536;
	setp.lt.u32 	%p589, %r15739, %r643;
	@%p589 bra 	$L__BB1_537;
	setp.gt.u32 	%p590, %r15740, %r645;
	@%p590 bra 	$L__BB1_536;
	setp.lt.u32 	%p591, %r15740, %r645;
	@%p591 bra 	$L__BB1_537;
	setp.gt.u32 	%p592, %r15741, %r646;
	@%p592 bra 	$L__BB1_536;
	setp.lt.u32 	%p593, %r15741, %r646;
	@%p593 bra 	$L__BB1_537;
	setp.gt.u32 	%p594, %r15742, %r644;
	@%p594 bra 	$L__BB1_536;
	setp.lt.u32 	%p595, %r15742, %r644;
	@%p595 bra 	$L__BB1_537;
	setp.gt.u32 	%p596, %r15743, %r647;
	@%p596 bra 	$L__BB1_536;
	setp.lt.u32 	%p597, %r15743, %r647;
	setp.lt.u32 	%p598, %r15744, %r648;
	or.pred  	%p599, %p597, %p598;
	@%p599 bra 	$L__BB1_537;
$L__BB1_536:
	// begin inline asm
	sub.cc.u32 %r15744, %r15744, %r648; 
	subc.cc.u32 %r15743, %r15743, %r647; 
	subc.cc.u32 %r15742, %r15742, %r644; 
	subc.cc.u32 %r15741, %r15741, %r646; 
	subc.cc.u32 %r15740, %r15740, %r645; 
	subc.cc.u32 %r15739, %r15739, %r643; 
	subc.cc.u32 %r15738, %r15738, %r642; 
	subc.u32    %r15737, %r15737, %r15374; 
	
	// end inline asm
	st.local.u32 	[%rd18], %r15744;
	st.local.u32 	[%rd18+4], %r15743;
	st.local.u32 	[%rd18+8], %r15742;
	st.local.u32 	[%rd18+12], %r15741;
	st.local.u32 	[%rd18+16], %r15740;
	st.local.u32 	[%rd18+20], %r15739;
	st.local.u32 	[%rd18+24], %r15738;
	st.local.u32 	[%rd18+28], %r15737;
$L__BB1_537:
	mov.b32 	%r15762, 0;
	mov.u32 	%r15763, %r15762;
	mov.u32 	%r15764, %r15762;
	mov.u32 	%r15765, %r15762;
	mov.u32 	%r15766, %r15762;
	mov.u32 	%r15767, %r15762;
	mov.u32 	%r15768, %r15762;
	mov.u32 	%r15769, %r15762;
	mov.u32 	%r15761, %r15762;
$L__BB1_538:
	shr.u32 	%r7314, %r15761, 5;
	and.b32  	%r7315, %r15761, 31;
	mul.wide.u32 	%rd152, %r7314, 4;
	add.s64 	%rd153, %rd18, %rd152;
	ld.local.u32 	%r7316, [%rd153];
	shr.u32 	%r7317, %r7316, %r7315;
	and.b32  	%r7318, %r7317, 1;
	setp.eq.b32 	%p600, %r7318, 1;
	not.pred 	%p601, %p600;
	@%p601 bra 	$L__BB1_554;
	// begin inline asm
	add.cc.u32 %r15769, %r15769, %r15744; 
	addc.cc.u32 %r15768, %r15768, %r15743; 
	addc.cc.u32 %r15767, %r15767, %r15742; 
	addc.cc.u32 %r15766, %r15766, %r15741; 
	addc.cc.u32 %r15765, %r15765, %r15740; 
	addc.cc.u32 %r15764, %r15764, %r15739; 
	addc.cc.u32 %r15763, %r15763, %r15738; 
	addc.u32    %r15762, %r15762, %r15737; 
	
	// end inline asm
	setp.gt.u32 	%p602, %r15762, %r15374;
	@%p602 bra 	$L__BB1_553;
	setp.lt.u32 	%p603, %r15762, %r15374;
	@%p603 bra 	$L__BB1_554;
	setp.gt.u32 	%p604, %r15763, %r642;
	@%p604 bra 	$L__BB1_553;
	setp.lt.u32 	%p605, %r15763, %r642;
	@%p605 bra 	$L__BB1_554;
	setp.gt.u32 	%p606, %r15764, %r643;
	@%p606 bra 	$L__BB1_553;
	setp.lt.u32 	%p607, %r15764, %r643;
	@%p607 bra 	$L__BB1_554;
	setp.gt.u32 	%p608, %r15765, %r645;
	@%p608 bra 	$L__BB1_553;
	setp.lt.u32 	%p609, %r15765, %r645;
	@%p609 bra 	$L__BB1_554;
	setp.gt.u32 	%p610, %r15766, %r646;
	@%p610 bra 	$L__BB1_553;
	setp.lt.u32 	%p611, %r15766, %r646;
	@%p611 bra 	$L__BB1_554;
	setp.gt.u32 	%p612, %r15767, %r644;
	@%p612 bra 	$L__BB1_553;
	setp.lt.u32 	%p613, %r15767, %r644;
	@%p613 bra 	$L__BB1_554;
	setp.gt.u32 	%p614, %r15768, %r647;
	@%p614 bra 	$L__BB1_553;
	setp.lt.u32 	%p615, %r15768, %r647;
	setp.lt.u32 	%p616, %r15769, %r648;
	or.pred  	%p617, %p615, %p616;
	@%p617 bra 	$L__BB1_554;
$L__BB1_553:
	// begin inline asm
	sub.cc.u32 %r15769, %r15769, %r648; 
	subc.cc.u32 %r15768, %r15768, %r647; 
	subc.cc.u32 %r15767, %r15767, %r644; 
	subc.cc.u32 %r15766, %r15766, %r646; 
	subc.cc.u32 %r15765, %r15765, %r645; 
	subc.cc.u32 %r15764, %r15764, %r643; 
	subc.cc.u32 %r15763, %r15763, %r642; 
	subc.u32    %r15762, %r15762, %r15374; 
	
	// end inline asm
$L__BB1_554:
	// begin inline asm
	add.cc.u32 %r15744, %r15744, %r15744; 
	addc.cc.u32 %r15743, %r15743, %r15743; 
	addc.cc.u32 %r15742, %r15742, %r15742; 
	addc.cc.u32 %r15741, %r15741, %r15741; 
	addc.cc.u32 %r15740, %r15740, %r15740; 
	addc.cc.u32 %r15739, %r15739, %r15739; 
	addc.cc.u32 %r15738, %r15738, %r15738; 
	addc.u32    %r15737, %r15737, %r15737; 
	
	// end inline asm
	setp.gt.u32 	%p618, %r15737, %r15374;
	@%p618 bra 	$L__BB1_568;
	setp.lt.u32 	%p619, %r15737, %r15374;
	@%p619 bra 	$L__BB1_569;
	setp.gt.u32 	%p620, %r15738, %r642;
	@%p620 bra 	$L__BB1_568;
	setp.lt.u32 	%p621, %r15738, %r642;
	@%p621 bra 	$L__BB1_569;
	setp.gt.u32 	%p622, %r15739, %r643;
	@%p622 bra 	$L__BB1_568;
	setp.lt.u32 	%p623, %r15739, %r643;
	@%p623 bra 	$L__BB1_569;
	setp.gt.u32 	%p624, %r15740, %r645;
	@%p624 bra 	$L__BB1_568;
	setp.lt.u32 	%p625, %r15740, %r645;
	@%p625 bra 	$L__BB1_569;
	setp.gt.u32 	%p626, %r15741, %r646;
	@%p626 bra 	$L__BB1_568;
	setp.lt.u32 	%p627, %r15741, %r646;
	@%p627 bra 	$L__BB1_569;
	setp.gt.u32 	%p628, %r15742, %r644;
	@%p628 bra 	$L__BB1_568;
	setp.lt.u32 	%p629, %r15742, %r644;
	@%p629 bra 	$L__BB1_569;
	setp.gt.u32 	%p630, %r15743, %r647;
	@%p630 bra 	$L__BB1_568;
	setp.lt.u32 	%p631, %r15743, %r647;
	setp.lt.u32 	%p632, %r15744, %r648;
	or.pred  	%p633, %p631, %p632;
	@%p633 bra 	$L__BB1_569;
$L__BB1_568:
	// begin inline asm
	sub.cc.u32 %r15744, %r15744, %r648; 
	subc.cc.u32 %r15743, %r15743, %r647; 
	subc.cc.u32 %r15742, %r15742, %r644; 
	subc.cc.u32 %r15741, %r15741, %r646; 
	subc.cc.u32 %r15740, %r15740, %r645; 
	subc.cc.u32 %r15739, %r15739, %r643; 
	subc.cc.u32 %r15738, %r15738, %r642; 
	subc.u32    %r15737, %r15737, %r15374; 
	
	// end inline asm
$L__BB1_569:
	add.s32 	%r15761, %r15761, 1;
	setp.ne.s32 	%p634, %r15761, 256;
	@%p634 bra 	$L__BB1_538;
	// begin inline asm
	add.cc.u32 %r15785, %r15695, %r15695; 
	addc.cc.u32 %r15784, %r15694, %r15694; 
	addc.cc.u32 %r15783, %r15693, %r15693; 
	addc.cc.u32 %r15782, %r15692, %r15692; 
	addc.cc.u32 %r15781, %r15691, %r15691; 
	addc.cc.u32 %r15780, %r15690, %r15690; 
	addc.cc.u32 %r15779, %r15689, %r15689; 
	addc.u32    %r15778, %r15688, %r15688; 
	
	// end inline asm
	setp.gt.u32 	%p635, %r15778, %r15374;
	@%p635 bra 	$L__BB1_584;
	setp.lt.u32 	%p636, %r15778, %r15374;
	@%p636 bra 	$L__BB1_585;
	setp.gt.u32 	%p637, %r15779, %r642;
	@%p637 bra 	$L__BB1_584;
	setp.lt.u32 	%p638, %r15779, %r642;
	@%p638 bra 	$L__BB1_585;
	setp.gt.u32 	%p639, %r15780, %r643;
	@%p639 bra 	$L__BB1_584;
	setp.lt.u32 	%p640, %r15780, %r643;
	@%p640 bra 	$L__BB1_585;
	setp.gt.u32 	%p641, %r15781, %r645;
	@%p641 bra 	$L__BB1_584;
	setp.lt.u32 	%p642, %r15781, %r645;
	@%p642 bra 	$L__BB1_585;
	setp.gt.u32 	%p643, %r15782, %r646;
	@%p643 bra 	$L__BB1_584;
	setp.lt.u32 	%p644, %r15782, %r646;
	@%p644 bra 	$L__BB1_585;
	setp.gt.u32 	%p645, %r15783, %r644;
	@%p645 bra 	$L__BB1_584;
	setp.lt.u32 	%p646, %r15783, %r644;
	@%p646 bra 	$L__BB1_585;
	setp.gt.u32 	%p647, %r15784, %r647;
	@%p647 bra 	$L__BB1_584;
	setp.lt.u32 	%p648, %r15784, %r647;
	setp.lt.u32 	%p649, %r15785, %r648;
	or.pred  	%p650, %p648, %p649;
	@%p650 bra 	$L__BB1_585;
$L__BB1_584:
	// begin inline asm
	sub.cc.u32 %r15785, %r15785, %r648; 
	subc.cc.u32 %r15784, %r15784, %r647; 
	subc.cc.u32 %r15783, %r15783, %r644; 
	subc.cc.u32 %r15782, %r15782, %r646; 
	subc.cc.u32 %r15781, %r15781, %r645; 
	subc.cc.u32 %r15780, %r15780, %r643; 
	subc.cc.u32 %r15779, %r15779, %r642; 
	subc.u32    %r15778, %r15778, %r15374; 
	
	// end inline asm
$L__BB1_585:
	setp.gt.u32 	%p651, %r15762, %r15778;
	@%p651 bra 	$L__BB1_586;
	bra.uni 	$L__BB1_599;
$L__BB1_586:
	// begin inline asm
	sub.cc.u32 %r15786, %r15769, %r15785; 
	subc.cc.u32 %r16299, %r15768, %r15784; 
	subc.cc.u32 %r16298, %r15767, %r15783; 
	subc.cc.u32 %r16297, %r15766, %r15782; 
	subc.cc.u32 %r16296, %r15765, %r15781; 
	subc.cc.u32 %r16295, %r15764, %r15780; 
	subc.cc.u32 %r16294, %r15763, %r15779; 
	subc.u32    %r16293, %r15762, %r15778; 
	
	// end inline asm
	bra.uni 	$L__BB1_601;
$L__BB1_587:
	setp.gt.u32 	%p653, %r15763, %r15779;
	@%p653 bra 	$L__BB1_586;
	setp.lt.u32 	%p654, %r15763, %r15779;
	@%p654 bra 	$L__BB1_600;
	setp.gt.u32 	%p655, %r15764, %r15780;
	@%p655 bra 	$L__BB1_586;
	setp.lt.u32 	%p656, %r15764, %r15780;
	@%p656 bra 	$L__BB1_600;
	setp.gt.u32 	%p657, %r15765, %r15781;
	@%p657 bra 	$L__BB1_586;
	setp.lt.u32 	%p658, %r15765, %r15781;
	@%p658 bra 	$L__BB1_600;
	setp.gt.u32 	%p659, %r15766, %r15782;
	@%p659 bra 	$L__BB1_586;
	setp.lt.u32 	%p660, %r15766, %r15782;
	@%p660 bra 	$L__BB1_600;
	setp.gt.u32 	%p661, %r15767, %r15783;
	@%p661 bra 	$L__BB1_586;
	setp.lt.u32 	%p662, %r15767, %r15783;
	@%p662 bra 	$L__BB1_600;
	setp.gt.u32 	%p663, %r15768, %r15784;
	@%p663 bra 	$L__BB1_586;
	setp.lt.u32 	%p664, %r15768, %r15784;
	setp.lt.u32 	%p665, %r15769, %r15785;
	or.pred  	%p666, %p664, %p665;
	@%p666 bra 	$L__BB1_600;
	bra.uni 	$L__BB1_586;
$L__BB1_599:
	setp.ge.u32 	%p652, %r15762, %r15778;
	@%p652 bra 	$L__BB1_587;
$L__BB1_600:
	// begin inline asm
	add.cc.u32 %r7463, %r15769, %r648; 
	addc.cc.u32 %r7464, %r15768, %r647; 
	addc.cc.u32 %r7465, %r15767, %r644; 
	addc.cc.u32 %r7466, %r15766, %r646; 
	addc.cc.u32 %r7467, %r15765, %r645; 
	addc.cc.u32 %r7468, %r15764, %r643; 
	addc.cc.u32 %r7469, %r15763, %r642; 
	addc.u32    %r7470, %r15762, %r15374; 
	
	// end inline asm
	// begin inline asm
	sub.cc.u32 %r15786, %r7463, %r15785; 
	subc.cc.u32 %r16299, %r7464, %r15784; 
	subc.cc.u32 %r16298, %r7465, %r15783; 
	subc.cc.u32 %r16297, %r7466, %r15782; 
	subc.cc.u32 %r16296, %r7467, %r15781; 
	subc.cc.u32 %r16295, %r7468, %r15780; 
	subc.cc.u32 %r16294, %r7469, %r15779; 
	subc.u32    %r16293, %r7470, %r15778; 
	
	// end inline asm
$L__BB1_601:
	setp.gt.u32 	%p667, %r15688, %r16293;
	@%p667 bra 	$L__BB1_602;
	bra.uni 	$L__BB1_615;
$L__BB1_602:
	// begin inline asm
	sub.cc.u32 %r15834, %r15695, %r15786; 
	subc.cc.u32 %r15833, %r15694, %r16299; 
	subc.cc.u32 %r15832, %r15693, %r16298; 
	subc.cc.u32 %r15831, %r15692, %r16297; 
	subc.cc.u32 %r15830, %r15691, %r16296; 
	subc.cc.u32 %r15829, %r15690, %r16295; 
	subc.cc.u32 %r15828, %r15689, %r16294; 
	subc.u32    %r15827, %r15688, %r16293; 
	
	// end inline asm
	bra.uni 	$L__BB1_617;
$L__BB1_603:
	setp.gt.u32 	%p669, %r15689, %r16294;
	@%p669 bra 	$L__BB1_602;
	setp.lt.u32 	%p670, %r15689, %r16294;
	@%p670 bra 	$L__BB1_616;
	setp.gt.u32 	%p671, %r15690, %r16295;
	@%p671 bra 	$L__BB1_602;
	setp.lt.u32 	%p672, %r15690, %r16295;
	@%p672 bra 	$L__BB1_616;
	setp.gt.u32 	%p673, %r15691, %r16296;
	@%p673 bra 	$L__BB1_602;
	setp.lt.u32 	%p674, %r15691, %r16296;
	@%p674 bra 	$L__BB1_616;
	setp.gt.u32 	%p675, %r15692, %r16297;
	@%p675 bra 	$L__BB1_602;
	setp.lt.u32 	%p676, %r15692, %r16297;
	@%p676 bra 	$L__BB1_616;
	setp.gt.u32 	%p677, %r15693, %r16298;
	@%p677 bra 	$L__BB1_602;
	setp.lt.u32 	%p678, %r15693, %r16298;
	@%p678 bra 	$L__BB1_616;
	setp.gt.u32 	%p679, %r15694, %r16299;
	@%p679 bra 	$L__BB1_602;
	setp.lt.u32 	%p680, %r15694, %r16299;
	setp.lt.u32 	%p681, %r15695, %r15786;
	or.pred  	%p682, %p680, %p681;
	@%p682 bra 	$L__BB1_616;
	bra.uni 	$L__BB1_602;
$L__BB1_615:
	setp.ge.u32 	%p668, %r15688, %r16293;
	@%p668 bra 	$L__BB1_603;
$L__BB1_616:
	// begin inline asm
	add.cc.u32 %r7535, %r15695, %r648; 
	addc.cc.u32 %r7536, %r15694, %r647; 
	addc.cc.u32 %r7537, %r15693, %r644; 
	addc.cc.u32 %r7538, %r15692, %r646; 
	addc.cc.u32 %r7539, %r15691, %r645; 
	addc.cc.u32 %r7540, %r15690, %r643; 
	addc.cc.u32 %r7541, %r15689, %r642; 
	addc.u32    %r7542, %r15688, %r15374; 
	
	// end inline asm
	// begin inline asm
	sub.cc.u32 %r15834, %r7535, %r15786; 
	subc.cc.u32 %r15833, %r7536, %r16299; 
	subc.cc.u32 %r15832, %r7537, %r16298; 
	subc.cc.u32 %r15831, %r7538, %r16297; 
	subc.cc.u32 %r15830, %r7539, %r16296; 
	subc.cc.u32 %r15829, %r7540, %r16295; 
	subc.cc.u32 %r15828, %r7541, %r16294; 
	subc.u32    %r15827, %r7542, %r16293; 
	
	// end inline asm
$L__BB1_617:
	mov.b32 	%r15819, 0;
	mov.u32 	%r15820, %r15819;
	mov.u32 	%r15821, %r15819;
	mov.u32 	%r15822, %r15819;
	mov.u32 	%r15823, %r15819;
	mov.u32 	%r15824, %r15819;
	mov.u32 	%r15825, %r15819;
	mov.u32 	%r15826, %r15819;
	mov.u32 	%r15818, %r15819;
$L__BB1_618:
	shr.u32 	%r7608, %r15818, 5;
	and.b32  	%r7609, %r15818, 31;
	mul.wide.u32 	%rd154, %r7608, 4;
	add.s64 	%rd155, %rd18, %rd154;
	ld.local.u32 	%r7610, [%rd155];
	shr.u32 	%r7611, %r7610, %r7609;
	and.b32  	%r7612, %r7611, 1;
	setp.eq.b32 	%p683, %r7612, 1;
	not.pred 	%p684, %p683;
	@%p684 bra 	$L__BB1_634;
	// begin inline asm
	add.cc.u32 %r15826, %r15826, %r15834; 
	addc.cc.u32 %r15825, %r15825, %r15833; 
	addc.cc.u32 %r15824, %r15824, %r15832; 
	addc.cc.u32 %r15823, %r15823, %r15831; 
	addc.cc.u32 %r15822, %r15822, %r15830; 
	addc.cc.u32 %r15821, %r15821, %r15829; 
	addc.cc.u32 %r15820, %r15820, %r15828; 
	addc.u32    %r15819, %r15819, %r15827; 
	
	// end inline asm
	setp.gt.u32 	%p685, %r15819, %r15374;
	@%p685 bra 	$L__BB1_633;
	setp.lt.u32 	%p686, %r15819, %r15374;
	@%p686 bra 	$L__BB1_634;
	setp.gt.u32 	%p687, %r15820, %r642;
	@%p687 bra 	$L__BB1_633;
	setp.lt.u32 	%p688, %r15820, %r642;
	@%p688 bra 	$L__BB1_634;
	setp.gt.u32 	%p689, %r15821, %r643;
	@%p689 bra 	$L__BB1_633;
	setp.lt.u32 	%p690, %r15821, %r643;
	@%p690 bra 	$L__BB1_634;
	setp.gt.u32 	%p691, %r15822, %r645;
	@%p691 bra 	$L__BB1_633;
	setp.lt.u32 	%p692, %r15822, %r645;
	@%p692 bra 	$L__BB1_634;
	setp.gt.u32 	%p693, %r15823, %r646;
	@%p693 bra 	$L__BB1_633;
	setp.lt.u32 	%p694, %r15823, %r646;
	@%p694 bra 	$L__BB1_634;
	setp.gt.u32 	%p695, %r15824, %r644;
	@%p695 bra 	$L__BB1_633;
	setp.lt.u32 	%p696, %r15824, %r644;
	@%p696 bra 	$L__BB1_634;
	setp.gt.u32 	%p697, %r15825, %r647;
	@%p697 bra 	$L__BB1_633;
	setp.lt.u32 	%p698, %r15825, %r647;
	setp.lt.u32 	%p699, %r15826, %r648;
	or.pred  	%p700, %p698, %p699;
	@%p700 bra 	$L__BB1_634;
$L__BB1_633:
	// begin inline asm
	sub.cc.u32 %r15826, %r15826, %r648; 
	subc.cc.u32 %r15825, %r15825, %r647; 
	subc.cc.u32 %r15824, %r15824, %r644; 
	subc.cc.u32 %r15823, %r15823, %r646; 
	subc.cc.u32 %r15822, %r15822, %r645; 
	subc.cc.u32 %r15821, %r15821, %r643; 
	subc.cc.u32 %r15820, %r15820, %r642; 
	subc.u32    %r15819, %r15819, %r15374; 
	
	// end inline asm
$L__BB1_634:
	// begin inline asm
	add.cc.u32 %r15834, %r15834, %r15834; 
	addc.cc.u32 %r15833, %r15833, %r15833; 
	addc.cc.u32 %r15832, %r15832, %r15832; 
	addc.cc.u32 %r15831, %r15831, %r15831; 
	addc.cc.u32 %r15830, %r15830, %r15830; 
	addc.cc.u32 %r15829, %r15829, %r15829; 
	addc.cc.u32 %r15828, %r15828, %r15828; 
	addc.u32    %r15827, %r15827, %r15827; 
	
	// end inline asm
	setp.gt.u32 	%p701, %r15827, %r15374;
	@%p701 bra 	$L__BB1_648;
	setp.lt.u32 	%p702, %r15827, %r15374;
	@%p702 bra 	$L__BB1_649;
	setp.gt.u32 	%p703, %r15828, %r642;
	@%p703 bra 	$L__BB1_648;
	setp.lt.u32 	%p704, %r15828, %r642;
	@%p704 bra 	$L__BB1_649;
	setp.gt.u32 	%p705, %r15829, %r643;
	@%p705 bra 	$L__BB1_648;
	setp.lt.u32 	%p706, %r15829, %r643;
	@%p706 bra 	$L__BB1_649;
	setp.gt.u32 	%p707, %r15830, %r645;
	@%p707 bra 	$L__BB1_648;
	setp.lt.u32 	%p708, %r15830, %r645;
	@%p708 bra 	$L__BB1_649;
	setp.gt.u32 	%p709, %r15831, %r646;
	@%p709 bra 	$L__BB1_648;
	setp.lt.u32 	%p710, %r15831, %r646;
	@%p710 bra 	$L__BB1_649;
	setp.gt.u32 	%p711, %r15832, %r644;
	@%p711 bra 	$L__BB1_648;
	setp.lt.u32 	%p712, %r15832, %r644;
	@%p712 bra 	$L__BB1_649;
	setp.gt.u32 	%p713, %r15833, %r647;
	@%p713 bra 	$L__BB1_648;
	setp.lt.u32 	%p714, %r15833, %r647;
	setp.lt.u32 	%p715, %r15834, %r648;
	or.pred  	%p716, %p714, %p715;
	@%p716 bra 	$L__BB1_649;
$L__BB1_648:
	// begin inline asm
	sub.cc.u32 %r15834, %r15834, %r648; 
	subc.cc.u32 %r15833, %r15833, %r647; 
	subc.cc.u32 %r15832, %r15832, %r644; 
	subc.cc.u32 %r15831, %r15831, %r646; 
	subc.cc.u32 %r15830, %r15830, %r645; 
	subc.cc.u32 %r15829, %r15829, %r643; 
	subc.cc.u32 %r15828, %r15828, %r642; 
	subc.u32    %r15827, %r15827, %r15374; 
	
	// end inline asm
$L__BB1_649:
	add.s32 	%r15818, %r15818, 1;
	setp.ne.s32 	%p717, %r15818, 256;
	@%p717 bra 	$L__BB1_618;
	mov.b32 	%r15852, 0;
	mov.u32 	%r15853, %r15852;
	mov.u32 	%r15854, %r15852;
	mov.u32 	%r15855, %r15852;
	mov.u32 	%r15856, %r15852;
	mov.u32 	%r15857, %r15852;
	mov.u32 	%r15858, %r15852;
	mov.u32 	%r15859, %r15852;
	mov.u32 	%r15851, %r15852;
$L__BB1_651:
	shr.u32 	%r7710, %r15851, 5;
	and.b32  	%r7711, %r15851, 31;
	mul.wide.u32 	%rd156, %r7710, 4;
	add.s64 	%rd157, %rd17, %rd156;
	ld.local.u32 	%r7712, [%rd157];
	shr.u32 	%r7713, %r7712, %r7711;
	and.b32  	%r7714, %r7713, 1;
	setp.eq.b32 	%p718, %r7714, 1;
	not.pred 	%p719, %p718;
	@%p719 bra 	$L__BB1_667;
	// begin inline asm
	add.cc.u32 %r15859, %r15859, %r15867; 
	addc.cc.u32 %r15858, %r15858, %r15866; 
	addc.cc.u32 %r15857, %r15857, %r15865; 
	addc.cc.u32 %r15856, %r15856, %r15864; 
	addc.cc.u32 %r15855, %r15855, %r15863; 
	addc.cc.u32 %r15854, %r15854, %r15862; 
	addc.cc.u32 %r15853, %r15853, %r15861; 
	addc.u32    %r15852, %r15852, %r15860; 
	
	// end inline asm
	setp.gt.u32 	%p720, %r15852, %r15374;
	@%p720 bra 	$L__BB1_666;
	setp.lt.u32 	%p721, %r15852, %r15374;
	@%p721 bra 	$L__BB1_667;
	setp.gt.u32 	%p722, %r15853, %r642;
	@%p722 bra 	$L__BB1_666;
	setp.lt.u32 	%p723, %r15853, %r642;
	@%p723 bra 	$L__BB1_667;
	setp.gt.u32 	%p724, %r15854, %r643;
	@%p724 bra 	$L__BB1_666;
	setp.lt.u32 	%p725, %r15854, %r643;
	@%p725 bra 	$L__BB1_667;
	setp.gt.u32 	%p726, %r15855, %r645;
	@%p726 bra 	$L__BB1_666;
	setp.lt.u32 	%p727, %r15855, %r645;
	@%p727 bra 	$L__BB1_667;
	setp.gt.u32 	%p728, %r15856, %r646;
	@%p728 bra 	$L__BB1_666;
	setp.lt.u32 	%p729, %r15856, %r646;
	@%p729 bra 	$L__BB1_667;
	setp.gt.u32 	%p730, %r15857, %r644;
	@%p730 bra 	$L__BB1_666;
	setp.lt.u32 	%p731, %r15857, %r644;
	@%p731 bra 	$L__BB1_667;
	setp.gt.u32 	%p732, %r15858, %r647;
	@%p732 bra 	$L__BB1_666;
	setp.lt.u32 	%p733, %r15858, %r647;
	setp.lt.u32 	%p734, %r15859, %r648;
	or.pred  	%p735, %p733, %p734;
	@%p735 bra 	$L__BB1_667;
$L__BB1_666:
	// begin inline asm
	sub.cc.u32 %r15859, %r15859, %r648; 
	subc.cc.u32 %r15858, %r15858, %r647; 
	subc.cc.u32 %r15857, %r15857, %r644; 
	subc.cc.u32 %r15856, %r15856, %r646; 
	subc.cc.u32 %r15855, %r15855, %r645; 
	subc.cc.u32 %r15854, %r15854, %r643; 
	subc.cc.u32 %r15853, %r15853, %r642; 
	subc.u32    %r15852, %r15852, %r15374; 
	
	// end inline asm
$L__BB1_667:
	// begin inline asm
	add.cc.u32 %r15867, %r15867, %r15867; 
	addc.cc.u32 %r15866, %r15866, %r15866; 
	addc.cc.u32 %r15865, %r15865, %r15865; 
	addc.cc.u32 %r15864, %r15864, %r15864; 
	addc.cc.u32 %r15863, %r15863, %r15863; 
	addc.cc.u32 %r15862, %r15862, %r15862; 
	addc.cc.u32 %r15861, %r15861, %r15861; 
	addc.u32    %r15860, %r15860, %r15860; 
	
	// end inline asm
	setp.gt.u32 	%p736, %r15860, %r15374;
	@%p736 bra 	$L__BB1_681;
	setp.lt.u32 	%p737, %r15860, %r15374;
	@%p737 bra 	$L__BB1_682;
	setp.gt.u32 	%p738, %r15861, %r642;
	@%p738 bra 	$L__BB1_681;
	setp.lt.u32 	%p739, %r15861, %r642;
	@%p739 bra 	$L__BB1_682;
	setp.gt.u32 	%p740, %r15862, %r643;
	@%p740 bra 	$L__BB1_681;
	setp.lt.u32 	%p741, %r15862, %r643;
	@%p741 bra 	$L__BB1_682;
	setp.gt.u32 	%p742, %r15863, %r645;
	@%p742 bra 	$L__BB1_681;
	setp.lt.u32 	%p743, %r15863, %r645;
	@%p743 bra 	$L__BB1_682;
	setp.gt.u32 	%p744, %r15864, %r646;
	@%p744 bra 	$L__BB1_681;
	setp.lt.u32 	%p745, %r15864, %r646;
	@%p745 bra 	$L__BB1_682;
	setp.gt.u32 	%p746, %r15865, %r644;
	@%p746 bra 	$L__BB1_681;
	setp.lt.u32 	%p747, %r15865, %r644;
	@%p747 bra 	$L__BB1_682;
	setp.gt.u32 	%p748, %r15866, %r647;
	@%p748 bra 	$L__BB1_681;
	setp.lt.u32 	%p749, %r15866, %r647;
	setp.lt.u32 	%p750, %r15867, %r648;
	or.pred  	%p751, %p749, %p750;
	@%p751 bra 	$L__BB1_682;
$L__BB1_681:
	// begin inline asm
	sub.cc.u32 %r15867, %r15867, %r648; 
	subc.cc.u32 %r15866, %r15866, %r647; 
	subc.cc.u32 %r15865, %r15865, %r644; 
	subc.cc.u32 %r15864, %r15864, %r646; 
	subc.cc.u32 %r15863, %r15863, %r645; 
	subc.cc.u32 %r15862, %r15862, %r643; 
	subc.cc.u32 %r15861, %r15861, %r642; 
	subc.u32    %r15860, %r15860, %r15374; 
	
	// end inline asm
$L__BB1_682:
	add.s32 	%r15851, %r15851, 1;
	setp.ne.s32 	%p752, %r15851, 256;
	@%p752 bra 	$L__BB1_651;
	// begin inline asm
	add.cc.u32 %r15875, %r15859, %r15859; 
	addc.cc.u32 %r15874, %r15858, %r15858; 
	addc.cc.u32 %r15873, %r15857, %r15857; 
	addc.cc.u32 %r15872, %r15856, %r15856; 
	addc.cc.u32 %r15871, %r15855, %r15855; 
	addc.cc.u32 %r15870, %r15854, %r15854; 
	addc.cc.u32 %r15869, %r15853, %r15853; 
	addc.u32    %r15868, %r15852, %r15852; 
	
	// end inline asm
	setp.gt.u32 	%p753, %r15868, %r15374;
	@%p753 bra 	$L__BB1_697;
	setp.lt.u32 	%p754, %r15868, %r15374;
	@%p754 bra 	$L__BB1_698;
	setp.gt.u32 	%p755, %r15869, %r642;
	@%p755 bra 	$L__BB1_697;
	setp.lt.u32 	%p756, %r15869, %r642;
	@%p756 bra 	$L__BB1_698;
	setp.gt.u32 	%p757, %r15870, %r643;
	@%p757 bra 	$L__BB1_697;
	setp.lt.u32 	%p758, %r15870, %r643;
	@%p758 bra 	$L__BB1_698;
	setp.gt.u32 	%p759, %r15871, %r645;
	@%p759 bra 	$L__BB1_697;
	setp.lt.u32 	%p760, %r15871, %r645;
	@%p760 bra 	$L__BB1_698;
	setp.gt.u32 	%p761, %r15872, %r646;
	@%p761 bra 	$L__BB1_697;
	setp.lt.u32 	%p762, %r15872, %r646;
	@%p762 bra 	$L__BB1_698;
	setp.gt.u32 	%p763, %r15873, %r644;
	@%p763 bra 	$L__BB1_697;
	setp.lt.u32 	%p764, %r15873, %r644;
	@%p764 bra 	$L__BB1_698;
	setp.gt.u32 	%p765, %r15874, %r647;
	@%p765 bra 	$L__BB1_697;
	setp.lt.u32 	%p766, %r15874, %r647;
	setp.lt.u32 	%p767, %r15875, %r648;
	or.pred  	%p768, %p766, %p767;
	@%p768 bra 	$L__BB1_698;
$L__BB1_697:
	// begin inline asm
	sub.cc.u32 %r15875, %r15875, %r648; 
	subc.cc.u32 %r15874, %r15874, %r647; 
	subc.cc.u32 %r15873, %r15873, %r644; 
	subc.cc.u32 %r15872, %r15872, %r646; 
	subc.cc.u32 %r15871, %r15871, %r645; 
	subc.cc.u32 %r15870, %r15870, %r643; 
	subc.cc.u32 %r15869, %r15869, %r642; 
	subc.u32    %r15868, %r15868, %r15374; 
	
	// end inline asm
$L__BB1_698:
	// begin inline asm
	add.cc.u32 %r15883, %r15875, %r15875; 
	addc.cc.u32 %r15882, %r15874, %r15874; 
	addc.cc.u32 %r15881, %r15873, %r15873; 
	addc.cc.u32 %r15880, %r15872, %r15872; 
	addc.cc.u32 %r15879, %r15871, %r15871; 
	addc.cc.u32 %r15878, %r15870, %r15870; 
	addc.cc.u32 %r15877, %r15869, %r15869; 
	addc.u32    %r15876, %r15868, %r15868; 
	
	// end inline asm
	setp.gt.u32 	%p769, %r15876, %r15374;
	@%p769 bra 	$L__BB1_712;
	setp.lt.u32 	%p770, %r15876, %r15374;
	@%p770 bra 	$L__BB1_713;
	setp.gt.u32 	%p771, %r15877, %r642;
	@%p771 bra 	$L__BB1_712;
	setp.lt.u32 	%p772, %r15877, %r642;
	@%p772 bra 	$L__BB1_713;
	setp.gt.u32 	%p773, %r15878, %r643;
	@%p773 bra 	$L__BB1_712;
	setp.lt.u32 	%p774, %r15878, %r643;
	@%p774 bra 	$L__BB1_713;
	setp.gt.u32 	%p775, %r15879, %r645;
	@%p775 bra 	$L__BB1_712;
	setp.lt.u32 	%p776, %r15879, %r645;
	@%p776 bra 	$L__BB1_713;
	setp.gt.u32 	%p777, %r15880, %r646;
	@%p777 bra 	$L__BB1_712;
	setp.lt.u32 	%p778, %r15880, %r646;
	@%p778 bra 	$L__BB1_713;
	setp.gt.u32 	%p779, %r15881, %r644;
	@%p779 bra 	$L__BB1_712;
	setp.lt.u32 	%p780, %r15881, %r644;
	@%p780 bra 	$L__BB1_713;
	setp.gt.u32 	%p781, %r15882, %r647;
	@%p781 bra 	$L__BB1_712;
	setp.lt.u32 	%p782, %r15882, %r647;
	setp.lt.u32 	%p783, %r15883, %r648;
	or.pred  	%p784, %p782, %p783;
	@%p784 bra 	$L__BB1_713;
$L__BB1_712:
	// begin inline asm
	sub.cc.u32 %r15883, %r15883, %r648; 
	subc.cc.u32 %r15882, %r15882, %r647; 
	subc.cc.u32 %r15881, %r15881, %r644; 
	subc.cc.u32 %r15880, %r15880, %r646; 
	subc.cc.u32 %r15879, %r15879, %r645; 
	subc.cc.u32 %r15878, %r15878, %r643; 
	subc.cc.u32 %r15877, %r15877, %r642; 
	subc.u32    %r15876, %r15876, %r15374; 
	
	// end inline asm
$L__BB1_713:
	// begin inline asm
	add.cc.u32 %r15891, %r15883, %r15883; 
	addc.cc.u32 %r15890, %r15882, %r15882; 
	addc.cc.u32 %r15889, %r15881, %r15881; 
	addc.cc.u32 %r15888, %r15880, %r15880; 
	addc.cc.u32 %r15887, %r15879, %r15879; 
	addc.cc.u32 %r15886, %r15878, %r15878; 
	addc.cc.u32 %r15885, %r15877, %r15877; 
	addc.u32    %r15884, %r15876, %r15876; 
	
	// end inline asm
	setp.gt.u32 	%p785, %r15884, %r15374;
	@%p785 bra 	$L__BB1_727;
	setp.lt.u32 	%p786, %r15884, %r15374;
	@%p786 bra 	$L__BB1_728;
	setp.gt.u32 	%p787, %r15885, %r642;
	@%p787 bra 	$L__BB1_727;
	setp.lt.u32 	%p788, %r15885, %r642;
	@%p788 bra 	$L__BB1_728;
	setp.gt.u32 	%p789, %r15886, %r643;
	@%p789 bra 	$L__BB1_727;
	setp.lt.u32 	%p790, %r15886, %r643;
	@%p790 bra 	$L__BB1_728;
	setp.gt.u32 	%p791, %r15887, %r645;
	@%p791 bra 	$L__BB1_727;
	setp.lt.u32 	%p792, %r15887, %r645;
	@%p792 bra 	$L__BB1_728;
	setp.gt.u32 	%p793, %r15888, %r646;
	@%p793 bra 	$L__BB1_727;
	setp.lt.u32 	%p794, %r15888, %r646;
	@%p794 bra 	$L__BB1_728;
	setp.gt.u32 	%p795, %r15889, %r644;
	@%p795 bra 	$L__BB1_727;
	setp.lt.u32 	%p796, %r15889, %r644;
	@%p796 bra 	$L__BB1_728;
	setp.gt.u32 	%p797, %r15890, %r647;
	@%p797 bra 	$L__BB1_727;
	setp.lt.u32 	%p798, %r15890, %r647;
	setp.lt.u32 	%p799, %r15891, %r648;
	or.pred  	%p800, %p798, %p799;
	@%p800 bra 	$L__BB1_728;
$L__BB1_727:
	// begin inline asm
	sub.cc.u32 %r15891, %r15891, %r648; 
	subc.cc.u32 %r15890, %r15890, %r647; 
	subc.cc.u32 %r15889, %r15889, %r644; 
	subc.cc.u32 %r15888, %r15888, %r646; 
	subc.cc.u32 %r15887, %r15887, %r645; 
	subc.cc.u32 %r15886, %r15886, %r643; 
	subc.cc.u32 %r15885, %r15885, %r642; 
	subc.u32    %r15884, %r15884, %r15374; 
	
	// end inline asm
$L__BB1_728:
	setp.gt.u32 	%p801, %r15819, %r15884;
	@%p801 bra 	$L__BB1_729;
	bra.uni 	$L__BB1_742;
$L__BB1_729:
	// begin inline asm
	sub.cc.u32 %r16300, %r15826, %r15891; 
	subc.cc.u32 %r16301, %r15825, %r15890; 
	subc.cc.u32 %r16302, %r15824, %r15889; 
	subc.cc.u32 %r16303, %r15823, %r15888; 
	subc.cc.u32 %r16304, %r15822, %r15887; 
	subc.cc.u32 %r16305, %r15821, %r15886; 
	subc.cc.u32 %r16306, %r15820, %r15885; 
	subc.u32    %r16307, %r15819, %r15884; 
	
	// end inline asm
	bra.uni 	$L__BB1_744;
$L__BB1_730:
	setp.gt.u32 	%p803, %r15820, %r15885;
	@%p803 bra 	$L__BB1_729;
	setp.lt.u32 	%p804, %r15820, %r15885;
	@%p804 bra 	$L__BB1_743;
	setp.gt.u32 	%p805, %r15821, %r15886;
	@%p805 bra 	$L__BB1_729;
	setp.lt.u32 	%p806, %r15821, %r15886;
	@%p806 bra 	$L__BB1_743;
	setp.gt.u32 	%p807, %r15822, %r15887;
	@%p807 bra 	$L__BB1_729;
	setp.lt.u32 	%p808, %r15822, %r15887;
	@%p808 bra 	$L__BB1_743;
	setp.gt.u32 	%p809, %r15823, %r15888;
	@%p809 bra 	$L__BB1_729;
	setp.lt.u32 	%p810, %r15823, %r15888;
	@%p810 bra 	$L__BB1_743;
	setp.gt.u32 	%p811, %r15824, %r15889;
	@%p811 bra 	$L__BB1_729;
	setp.lt.u32 	%p812, %r15824, %r15889;
	@%p812 bra 	$L__BB1_743;
	setp.gt.u32 	%p813, %r15825, %r15890;
	@%p813 bra 	$L__BB1_729;
	setp.lt.u32 	%p814, %r15825, %r15890;
	setp.lt.u32 	%p815, %r15826, %r15891;
	or.pred  	%p816, %p814, %p815;
	@%p816 bra 	$L__BB1_743;
	bra.uni 	$L__BB1_729;
$L__BB1_742:
	setp.ge.u32 	%p802, %r15819, %r15884;
	@%p802 bra 	$L__BB1_730;
$L__BB1_743:
	// begin inline asm
	add.cc.u32 %r7955, %r15826, %r648; 
	addc.cc.u32 %r7956, %r15825, %r647; 
	addc.cc.u32 %r7957, %r15824, %r644; 
	addc.cc.u32 %r7958, %r15823, %r646; 
	addc.cc.u32 %r7959, %r15822, %r645; 
	addc.cc.u32 %r7960, %r15821, %r643; 
	addc.cc.u32 %r7961, %r15820, %r642; 
	addc.u32    %r7962, %r15819, %r15374; 
	
	// end inline asm
	// begin inline asm
	sub.cc.u32 %r16300, %r7955, %r15891; 
	subc.cc.u32 %r16301, %r7956, %r15890; 
	subc.cc.u32 %r16302, %r7957, %r15889; 
	subc.cc.u32 %r16303, %r7958, %r15888; 
	subc.cc.u32 %r16304, %r7959, %r15887; 
	subc.cc.u32 %r16305, %r7960, %r15886; 
	subc.cc.u32 %r16306, %r7961, %r15885; 
	subc.u32    %r16307, %r7962, %r15884; 
	
	// end inline asm
$L__BB1_744:
	ld.local.u32 	%r15932, [%rd27+64];
	ld.local.u32 	%r15931, [%rd27+68];
	ld.local.u32 	%r15930, [%rd27+72];
	ld.local.u32 	%r15929, [%rd27+76];
	ld.local.u32 	%r15928, [%rd27+80];
	ld.local.u32 	%r15927, [%rd27+84];
	ld.local.u32 	%r15926, [%rd27+88];
	ld.local.u32 	%r15925, [%rd27+92];
	mov.b32 	%r15917, 0;
	mov.u32 	%r15918, %r15917;
	mov.u32 	%r15919, %r15917;
	mov.u32 	%r15920, %r15917;
	mov.u32 	%r15921, %r15917;
	mov.u32 	%r15922, %r15917;
	mov.u32 	%r15923, %r15917;
	mov.u32 	%r15924, %r15917;
	mov.u32 	%r15916, %r15917;
$L__BB1_745:
	shr.u32 	%r8028, %r15916, 5;
	and.b32  	%r8029, %r15916, 31;
	mul.wide.u32 	%rd158, %r8028, 4;
	add.s64 	%rd159, %rd27, %rd158;
	ld.local.u32 	%r8030, [%rd159+32];
	shr.u32 	%r8031, %r8030, %r8029;
	and.b32  	%r8032, %r8031, 1;
	setp.eq.b32 	%p817, %r8032, 1;
	not.pred 	%p818, %p817;
	@%p818 bra 	$L__BB1_761;
	// begin inline asm
	add.cc.u32 %r15924, %r15924, %r15932; 
	addc.cc.u32 %r15923, %r15923, %r15931; 
	addc.cc.u32 %r15922, %r15922, %r15930; 
	addc.cc.u32 %r15921, %r15921, %r15929; 
	addc.cc.u32 %r15920, %r15920, %r15928; 
	addc.cc.u32 %r15919, %r15919, %r15927; 
	addc.cc.u32 %r15918, %r15918, %r15926; 
	addc.u32    %r15917, %r15917, %r15925; 
	
	// end inline asm
	setp.gt.u32 	%p819, %r15917, %r15374;
	@%p819 bra 	$L__BB1_760;
	setp.lt.u32 	%p820, %r15917, %r15374;
	@%p820 bra 	$L__BB1_761;
	setp.gt.u32 	%p821, %r15918, %r642;
	@%p821 bra 	$L__BB1_760;
	setp.lt.u32 	%p822, %r15918, %r642;
	@%p822 bra 	$L__BB1_761;
	setp.gt.u32 	%p823, %r15919, %r643;
	@%p823 bra 	$L__BB1_760;
	setp.lt.u32 	%p824, %r15919, %r643;
	@%p824 bra 	$L__BB1_761;
	setp.gt.u32 	%p825, %r15920, %r645;
	@%p825 bra 	$L__BB1_760;
	setp.lt.u32 	%p826, %r15920, %r645;
	@%p826 bra 	$L__BB1_761;
	setp.gt.u32 	%p827, %r15921, %r646;
	@%p827 bra 	$L__BB1_760;
	setp.lt.u32 	%p828, %r15921, %r646;
	@%p828 bra 	$L__BB1_761;
	setp.gt.u32 	%p829, %r15922, %r644;
	@%p829 bra 	$L__BB1_760;
	setp.lt.u32 	%p830, %r15922, %r644;
	@%p830 bra 	$L__BB1_761;
	setp.gt.u32 	%p831, %r15923, %r647;
	@%p831 bra 	$L__BB1_760;
	setp.lt.u32 	%p832, %r15923, %r647;
	setp.lt.u32 	%p833, %r15924, %r648;
	or.pred  	%p834, %p832, %p833;
	@%p834 bra 	$L__BB1_761;
$L__BB1_760:
	// begin inline asm
	sub.cc.u32 %r15924, %r15924, %r648; 
	subc.cc.u32 %r15923, %r15923, %r647; 
	subc.cc.u32 %r15922, %r15922, %r644; 
	subc.cc.u32 %r15921, %r15921, %r646; 
	subc.cc.u32 %r15920, %r15920, %r645; 
	subc.cc.u32 %r15919, %r15919, %r643; 
	subc.cc.u32 %r15918, %r15918, %r642; 
	subc.u32    %r15917, %r15917, %r15374; 
	
	// end inline asm
$L__BB1_761:
	// begin inline asm
	add.cc.u32 %r15932, %r15932, %r15932; 
	addc.cc.u32 %r15931, %r15931, %r15931; 
	addc.cc.u32 %r15930, %r15930, %r15930; 
	addc.cc.u32 %r15929, %r15929, %r15929; 
	addc.cc.u32 %r15928, %r15928, %r15928; 
	addc.cc.u32 %r15927, %r15927, %r15927; 
	addc.cc.u32 %r15926, %r15926, %r15926; 
	addc.u32    %r15925, %r15925, %r15925; 
	
	// end inline asm
	setp.gt.u32 	%p835, %r15925, %r15374;
	@%p835 bra 	$L__BB1_775;
	setp.lt.u32 	%p836, %r15925, %r15374;
	@%p836 bra 	$L__BB1_776;
	setp.gt.u32 	%p837, %r15926, %r642;
	@%p837 bra 	$L__BB1_775;
	setp.lt.u32 	%p838, %r15926, %r642;
	@%p838 bra 	$L__BB1_776;
	setp.gt.u32 	%p839, %r15927, %r643;
	@%p839 bra 	$L__BB1_775;
	setp.lt.u32 	%p840, %r15927, %r643;
	@%p840 bra 	$L__BB1_776;
	setp.gt.u32 	%p841, %r15928, %r645;
	@%p841 bra 	$L__BB1_775;
	setp.lt.u32 	%p842, %r15928, %r645;
	@%p842 bra 	$L__BB1_776;
	setp.gt.u32 	%p843, %r15929, %r646;
	@%p843 bra 	$L__BB1_775;
	setp.lt.u32 	%p844, %r15929, %r646;
	@%p844 bra 	$L__BB1_776;
	setp.gt.u32 	%p845, %r15930, %r644;
	@%p845 bra 	$L__BB1_775;
	setp.lt.u32 	%p846, %r15930, %r644;
	@%p846 bra 	$L__BB1_776;
	setp.gt.u32 	%p847, %r15931, %r647;
	@%p847 bra 	$L__BB1_775;
	setp.lt.u32 	%p848, %r15931, %r647;
	setp.lt.u32 	%p849, %r15932, %r648;
	or.pred  	%p850, %p848, %p849;
	@%p850 bra 	$L__BB1_776;
$L__BB1_775:
	// begin inline asm
	sub.cc.u32 %r15932, %r15932, %r648; 
	subc.cc.u32 %r15931, %r15931, %r647; 
	subc.cc.u32 %r15930, %r15930, %r644; 
	subc.cc.u32 %r15929, %r15929, %r646; 
	subc.cc.u32 %r15928, %r15928, %r645; 
	subc.cc.u32 %r15927, %r15927, %r643; 
	subc.cc.u32 %r15926, %r15926, %r642; 
	subc.u32    %r15925, %r15925, %r15374; 
	
	// end inline asm
$L__BB1_776:
	add.s32 	%r15916, %r15916, 1;
	setp.ne.s32 	%p851, %r15916, 256;
	@%p851 bra 	$L__BB1_745;
	// begin inline asm
	add.cc.u32 %r15940, %r15924, %r15924; 
	addc.cc.u32 %r15939, %r15923, %r15923; 
	addc.cc.u32 %r15938, %r15922, %r15922; 
	addc.cc.u32 %r15937, %r15921, %r15921; 
	addc.cc.u32 %r15936, %r15920, %r15920; 
	addc.cc.u32 %r15935, %r15919, %r15919; 
	addc.cc.u32 %r15934, %r15918, %r15918; 
	addc.u32    %r15933, %r15917, %r15917; 
	
	// end inline asm
	setp.gt.u32 	%p852, %r15933, %r15374;
	@%p852 bra 	$L__BB1_791;
	setp.lt.u32 	%p853, %r15933, %r15374;
	@%p853 bra 	$L__BB1_792;
	setp.gt.u32 	%p854, %r15934, %r642;
	@%p854 bra 	$L__BB1_791;
	setp.lt.u32 	%p855, %r15934, %r642;
	@%p855 bra 	$L__BB1_792;
	setp.gt.u32 	%p856, %r15935, %r643;
	@%p856 bra 	$L__BB1_791;
	setp.lt.u32 	%p857, %r15935, %r643;
	@%p857 bra 	$L__BB1_792;
	setp.gt.u32 	%p858, %r15936, %r645;
	@%p858 bra 	$L__BB1_791;
	setp.lt.u32 	%p859, %r15936, %r645;
	@%p859 bra 	$L__BB1_792;
	setp.gt.u32 	%p860, %r15937, %r646;
	@%p860 bra 	$L__BB1_791;
	setp.lt.u32 	%p861, %r15937, %r646;
	@%p861 bra 	$L__BB1_792;
	setp.gt.u32 	%p862, %r15938, %r644;
	@%p862 bra 	$L__BB1_791;
	setp.lt.u32 	%p863, %r15938, %r644;
	@%p863 bra 	$L__BB1_792;
	setp.gt.u32 	%p864, %r15939, %r647;
	@%p864 bra 	$L__BB1_791;
	setp.lt.u32 	%p865, %r15939, %r647;
	setp.lt.u32 	%p866, %r15940, %r648;
	or.pred  	%p867, %p865, %p866;
	@%p867 bra 	$L__BB1_792;
$L__BB1_791:
	// begin inline asm
	sub.cc.u32 %r15940, %r15940, %r648; 
	subc.cc.u32 %r15939, %r15939, %r647; 
	subc.cc.u32 %r15938, %r15938, %r644; 
	subc.cc.u32 %r15937, %r15937, %r646; 
	subc.cc.u32 %r15936, %r15936, %r645; 
	subc.cc.u32 %r15935, %r15935, %r643; 
	subc.cc.u32 %r15934, %r15934, %r642; 
	subc.u32    %r15933, %r15933, %r15374; 
	
	// end inline asm
$L__BB1_792:
	st.local.u32 	[%rd27], %r15786;
	st.local.u32 	[%rd27+4], %r16299;
	st.local.u32 	[%rd27+8], %r16298;
	st.local.u32 	[%rd27+12], %r16297;
	st.local.u32 	[%rd27+16], %r16296;
	st.local.u32 	[%rd27+20], %r16295;
	st.local.u32 	[%rd27+24], %r16294;
	st.local.u32 	[%rd27+28], %r16293;
	st.local.u32 	[%rd27+32], %r16300;
	st.local.u32 	[%rd27+36], %r16301;
	st.local.u32 	[%rd27+40], %r16302;
	st.local.u32 	[%rd27+44], %r16303;
	st.local.u32 	[%rd27+48], %r16304;
	st.local.u32 	[%rd27+52], %r16305;
	st.local.u32 	[%rd27+56], %r16306;
	st.local.u32 	[%rd27+60], %r16307;
	st.local.u32 	[%rd27+64], %r15940;
	st.local.u32 	[%rd27+68], %r15939;
	st.local.u32 	[%rd27+72], %r15938;
	st.local.u32 	[%rd27+76], %r15937;
	st.local.u32 	[%rd27+80], %r15936;
	st.local.u32 	[%rd27+84], %r15935;
	st.local.u32 	[%rd27+88], %r15934;
	st.local.u32 	[%rd27+92], %r15933;
	mov.b16 	%rs32, 0;
	st.local.u8 	[%rd27+96], %rs32;
	mov.u16 	%rs33, %rs32;
	bra.uni 	$L__BB1_1232;
$L__BB1_793:
	mov.b16 	%rs32, 1;
	st.local.u8 	[%rd27+96], %rs32;
	mov.b32 	%r16293, 0;
	st.local.u32 	[%rd27], %r16293;
	st.local.u32 	[%rd27+4], %r16293;
	st.local.u32 	[%rd27+8], %r16293;
	st.local.u32 	[%rd27+12], %r16293;
	st.local.u32 	[%rd27+16], %r16293;
	st.local.u32 	[%rd27+20], %r16293;
	st.local.u32 	[%rd27+24], %r16293;
	st.local.u32 	[%rd27+28], %r16293;
	st.local.u32 	[%rd27+32], %r16293;
	st.local.u32 	[%rd27+36], %r16293;
	st.local.u32 	[%rd27+40], %r16293;
	st.local.u32 	[%rd27+44], %r16293;
	st.local.u32 	[%rd27+48], %r16293;
	st.local.u32 	[%rd27+52], %r16293;
	st.local.u32 	[%rd27+56], %r16293;
	st.local.u32 	[%rd27+60], %r16293;
	st.local.u32 	[%rd27+64], %r16293;
	st.local.u32 	[%rd27+68], %r16293;
	st.local.u32 	[%rd27+72], %r16293;
	st.local.u32 	[%rd27+76], %r16293;
	st.local.u32 	[%rd27+80], %r16293;
	st.local.u32 	[%rd27+84], %r16293;
	st.local.u32 	[%rd27+88], %r16293;
	st.local.u32 	[%rd27+92], %r16293;
	mov.u32 	%r16294, %r16293;
	mov.u32 	%r16295, %r16293;
	mov.u32 	%r16296, %r16293;
	mov.u32 	%r16297, %r16293;
	mov.u32 	%r16298, %r16293;
	mov.u32 	%r16299, %r16293;
	mov.u32 	%r16300, %r16293;
	mov.u32 	%r16301, %r16293;
	mov.u32 	%r16302, %r16293;
	mov.u32 	%r16303, %r16293;
	mov.u32 	%r16304, %r16293;
	mov.u32 	%r16305, %r16293;
	mov.u32 	%r16306, %r16293;
	mov.u32 	%r16307, %r16293;
	mov.u32 	%r15933, %r16293;
	mov.u32 	%r15934, %r16293;
	mov.u32 	%r15935, %r16293;
	mov.u32 	%r15936, %r16293;
	mov.u32 	%r15937, %r16293;
	mov.u32 	%r15938, %r16293;
	mov.u32 	%r15939, %r16293;
	mov.u32 	%r15940, %r16293;
	mov.u16 	%rs33, %rs32;
	bra.uni 	$L__BB1_1232;
$L__BB1_794:
	setp.gt.u32 	%p870, %r15366, %r15330;
	@%p870 bra 	$L__BB1_806;
	setp.lt.u32 	%p871, %r15366, %r15330;
	@%p871 bra 	$L__BB1_809;
	setp.gt.u32 	%p872, %r15367, %r15331;
	@%p872 bra 	$L__BB1_806;
	setp.lt.u32 	%p873, %r15367, %r15331;
	@%p873 bra 	$L__BB1_809;
	setp.gt.u32 	%p874, %r15368, %r15332;
	@%p874 bra 	$L__BB1_806;
	setp.lt.u32 	%p875, %r15368, %r15332;
	@%p875 bra 	$L__BB1_809;
	setp.gt.u32 	%p876, %r15369, %r15333;
	@%p876 bra 	$L__BB1_806;
	setp.lt.u32 	%p877, %r15369, %r15333;
	@%p877 bra 	$L__BB1_809;
	setp.gt.u32 	%p878, %r15370, %r15334;
	@%p878 bra 	$L__BB1_806;
	setp.lt.u32 	%p879, %r15370, %r15334;
	@%p879 bra 	$L__BB1_809;
	setp.gt.u32 	%p880, %r15371, %r15335;
	@%p880 bra 	$L__BB1_806;
	setp.lt.u32 	%p881, %r15371, %r15335;
	setp.lt.u32 	%p882, %r15372, %r15336;
	or.pred  	%p883, %p881, %p882;
	@%p883 bra 	$L__BB1_809;
$L__BB1_806:
	// begin inline asm
	sub.cc.u32 %r16292, %r15372, %r15336; 
	subc.cc.u32 %r16291, %r15371, %r15335; 
	subc.cc.u32 %r16290, %r15370, %r15334; 
	subc.cc.u32 %r16289, %r15369, %r15333; 
	subc.cc.u32 %r16288, %r15368, %r15332; 
	subc.cc.u32 %r16287, %r15367, %r15331; 
	subc.cc.u32 %r16286, %r15366, %r15330; 
	subc.u32    %r16285, %r15365, %r15329; 
	
	// end inline asm
	bra.uni 	$L__BB1_810;
$L__BB1_807:
	setp.gt.u32 	%p868, %r15365, %r15329;
	@%p868 bra 	$L__BB1_806;
	setp.le.u32 	%p869, %r15329, %r15365;
	@%p869 bra 	$L__BB1_794;
$L__BB1_809:
	ld.const.u32 	%r8194, [const_p];
	ld.const.u32 	%r8195, [const_p+4];
	ld.const.u32 	%r8197, [const_p+12];
	ld.const.u32 	%r8198, [const_p+16];
	ld.const.u32 	%r8196, [const_p+8];
	ld.const.u32 	%r8199, [const_p+20];
	ld.const.u32 	%r8200, [const_p+24];
	ld.const.u32 	%r8201, [const_p+28];
	// begin inline asm
	add.cc.u32 %r8178, %r15372, %r8194; 
	addc.cc.u32 %r8179, %r15371, %r8195; 
	addc.cc.u32 %r8180, %r15370, %r8196; 
	addc.cc.u32 %r8181, %r15369, %r8197; 
	addc.cc.u32 %r8182, %r15368, %r8198; 
	addc.cc.u32 %r8183, %r15367, %r8199; 
	addc.cc.u32 %r8184, %r15366, %r8200; 
	addc.u32    %r8185, %r15365, %r8201; 
	
	// end inline asm
	// begin inline asm
	sub.cc.u32 %r16292, %r8178, %r15336; 
	subc.cc.u32 %r16291, %r8179, %r15335; 
	subc.cc.u32 %r16290, %r8180, %r15334; 
	subc.cc.u32 %r16289, %r8181, %r15333; 
	subc.cc.u32 %r16288, %r8182, %r15332; 
	subc.cc.u32 %r16287, %r8183, %r15331; 
	subc.cc.u32 %r16286, %r8184, %r15330; 
	subc.u32    %r16285, %r8185, %r15329; 
	
	// end inline asm
$L__BB1_810:
	st.local.u32 	[%rd20], %r16292;
	st.local.u32 	[%rd20+4], %r16291;
	st.local.u32 	[%rd20+8], %r16290;
	st.local.u32 	[%rd20+12], %r16289;
	st.local.u32 	[%rd20+16], %r16288;
	st.local.u32 	[%rd20+20], %r16287;
	st.local.u32 	[%rd20+24], %r16286;
	st.local.u32 	[%rd20+28], %r16285;
	setp.gt.u32 	%p884, %r15499, %r15433;
	@%p884 bra 	$L__BB1_811;
	bra.uni 	$L__BB1_824;
$L__BB1_811:
	// begin inline asm
	sub.cc.u32 %r16153, %r15506, %r15440; 
	subc.cc.u32 %r16152, %r15505, %r15439; 
	subc.cc.u32 %r16151, %r15504, %r15438; 
	subc.cc.u32 %r16150, %r15503, %r15437; 
	subc.cc.u32 %r16149, %r15502, %r15436; 
	subc.cc.u32 %r16148, %r15501, %r15435; 
	subc.cc.u32 %r16147, %r15500, %r15434; 
	subc.u32    %r16146, %r15499, %r15433; 
	
	// end inline asm
	bra.uni 	$L__BB1_826;
$L__BB1_812:
	setp.gt.u32 	%p886, %r15500, %r15434;
	@%p886 bra 	$L__BB1_811;
	setp.lt.u32 	%p887, %r15500, %r15434;
	@%p887 bra 	$L__BB1_825;
	setp.gt.u32 	%p888, %r15501, %r15435;
	@%p888 bra 	$L__BB1_811;
	setp.lt.u32 	%p889, %r15501, %r15435;
	@%p889 bra 	$L__BB1_825;
	setp.gt.u32 	%p890, %r15502, %r15436;
	@%p890 bra 	$L__BB1_811;
	setp.lt.u32 	%p891, %r15502, %r15436;
	@%p891 bra 	$L__BB1_825;
	setp.gt.u32 	%p892, %r15503, %r15437;
	@%p892 bra 	$L__BB1_811;
	setp.lt.u32 	%p893, %r15503, %r15437;
	@%p893 bra 	$L__BB1_825;
	setp.gt.u32 	%p894, %r15504, %r15438;
	@%p894 bra 	$L__BB1_811;
	setp.lt.u32 	%p895, %r15504, %r15438;
	@%p895 bra 	$L__BB1_825;
	setp.gt.u32 	%p896, %r15505, %r15439;
	@%p896 bra 	$L__BB1_811;
	setp.lt.u32 	%p897, %r15505, %r15439;
	setp.lt.u32 	%p898, %r15506, %r15440;
	or.pred  	%p899, %p897, %p898;
	@%p899 bra 	$L__BB1_825;
	bra.uni 	$L__BB1_811;
$L__BB1_824:
	setp.ge.u32 	%p885, %r15499, %r15433;
	@%p885 bra 	$L__BB1_812;
$L__BB1_825:
	ld.const.u32 	%r8266, [const_p];
	ld.const.u32 	%r8267, [const_p+4];
	ld.const.u32 	%r8269, [const_p+12];
	ld.const.u32 	%r8270, [const_p+16];
	ld.const.u32 	%r8268, [const_p+8];
	ld.const.u32 	%r8271, [const_p+20];
	ld.const.u32 	%r8272, [const_p+24];
	ld.const.u32 	%r8273, [const_p+28];
	// begin inline asm
	add.cc.u32 %r8250, %r15506, %r8266; 
	addc.cc.u32 %r8251, %r15505, %r8267; 
	addc.cc.u32 %r8252, %r15504, %r8268; 
	addc.cc.u32 %r8253, %r15503, %r8269; 
	addc.cc.u32 %r8254, %r15502, %r8270; 
	addc.cc.u32 %r8255, %r15501, %r8271; 
	addc.cc.u32 %r8256, %r15500, %r8272; 
	addc.u32    %r8257, %r15499, %r8273; 
	
	// end inline asm
	// begin inline asm
	sub.cc.u32 %r16153, %r8250, %r15440; 
	subc.cc.u32 %r16152, %r8251, %r15439; 
	subc.cc.u32 %r16151, %r8252, %r15438; 
	subc.cc.u32 %r16150, %r8253, %r15437; 
	subc.cc.u32 %r16149, %r8254, %r15436; 
	subc.cc.u32 %r16148, %r8255, %r15435; 
	subc.cc.u32 %r16147, %r8256, %r15434; 
	subc.u32    %r16146, %r8257, %r15433; 
	
	// end inline asm
$L__BB1_826:
	st.local.u32 	[%rd21], %r16153;
	st.local.u32 	[%rd21+4], %r16152;
	st.local.u32 	[%rd21+8], %r16151;
	st.local.u32 	[%rd21+12], %r16150;
	st.local.u32 	[%rd21+16], %r16149;
	st.local.u32 	[%rd21+20], %r16148;
	st.local.u32 	[%rd21+24], %r16147;
	st.local.u32 	[%rd21+28], %r16146;
	mov.b32 	%r16048, 0;
	mov.u32 	%r16049, %r16048;
	mov.u32 	%r16050, %r16048;
	mov.u32 	%r16051, %r16048;
	mov.u32 	%r16052, %r16048;
	mov.u32 	%r16053, %r16048;
	mov.u32 	%r16054, %r16048;
	mov.u32 	%r16055, %r16048;
	mov.u32 	%r15982, %r16285;
	mov.u32 	%r15983, %r16286;
	mov.u32 	%r15984, %r16287;
	mov.u32 	%r15985, %r16288;
	mov.u32 	%r15986, %r16289;
	mov.u32 	%r15987, %r16290;
	mov.u32 	%r15988, %r16291;
	mov.u32 	%r15989, %r16292;
	mov.u32 	%r15973, %r16048;
$L__BB1_827:
	shr.u32 	%r8323, %r15973, 5;
	and.b32  	%r8324, %r15973, 31;
	mul.wide.u32 	%rd160, %r8323, 4;
	add.s64 	%rd161, %rd20, %rd160;
	ld.local.u32 	%r8325, [%rd161];
	shr.u32 	%r8326, %r8325, %r8324;
	and.b32  	%r8327, %r8326, 1;
	setp.eq.b32 	%p900, %r8327, 1;
	not.pred 	%p901, %p900;
	@%p901 bra 	$L__BB1_843;
	// begin inline asm
	add.cc.u32 %r16055, %r16055, %r15989; 
	addc.cc.u32 %r16054, %r16054, %r15988; 
	addc.cc.u32 %r16053, %r16053, %r15987; 
	addc.cc.u32 %r16052, %r16052, %r15986; 
	addc.cc.u32 %r16051, %r16051, %r15985; 
	addc.cc.u32 %r16050, %r16050, %r15984; 
	addc.cc.u32 %r16049, %r16049, %r15983; 
	addc.u32    %r16048, %r16048, %r15982; 
	
	// end inline asm
	ld.const.u32 	%r8352, [const_p+28];
	setp.gt.u32 	%p902, %r16048, %r8352;
	@%p902 bra 	$L__BB1_842;
	setp.lt.u32 	%p903, %r16048, %r8352;
	@%p903 bra 	$L__BB1_843;
	ld.const.u32 	%r8354, [const_p+24];
	setp.gt.u32 	%p904, %r16049, %r8354;
	@%p904 bra 	$L__BB1_842;
	setp.lt.u32 	%p905, %r16049, %r8354;
	@%p905 bra 	$L__BB1_843;
	ld.const.u32 	%r8356, [const_p+20];
	setp.gt.u32 	%p906, %r16050, %r8356;
	@%p906 bra 	$L__BB1_842;
	setp.lt.u32 	%p907, %r16050, %r8356;
	@%p907 bra 	$L__BB1_843;
	ld.const.u32 	%r8358, [const_p+16];
	setp.gt.u32 	%p908, %r16051, %r8358;
	@%p908 bra 	$L__BB1_842;
	setp.lt.u32 	%p909, %r16051, %r8358;
	@%p909 bra 	$L__BB1_843;
	ld.const.u32 	%r8360, [const_p+12];
	setp.gt.u32 	%p910, %r16052, %r8360;
	@%p910 bra 	$L__BB1_842;
	setp.lt.u32 	%p911, %r16052, %r8360;
	@%p911 bra 	$L__BB1_843;
	ld.const.u32 	%r8362, [const_p+8];
	setp.gt.u32 	%p912, %r16053, %r8362;
	@%p912 bra 	$L__BB1_842;
	setp.lt.u32 	%p913, %r16053, %r8362;
	@%p913 bra 	$L__BB1_843;
	ld.const.u32 	%r8364, [const_p+4];
	setp.gt.u32 	%p914, %r16054, %r8364;
	@%p914 bra 	$L__BB1_842;
	setp.lt.u32 	%p915, %r16054, %r8364;
	ld.const.u32 	%r8366, [const_p];
	setp.lt.u32 	%p916, %r16055, %r8366;
	or.pred  	%p917, %p915, %p916;
	@%p917 bra 	$L__BB1_843;
$L__BB1_842:
	ld.const.u32 	%r8384, [const_p];
	ld.const.u32 	%r8385, [const_p+4];
	ld.const.u32 	%r8387, [const_p+12];
	ld.const.u32 	%r8388, [const_p+16];
	ld.const.u32 	%r8386, [const_p+8];
	ld.const.u32 	%r8389, [const_p+20];
	ld.const.u32 	%r8390, [const_p+24];
	// begin inline asm
	sub.cc.u32 %r16055, %r16055, %r8384; 
	subc.cc.u32 %r16054, %r16054, %r8385; 
	subc.cc.u32 %r16053, %r16053, %r8386; 
	subc.cc.u32 %r16052, %r16052, %r8387; 
	subc.cc.u32 %r16051, %r16051, %r8388; 
	subc.cc.u32 %r16050, %r16050, %r8389; 
	subc.cc.u32 %r16049, %r16049, %r8390; 
	subc.u32    %r16048, %r16048, %r8352; 
	
	// end inline asm
$L__BB1_843:
	// begin inline asm
	add.cc.u32 %r15989, %r15989, %r15989; 
	addc.cc.u32 %r15988, %r15988, %r15988; 
	addc.cc.u32 %r15987, %r15987, %r15987; 
	addc.cc.u32 %r15986, %r15986, %r15986; 
	addc.cc.u32 %r15985, %r15985, %r15985; 
	addc.cc.u32 %r15984, %r15984, %r15984; 
	addc.cc.u32 %r15983, %r15983, %r15983; 
	addc.u32    %r15982, %r15982, %r15982; 
	
	// end inline asm
	ld.const.u32 	%r8416, [const_p+28];
	setp.gt.u32 	%p918, %r15982, %r8416;
	@%p918 bra 	$L__BB1_857;
	setp.lt.u32 	%p919, %r15982, %r8416;
	@%p919 bra 	$L__BB1_858;
	ld.const.u32 	%r8418, [const_p+24];
	setp.gt.u32 	%p920, %r15983, %r8418;
	@%p920 bra 	$L__BB1_857;
	setp.lt.u32 	%p921, %r15983, %r8418;
	@%p921 bra 	$L__BB1_858;
	ld.const.u32 	%r8420, [const_p+20];
	setp.gt.u32 	%p922, %r15984, %r8420;
	@%p922 bra 	$L__BB1_857;
	setp.lt.u32 	%p923, %r15984, %r8420;
	@%p923 bra 	$L__BB1_858;
	ld.const.u32 	%r8422, [const_p+16];
	setp.gt.u32 	%p924, %r15985, %r8422;
	@%p924 bra 	$L__BB1_857;
	setp.lt.u32 	%p925, %r15985, %r8422;
	@%p925 bra 	$L__BB1_858;
	ld.const.u32 	%r8424, [const_p+12];
	setp.gt.u32 	%p926, %r15986, %r8424;
	@%p926 bra 	$L__BB1_857;
	setp.lt.u32 	%p927, %r15986, %r8424;
	@%p927 bra 	$L__BB1_858;
	ld.const.u32 	%r8426, [const_p+8];
	setp.gt.u32 	%p928, %r15987, %r8426;
	@%p928 bra 	$L__BB1_857;
	setp.lt.u32 	%p929, %r15987, %r8426;
	@%p929 bra 	$L__BB1_858;
	ld.const.u32 	%r8428, [const_p+4];
	setp.gt.u32 	%p930, %r15988, %r8428;
	@%p930 bra 	$L__BB1_857;
	setp.lt.u32 	%p931, %r15988, %r8428;
	ld.const.u32 	%r8430, [const_p];
	setp.lt.u32 	%p932, %r15989, %r8430;
	or.pred  	%p933, %p931, %p932;
	@%p933 bra 	$L__BB1_858;
$L__BB1_857:
	ld.const.u32 	%r8448, [const_p];
	ld.const.u32 	%r8449, [const_p+4];
	ld.const.u32 	%r8451, [const_p+12];
	ld.const.u32 	%r8452, [const_p+16];
	ld.const.u32 	%r8450, [const_p+8];
	ld.const.u32 	%r8453, [const_p+20];
	ld.const.u32 	%r8454, [const_p+24];
	// begin inline asm
	sub.cc.u32 %r15989, %r15989, %r8448; 
	subc.cc.u32 %r15988, %r15988, %r8449; 
	subc.cc.u32 %r15987, %r15987, %r8450; 
	subc.cc.u32 %r15986, %r15986, %r8451; 
	subc.cc.u32 %r15985, %r15985, %r8452; 
	subc.cc.u32 %r15984, %r15984, %r8453; 
	subc.cc.u32 %r15983, %r15983, %r8454; 
	subc.u32    %r15982, %r15982, %r8416; 
	
	// end inline asm
$L__BB1_858:
	add.s32 	%r15973, %r15973, 1;
	setp.ne.s32 	%p934, %r15973, 256;
	@%p934 bra 	$L__BB1_827;
	mov.b32 	%r16179, 0;
	mov.u32 	%r16180, %r16179;
	mov.u32 	%r16181, %r16179;
	mov.u32 	%r16182, %r16179;
	mov.u32 	%r16183, %r16179;
	mov.u32 	%r16184, %r16179;
	mov.u32 	%r16185, %r16179;
	mov.u32 	%r16186, %r16179;
	mov.u32 	%r16015, %r16048;
	mov.u32 	%r16016, %r16049;
	mov.u32 	%r16017, %r16050;
	mov.u32 	%r16018, %r16051;
	mov.u32 	%r16019, %r16052;
	mov.u32 	%r16020, %r16053;
	mov.u32 	%r16021, %r16054;
	mov.u32 	%r16022, %r16055;
	mov.u32 	%r16006, %r16179;
$L__BB1_860:
	shr.u32 	%r8457, %r16006, 5;
	and.b32  	%r8458, %r16006, 31;
	mul.wide.u32 	%rd162, %r8457, 4;
	add.s64 	%rd163, %rd20, %rd162;
	ld.local.u32 	%r8459, [%rd163];
	shr.u32 	%r8460, %r8459, %r8458;
	and.b32  	%r8461, %r8460, 1;
	setp.eq.b32 	%p935, %r8461, 1;
	not.pred 	%p936, %p935;
	@%p936 bra 	$L__BB1_876;
	// begin inline asm
	add.cc.u32 %r16186, %r16186, %r16022; 
	addc.cc.u32 %r16185, %r16185, %r16021; 
	addc.cc.u32 %r16184, %r16184, %r16020; 
	addc.cc.u32 %r16183, %r16183, %r16019; 
	addc.cc.u32 %r16182, %r16182, %r16018; 
	addc.cc.u32 %r16181, %r16181, %r16017; 
	addc.cc.u32 %r16180, %r16180, %r16016; 
	addc.u32    %r16179, %r16179, %r16015; 
	
	// end inline asm
	ld.const.u32 	%r8486, [const_p+28];
	setp.gt.u32 	%p937, %r16179, %r8486;
	@%p937 bra 	$L__BB1_875;
	setp.lt.u32 	%p938, %r16179, %r8486;
	@%p938 bra 	$L__BB1_876;
	ld.const.u32 	%r8488, [const_p+24];
	setp.gt.u32 	%p939, %r16180, %r8488;
	@%p939 bra 	$L__BB1_875;
	setp.lt.u32 	%p940, %r16180, %r8488;
	@%p940 bra 	$L__BB1_876;
	ld.const.u32 	%r8490, [const_p+20];
	setp.gt.u32 	%p941, %r16181, %r8490;
	@%p941 bra 	$L__BB1_875;
	setp.lt.u32 	%p942, %r16181, %r8490;
	@%p942 bra 	$L__BB1_876;
	ld.const.u32 	%r8492, [const_p+16];
	setp.gt.u32 	%p943, %r16182, %r8492;
	@%p943 bra 	$L__BB1_875;
	setp.lt.u32 	%p944, %r16182, %r8492;
	@%p944 bra 	$L__BB1_876;
	ld.const.u32 	%r8494, [const_p+12];
	setp.gt.u32 	%p945, %r16183, %r8494;
	@%p945 bra 	$L__BB1_875;
	setp.lt.u32 	%p946, %r16183, %r8494;
	@%p946 bra 	$L__BB1_876;
	ld.const.u32 	%r8496, [const_p+8];
	setp.gt.u32 	%p947, %r16184, %r8496;
	@%p947 bra 	$L__BB1_875;
	setp.lt.u32 	%p948, %r16184, %r8496;
	@%p948 bra 	$L__BB1_876;
	ld.const.u32 	%r8498, [const_p+4];
	setp.gt.u32 	%p949, %r16185, %r8498;
	@%p949 bra 	$L__BB1_875;
	setp.lt.u32 	%p950, %r16185, %r8498;
	ld.const.u32 	%r8500, [const_p];
	setp.lt.u32 	%p951, %r16186, %r8500;
	or.pred  	%p952, %p950, %p951;
	@%p952 bra 	$L__BB1_876;
$L__BB1_875:
	ld.const.u32 	%r8518, [const_p];
	ld.const.u32 	%r8519, [const_p+4];
	ld.const.u32 	%r8521, [const_p+12];
	ld.const.u32 	%r8522, [const_p+16];
	ld.const.u32 	%r8520, [const_p+8];
	ld.const.u32 	%r8523, [const_p+20];
	ld.const.u32 	%r8524, [const_p+24];
	ld.const.u32 	%r8525, [const_p+28];
	// begin inline asm
	sub.cc.u32 %r16186, %r16186, %r8518; 
	subc.cc.u32 %r16185, %r16185, %r8519; 
	subc.cc.u32 %r16184, %r16184, %r8520; 
	subc.cc.u32 %r16183, %r16183, %r8521; 
	subc.cc.u32 %r16182, %r16182, %r8522; 
	subc.cc.u32 %r16181, %r16181, %r8523; 
	subc.cc.u32 %r16180, %r16180, %r8524; 
	subc.u32    %r16179, %r16179, %r8525; 
	
	// end inline asm
$L__BB1_876:
	// begin inline asm
	add.cc.u32 %r16022, %r16022, %r16022; 
	addc.cc.u32 %r16021, %r16021, %r16021; 
	addc.cc.u32 %r16020, %r16020, %r16020; 
	addc.cc.u32 %r16019, %r16019, %r16019; 
	addc.cc.u32 %r16018, %r16018, %r16018; 
	addc.cc.u32 %r16017, %r16017, %r16017; 
	addc.cc.u32 %r16016, %r16016, %r16016; 
	addc.u32    %r16015, %r16015, %r16015; 
	
	// end inline asm
	ld.const.u32 	%r8550, [const_p+28];
	setp.gt.u32 	%p953, %r16015, %r8550;
	@%p953 bra 	$L__BB1_890;
	setp.lt.u32 	%p954, %r16015, %r8550;
	@%p954 bra 	$L__BB1_891;
	ld.const.u32 	%r8552, [const_p+24];
	setp.gt.u32 	%p955, %r16016, %r8552;
	@%p955 bra 	$L__BB1_890;
	setp.lt.u32 	%p956, %r16016, %r8552;
	@%p956 bra 	$L__BB1_891;
	ld.const.u32 	%r8554, [const_p+20];
	setp.gt.u32 	%p957, %r16017, %r8554;
	@%p957 bra 	$L__BB1_890;
	setp.lt.u32 	%p958, %r16017, %r8554;
	@%p958 bra 	$L__BB1_891;
	ld.const.u32 	%r8556, [const_p+16];
	setp.gt.u32 	%p959, %r16018, %r8556;
	@%p959 bra 	$L__BB1_890;
	setp.lt.u32 	%p960, %r16018, %r8556;
	@%p960 bra 	$L__BB1_891;
	ld.const.u32 	%r8558, [const_p+12];
	setp.gt.u32 	%p961, %r16019, %r8558;
	@%p961 bra 	$L__BB1_890;
	setp.lt.u32 	%p962, %r16019, %r8558;
	@%p962 bra 	$L__BB1_891;
	ld.const.u32 	%r8560, [const_p+8];
	setp.gt.u32 	%p963, %r16020, %r8560;
	@%p963 bra 	$L__BB1_890;
	setp.lt.u32 	%p964, %r16020, %r8560;
	@%p964 bra 	$L__BB1_891;
	ld.const.u32 	%r8562, [const_p+4];
	setp.gt.u32 	%p965, %r16021, %r8562;
	@%p965 bra 	$L__BB1_890;
	setp.lt.u32 	%p966, %r16021, %r8562;
	ld.const.u32 	%r8564, [const_p];
	setp.lt.u32 	%p967, %r16022, %r8564;
	or.pred  	%p968, %p966, %p967;
	@%p968 bra 	$L__BB1_891;
$L__BB1_890:
	ld.const.u32 	%r8582, [const_p];
	ld.const.u32 	%r8583, [const_p+4];
	ld.const.u32 	%r8585, [const_p+12];
	ld.const.u32 	%r8586, [const_p+16];
	ld.const.u32 	%r8584, [const_p+8];
	ld.const.u32 	%r8587, [const_p+20];
	ld.const.u32 	%r8588, [const_p+24];
	ld.const.u32 	%r8589, [const_p+28];
	// begin inline asm
	sub.cc.u32 %r16022, %r16022, %r8582; 
	subc.cc.u32 %r16021, %r16021, %r8583; 
	subc.cc.u32 %r16020, %r16020, %r8584; 
	subc.cc.u32 %r16019, %r16019, %r8585; 
	subc.cc.u32 %r16018, %r16018, %r8586; 
	subc.cc.u32 %r16017, %r16017, %r8587; 
	subc.cc.u32 %r16016, %r16016, %r8588; 
	subc.u32    %r16015, %r16015, %r8589; 
	
	// end inline asm
$L__BB1_891:
	add.s32 	%r16006, %r16006, 1;
	setp.ne.s32 	%p969, %r16006, 256;
	@%p969 bra 	$L__BB1_860;
	mov.b32 	%r16040, 0;
	mov.u32 	%r16041, %r16040;
	mov.u32 	%r16042, %r16040;
	mov.u32 	%r16043, %r16040;
	mov.u32 	%r16044, %r16040;
	mov.u32 	%r16045, %r16040;
	mov.u32 	%r16046, %r16040;
	mov.u32 	%r16047, %r16040;
	mov.u32 	%r16039, %r16040;
$L__BB1_893:
	shr.u32 	%r8591, %r16039, 5;
	and.b32  	%r8592, %r16039, 31;
	mul.wide.u32 	%rd164, %r8591, 4;
	add.s64 	%rd165, %rd19, %rd164;
	ld.local.u32 	%r8593, [%rd165];
	shr.u32 	%r8594, %r8593, %r8592;
	and.b32  	%r8595, %r8594, 1;
	setp.eq.b32 	%p970, %r8595, 1;
	not.pred 	%p971, %p970;
	@%p971 bra 	$L__BB1_909;
	// begin inline asm
	add.cc.u32 %r16047, %r16047, %r16055; 
	addc.cc.u32 %r16046, %r16046, %r16054; 
	addc.cc.u32 %r16045, %r16045, %r16053; 
	addc.cc.u32 %r16044, %r16044, %r16052; 
	addc.cc.u32 %r16043, %r16043, %r16051; 
	addc.cc.u32 %r16042, %r16042, %r16050; 
	addc.cc.u32 %r16041, %r16041, %r16049; 
	addc.u32    %r16040, %r16040, %r16048; 
	
	// end inline asm
	ld.const.u32 	%r8620, [const_p+28];
	setp.gt.u32 	%p972, %r16040, %r8620;
	@%p972 bra 	$L__BB1_908;
	setp.lt.u32 	%p973, %r16040, %r8620;
	@%p973 bra 	$L__BB1_909;
	ld.const.u32 	%r8622, [const_p+24];
	setp.gt.u32 	%p974, %r16041, %r8622;
	@%p974 bra 	$L__BB1_908;
	setp.lt.u32 	%p975, %r16041, %r8622;
	@%p975 bra 	$L__BB1_909;
	ld.const.u32 	%r8624, [const_p+20];
	setp.gt.u32 	%p976, %r16042, %r8624;
	@%p976 bra 	$L__BB1_908;
	setp.lt.u32 	%p977, %r16042, %r8624;
	@%p977 bra 	$L__BB1_909;
	ld.const.u32 	%r8626, [const_p+16];
	setp.gt.u32 	%p978, %r16043, %r8626;
	@%p978 bra 	$L__BB1_908;
	setp.lt.u32 	%p979, %r16043, %r8626;
	@%p979 bra 	$L__BB1_909;
	ld.const.u32 	%r8628, [const_p+12];
	setp.gt.u32 	%p980, %r16044, %r8628;
	@%p980 bra 	$L__BB1_908;
	setp.lt.u32 	%p981, %r16044, %r8628;
	@%p981 bra 	$L__BB1_909;
	ld.const.u32 	%r8630, [const_p+8];
	setp.gt.u32 	%p982, %r16045, %r8630;
	@%p982 bra 	$L__BB1_908;
	setp.lt.u32 	%p983, %r16045, %r8630;
	@%p983 bra 	$L__BB1_909;
	ld.const.u32 	%r8632, [const_p+4];
	setp.gt.u32 	%p984, %r16046, %r8632;
	@%p984 bra 	$L__BB1_908;
	setp.lt.u32 	%p985, %r16046, %r8632;
	ld.const.u32 	%r8634, [const_p];
	setp.lt.u32 	%p986, %r16047, %r8634;
	or.pred  	%p987, %p985, %p986;
	@%p987 bra 	$L__BB1_909;
$L__BB1_908:
	ld.const.u32 	%r8652, [const_p];
	ld.const.u32 	%r8653, [const_p+4];
	ld.const.u32 	%r8655, [const_p+12];
	ld.const.u32 	%r8656, [const_p+16];
	ld.const.u32 	%r8654, [const_p+8];
	ld.const.u32 	%r8657, [const_p+20];
	ld.const.u32 	%r8658, [const_p+24];
	ld.const.u32 	%r8659, [const_p+28];
	// begin inline asm
	sub.cc.u32 %r16047, %r16047, %r8652; 
	subc.cc.u32 %r16046, %r16046, %r8653; 
	subc.cc.u32 %r16045, %r16045, %r8654; 
	subc.cc.u32 %r16044, %r16044, %r8655; 
	subc.cc.u32 %r16043, %r16043, %r8656; 
	subc.cc.u32 %r16042, %r16042, %r8657; 
	subc.cc.u32 %r16041, %r16041, %r8658; 
	subc.u32    %r16040, %r16040, %r8659; 
	
	// end inline asm
$L__BB1_909:
	// begin inline asm
	add.cc.u32 %r16055, %r16055, %r16055; 
	addc.cc.u32 %r16054, %r16054, %r16054; 
	addc.cc.u32 %r16053, %r16053, %r16053; 
	addc.cc.u32 %r16052, %r16052, %r16052; 
	addc.cc.u32 %r16051, %r16051, %r16051; 
	addc.cc.u32 %r16050, %r16050, %r16050; 
	addc.cc.u32 %r16049, %r16049, %r16049; 
	addc.u32    %r16048, %r16048, %r16048; 
	
	// end inline asm
	ld.const.u32 	%r8684, [const_p+28];
	setp.gt.u32 	%p988, %r16048, %r8684;
	@%p988 bra 	$L__BB1_923;
	setp.lt.u32 	%p989, %r16048, %r8684;
	@%p989 bra 	$L__BB1_924;
	ld.const.u32 	%r8686, [const_p+24];
	setp.gt.u32 	%p990, %r16049, %r8686;
	@%p990 bra 	$L__BB1_923;
	setp.lt.u32 	%p991, %r16049, %r8686;
	@%p991 bra 	$L__BB1_924;
	ld.const.u32 	%r8688, [const_p+20];
	setp.gt.u32 	%p992, %r16050, %r8688;
	@%p992 bra 	$L__BB1_923;
	setp.lt.u32 	%p993, %r16050, %r8688;
	@%p993 bra 	$L__BB1_924;
	ld.const.u32 	%r8690, [const_p+16];
	setp.gt.u32 	%p994, %r16051, %r8690;
	@%p994 bra 	$L__BB1_923;
	setp.lt.u32 	%p995, %r16051, %r8690;
	@%p995 bra 	$L__BB1_924;
	ld.const.u32 	%r8692, [const_p+12];
	setp.gt.u32 	%p996, %r16052, %r8692;
	@%p996 bra 	$L__BB1_923;
	setp.lt.u32 	%p997, %r16052, %r8692;
	@%p997 bra 	$L__BB1_924;
	ld.const.u32 	%r8694, [const_p+8];
	setp.gt.u32 	%p998, %r16053, %r8694;
	@%p998 bra 	$L__BB1_923;
	setp.lt.u32 	%p999, %r16053, %r8694;
	@%p999 bra 	$L__BB1_924;
	ld.const.u32 	%r8696, [const_p+4];
	setp.gt.u32 	%p1000, %r16054, %r8696;
	@%p1000 bra 	$L__BB1_923;
	setp.lt.u32 	%p1001, %r16054, %r8696;
	ld.const.u32 	%r8698, [const_p];
	setp.lt.u32 	%p1002, %r16055, %r8698;
	or.pred  	%p1003, %p1001, %p1002;
	@%p1003 bra 	$L__BB1_924;
$L__BB1_923:
	ld.const.u32 	%r8716, [const_p];
	ld.const.u32 	%r8717, [const_p+4];
	ld.const.u32 	%r8719, [const_p+12];
	ld.const.u32 	%r8720, [const_p+16];
	ld.const.u32 	%r8718, [const_p+8];
	ld.const.u32 	%r8721, [const_p+20];
	ld.const.u32 	%r8722, [const_p+24];
	ld.const.u32 	%r8723, [const_p+28];
	// begin inline asm
	sub.cc.u32 %r16055, %r16055, %r8716; 
	subc.cc.u32 %r16054, %r16054, %r8717; 
	subc.cc.u32 %r16053, %r16053, %r8718; 
	subc.cc.u32 %r16052, %r16052, %r8719; 
	subc.cc.u32 %r16051, %r16051, %r8720; 
	subc.cc.u32 %r16050, %r16050, %r8721; 
	subc.cc.u32 %r16049, %r16049, %r8722; 
	subc.u32    %r16048, %r16048, %r8723; 
	
	// end inline asm
$L__BB1_924:
	add.s32 	%r16039, %r16039, 1;
	setp.ne.s32 	%p1004, %r16039, 256;
	@%p1004 bra 	$L__BB1_893;
	mov.b32 	%r16073, 0;
	mov.u32 	%r16074, %r16073;
	mov.u32 	%r16075, %r16073;
	mov.u32 	%r16076, %r16073;
	mov.u32 	%r16077, %r16073;
	mov.u32 	%r16078, %r16073;
	mov.u32 	%r16079, %r16073;
	mov.u32 	%r16080, %r16073;
	mov.u32 	%r16081, %r16146;
	mov.u32 	%r16082, %r16147;
	mov.u32 	%r16083, %r16148;
	mov.u32 	%r16084, %r16149;
	mov.u32 	%r16085, %r16150;
	mov.u32 	%r16086, %r16151;
	mov.u32 	%r16087, %r16152;
	mov.u32 	%r16088, %r16153;
	mov.u32 	%r16072, %r16073;
$L__BB1_926:
	shr.u32 	%r8725, %r16072, 5;
	and.b32  	%r8726, %r16072, 31;
	mul.wide.u32 	%rd166, %r8725, 4;
	add.s64 	%rd167, %rd21, %rd166;
	ld.local.u32 	%r8727, [%rd167];
	shr.u32 	%r8728, %r8727, %r8726;
	and.b32  	%r8729, %r8728, 1;
	setp.eq.b32 	%p1005, %r8729, 1;
	not.pred 	%p1006, %p1005;
	@%p1006 bra 	$L__BB1_942;
	// begin inline asm
	add.cc.u32 %r16080, %r16080, %r16088; 
	addc.cc.u32 %r16079, %r16079, %r16087; 
	addc.cc.u32 %r16078, %r16078, %r16086; 
	addc.cc.u32 %r16077, %r16077, %r16085; 
	addc.cc.u32 %r16076, %r16076, %r16084; 
	addc.cc.u32 %r16075, %r16075, %r16083; 
	addc.cc.u32 %r16074, %r16074, %r16082; 
	addc.u32    %r16073, %r16073, %r16081; 
	
	// end inline asm
	ld.const.u32 	%r8754, [const_p+28];
	setp.gt.u32 	%p1007, %r16073, %r8754;
	@%p1007 bra 	$L__BB1_941;
	ld.const.u32 	%r8755, [const_p+28];
	setp.lt.u32 	%p1008, %r16073, %r8755;
	@%p1008 bra 	$L__BB1_942;
	ld.const.u32 	%r8756, [const_p+24];
	setp.gt.u32 	%p1009, %r16074, %r8756;
	@%p1009 bra 	$L__BB1_941;
	ld.const.u32 	%r8757, [const_p+24];
	setp.lt.u32 	%p1010, %r16074, %r8757;
	@%p1010 bra 	$L__BB1_942;
	ld.const.u32 	%r8758, [const_p+20];
	setp.gt.u32 	%p1011, %r16075, %r8758;
	@%p1011 bra 	$L__BB1_941;
	ld.const.u32 	%r8759, [const_p+20];
	setp.lt.u32 	%p1012, %r16075, %r8759;
	@%p1012 bra 	$L__BB1_942;
	ld.const.u32 	%r8760, [const_p+16];
	setp.gt.u32 	%p1013, %r16076, %r8760;
	@%p1013 bra 	$L__BB1_941;
	ld.const.u32 	%r8761, [const_p+16];
	setp.lt.u32 	%p1014, %r16076, %r8761;
	@%p1014 bra 	$L__BB1_942;
	ld.const.u32 	%r8762, [const_p+12];
	setp.gt.u32 	%p1015, %r16077, %r8762;
	@%p1015 bra 	$L__BB1_941;
	ld.const.u32 	%r8763, [const_p+12];
	setp.lt.u32 	%p1016, %r16077, %r8763;
	@%p1016 bra 	$L__BB1_942;
	ld.const.u32 	%r8764, [const_p+8];
	setp.gt.u32 	%p1017, %r16078, %r8764;
	@%p1017 bra 	$L__BB1_941;
	ld.const.u32 	%r8765, [const_p+8];
	setp.lt.u32 	%p1018, %r16078, %r8765;
	@%p1018 bra 	$L__BB1_942;
	ld.const.u32 	%r8766, [const_p+4];
	setp.gt.u32 	%p1019, %r16079, %r8766;
	@%p1019 bra 	$L__BB1_941;
	ld.const.u32 	%r8767, [const_p+4];
	setp.lt.u32 	%p1020, %r16079, %r8767;
	ld.const.u32 	%r8768, [const_p];
	setp.lt.u32 	%p1021, %r16080, %r8768;
	or.pred  	%p1022, %p1020, %p1021;
	@%p1022 bra 	$L__BB1_942;
$L__BB1_941:
	ld.const.u32 	%r8786, [const_p];
	ld.const.u32 	%r8787, [const_p+4];
	ld.const.u32 	%r8789, [const_p+12];
	ld.const.u32 	%r8790, [const_p+16];
	ld.const.u32 	%r8788, [const_p+8];
	ld.const.u32 	%r8791, [const_p+20];
	ld.const.u32 	%r8792, [const_p+24];
	ld.const.u32 	%r8793, [const_p+28];
	// begin inline asm
	sub.cc.u32 %r16080, %r16080, %r8786; 
	subc.cc.u32 %r16079, %r16079, %r8787; 
	subc.cc.u32 %r16078, %r16078, %r8788; 
	subc.cc.u32 %r16077, %r16077, %r8789; 
	subc.cc.u32 %r16076, %r16076, %r8790; 
	subc.cc.u32 %r16075, %r16075, %r8791; 
	subc.cc.u32 %r16074, %r16074, %r8792; 
	subc.u32    %r16073, %r16073, %r8793; 
	
	// end inline asm
$L__BB1_942:
	// begin inline asm
	add.cc.u32 %r16088, %r16088, %r16088; 
	addc.cc.u32 %r16087, %r16087, %r16087; 
	addc.cc.u32 %r16086, %r16086, %r16086; 
	addc.cc.u32 %r16085, %r16085, %r16085; 
	addc.cc.u32 %r16084, %r16084, %r16084; 
	addc.cc.u32 %r16083, %r16083, %r16083; 
	addc.cc.u32 %r16082, %r16082, %r16082; 
	addc.u32    %r16081, %r16081, %r16081; 
	
	// end inline asm
	ld.const.u32 	%r8818, [const_p+28];
	setp.gt.u32 	%p1023, %r16081, %r8818;
	@%p1023 bra 	$L__BB1_956;
	ld.const.u32 	%r8819, [const_p+28];
	setp.lt.u32 	%p1024, %r16081, %r8819;
	@%p1024 bra 	$L__BB1_957;
	ld.const.u32 	%r8820, [const_p+24];
	setp.gt.u32 	%p1025, %r16082, %r8820;
	@%p1025 bra 	$L__BB1_956;
	ld.const.u32 	%r8821, [const_p+24];
	setp.lt.u32 	%p1026, %r16082, %r8821;
	@%p1026 bra 	$L__BB1_957;
	ld.const.u32 	%r8822, [const_p+20];
	setp.gt.u32 	%p1027, %r16083, %r8822;
	@%p1027 bra 	$L__BB1_956;
	ld.const.u32 	%r8823, [const_p+20];
	setp.lt.u32 	%p1028, %r16083, %r8823;
	@%p1028 bra 	$L__BB1_957;
	ld.const.u32 	%r8824, [const_p+16];
	setp.gt.u32 	%p1029, %r16084, %r8824;
	@%p1029 bra 	$L__BB1_956;
	ld.const.u32 	%r8825, [const_p+16];
	setp.lt.u32 	%p1030, %r16084, %r8825;
	@%p1030 bra 	$L__BB1_957;
	ld.const.u32 	%r8826, [const_p+12];
	setp.gt.u32 	%p1031, %r16085, %r8826;
	@%p1031 bra 	$L__BB1_956;
	ld.const.u32 	%r8827, [const_p+12];
	setp.lt.u32 	%p1032, %r16085, %r8827;
	@%p1032 bra 	$L__BB1_957;
	ld.const.u32 	%r8828, [const_p+8];
	setp.gt.u32 	%p1033, %r16086, %r8828;
	@%p1033 bra 	$L__BB1_956;
	ld.const.u32 	%r8829, [const_p+8];
	setp.lt.u32 	%p1034, %r16086, %r8829;
	@%p1034 bra 	$L__BB1_957;
	ld.const.u32 	%r8830, [const_p+4];
	setp.gt.u32 	%p1035, %r16087, %r8830;
	@%p1035 bra 	$L__BB1_956;
	ld.const.u32 	%r8831, [const_p+4];
	setp.lt.u32 	%p1036, %r16087, %r8831;
	ld.const.u32 	%r8832, [const_p];
	setp.lt.u32 	%p1037, %r16088, %r8832;
	or.pred  	%p1038, %p1036, %p1037;
	@%p1038 bra 	$L__BB1_957;
$L__BB1_956:
	ld.const.u32 	%r8850, [const_p];
	ld.const.u32 	%r8851, [const_p+4];
	ld.const.u32 	%r8853, [const_p+12];
	ld.const.u32 	%r8854, [const_p+16];
	ld.const.u32 	%r8852, [const_p+8];
	ld.const.u32 	%r8855, [const_p+20];
	ld.const.u32 	%r8856, [const_p+24];
	ld.const.u32 	%r8857, [const_p+28];
	// begin inline asm
	sub.cc.u32 %r16088, %r16088, %r8850; 
	subc.cc.u32 %r16087, %r16087, %r8851; 
	subc.cc.u32 %r16086, %r16086, %r8852; 
	subc.cc.u32 %r16085, %r16085, %r8853; 
	subc.cc.u32 %r16084, %r16084, %r8854; 
	subc.cc.u32 %r16083, %r16083, %r8855; 
	subc.cc.u32 %r16082, %r16082, %r8856; 
	subc.u32    %r16081, %r16081, %r8857; 
	
	// end inline asm
$L__BB1_957:
	add.s32 	%r16072, %r16072, 1;
	setp.ne.s32 	%p1039, %r16072, 256;
	@%p1039 bra 	$L__BB1_926;
	st.local.u32 	[%rd27], %r16080;
	st.local.u32 	[%rd27+4], %r16079;
	st.local.u32 	[%rd27+8], %r16078;
	st.local.u32 	[%rd27+12], %r16077;
	st.local.u32 	[%rd27+16], %r16076;
	st.local.u32 	[%rd27+20], %r16075;
	setp.gt.u32 	%p1040, %r16073, %r16179;
	@%p1040 bra 	$L__BB1_959;
	bra.uni 	$L__BB1_972;
$L__BB1_959:
	// begin inline asm
	sub.cc.u32 %r16089, %r16080, %r16186; 
	subc.cc.u32 %r16090, %r16079, %r16185; 
	subc.cc.u32 %r16091, %r16078, %r16184; 
	subc.cc.u32 %r16092, %r16077, %r16183; 
	subc.cc.u32 %r16093, %r16076, %r16182; 
	subc.cc.u32 %r16094, %r16075, %r16181; 
	subc.cc.u32 %r16095, %r16074, %r16180; 
	subc.u32    %r16096, %r16073, %r16179; 
	
	// end inline asm
	bra.uni 	$L__BB1_974;
$L__BB1_960:
	setp.gt.u32 	%p1042, %r16074, %r16180;
	@%p1042 bra 	$L__BB1_959;
	setp.lt.u32 	%p1043, %r16074, %r16180;
	@%p1043 bra 	$L__BB1_973;
	setp.gt.u32 	%p1044, %r16075, %r16181;
	@%p1044 bra 	$L__BB1_959;
	setp.lt.u32 	%p1045, %r16075, %r16181;
	@%p1045 bra 	$L__BB1_973;
	setp.gt.u32 	%p1046, %r16076, %r16182;
	@%p1046 bra 	$L__BB1_959;
	setp.lt.u32 	%p1047, %r16076, %r16182;
	@%p1047 bra 	$L__BB1_973;
	setp.gt.u32 	%p1048, %r16077, %r16183;
	@%p1048 bra 	$L__BB1_959;
	setp.lt.u32 	%p1049, %r16077, %r16183;
	@%p1049 bra 	$L__BB1_973;
	setp.gt.u32 	%p1050, %r16078, %r16184;
	@%p1050 bra 	$L__BB1_959;
	setp.lt.u32 	%p1051, %r16078, %r16184;
	@%p1051 bra 	$L__BB1_973;
	setp.gt.u32 	%p1052, %r16079, %r16185;
	@%p1052 bra 	$L__BB1_959;
	setp.lt.u32 	%p1053, %r16079, %r16185;
	setp.lt.u32 	%p1054, %r16080, %r16186;
	or.pred  	%p1055, %p1053, %p1054;
	@%p1055 bra 	$L__BB1_973;
	bra.uni 	$L__BB1_959;
$L__BB1_972:
	setp.ge.u32 	%p1041, %r16073, %r16179;
	@%p1041 bra 	$L__BB1_960;
$L__BB1_973:
	ld.const.u32 	%r8874, [const_p];
	ld.const.u32 	%r8875, [const_p+4];
	ld.const.u32 	%r8877, [const_p+12];
	ld.const.u32 	%r8878, [const_p+16];
	ld.const.u32 	%r8876, [const_p+8];
	ld.const.u32 	%r8879, [const_p+20];
	ld.const.u32 	%r8880, [const_p+24];
	ld.const.u32 	%r8881, [const_p+28];
	// begin inline asm
	add.cc.u32 %r8858, %r16080, %r8874; 
	addc.cc.u32 %r8859, %r16079, %r8875; 
	addc.cc.u32 %r8860, %r16078, %r8876; 
	addc.cc.u32 %r8861, %r16077, %r8877; 
	addc.cc.u32 %r8862, %r16076, %r8878; 
	addc.cc.u32 %r8863, %r16075, %r8879; 
	addc.cc.u32 %r8864, %r16074, %r8880; 
	addc.u32    %r8865, %r16073, %r8881; 
	
	// end inline asm
	// begin inline asm
	sub.cc.u32 %r16089, %r8858, %r16186; 
	subc.cc.u32 %r16090, %r8859, %r16185; 
	subc.cc.u32 %r16091, %r8860, %r16184; 
	subc.cc.u32 %r16092, %r8861, %r16183; 
	subc.cc.u32 %r16093, %r8862, %r16182; 
	subc.cc.u32 %r16094, %r8863, %r16181; 
	subc.cc.u32 %r16095, %r8864, %r16180; 
	subc.u32    %r16096, %r8865, %r16179; 
	
	// end inline asm
$L__BB1_974:
	// begin inline asm
	add.cc.u32 %r16104, %r16047, %r16047; 
	addc.cc.u32 %r16103, %r16046, %r16046; 
	addc.cc.u32 %r16102, %r16045, %r16045; 
	addc.cc.u32 %r16101, %r16044, %r16044; 
	addc.cc.u32 %r16100, %r16043, %r16043; 
	addc.cc.u32 %r16099, %r16042, %r16042; 
	addc.cc.u32 %r16098, %r16041, %r16041; 
	addc.u32    %r16097, %r16040, %r16040; 
	
	// end inline asm
	ld.const.u32 	%r8954, [const_p+28];
	setp.gt.u32 	%p1056, %r16097, %r8954;
	@%p1056 bra 	$L__BB1_988;
	ld.const.u32 	%r8955, [const_p+28];
	setp.lt.u32 	%p1057, %r16097, %r8955;
	@%p1057 bra 	$L__BB1_989;
	ld.const.u32 	%r8956, [const_p+24];
	setp.gt.u32 	%p1058, %r16098, %r8956;
	@%p1058 bra 	$L__BB1_988;
	ld.const.u32 	%r8957, [const_p+24];
	setp.lt.u32 	%p1059, %r16098, %r8957;
	@%p1059 bra 	$L__BB1_989;
	ld.const.u32 	%r8958, [const_p+20];
	setp.gt.u32 	%p1060, %r16099, %r8958;
	@%p1060 bra 	$L__BB1_988;
	ld.const.u32 	%r8959, [const_p+20];
	setp.lt.u32 	%p1061, %r16099, %r8959;
	@%p1061 bra 	$L__BB1_989;
	ld.const.u32 	%r8960, [const_p+16];
	setp.gt.u32 	%p1062, %r16100, %r8960;
	@%p1062 bra 	$L__BB1_988;
	ld.const.u32 	%r8961, [const_p+16];
	setp.lt.u32 	%p1063, %r16100, %r8961;
	@%p1063 bra 	$L__BB1_989;
	ld.const.u32 	%r8962, [const_p+12];
	setp.gt.u32 	%p1064, %r16101, %r8962;
	@%p1064 bra 	$L__BB1_988;
	ld.const.u32 	%r8963, [const_p+12];
	setp.lt.u32 	%p1065, %r16101, %r8963;
	@%p1065 bra 	$L__BB1_989;
	ld.const.u32 	%r8964, [const_p+8];
	setp.gt.u32 	%p1066, %r16102, %r8964;
	@%p1066 bra 	$L__BB1_988;
	ld.const.u32 	%r8965, [const_p+8];
	setp.lt.u32 	%p1067, %r16102, %r8965;
	@%p1067 bra 	$L__BB1_989;
	ld.const.u32 	%r8966, [const_p+4];
	setp.gt.u32 	%p1068, %r16103, %r8966;
	@%p1068 bra 	$L__BB1_988;
	ld.const.u32 	%r8967, [const_p+4];
	setp.lt.u32 	%p1069, %r16103, %r8967;
	ld.const.u32 	%r8968, [const_p];
	setp.lt.u32 	%p1070, %r16104, %r8968;
	or.pred  	%p1071, %p1069, %p1070;
	@%p1071 bra 	$L__BB1_989;
$L__BB1_988:
	ld.const.u32 	%r8986, [const_p];
	ld.const.u32 	%r8987, [const_p+4];
	ld.const.u32 	%r8989, [const_p+12];
	ld.const.u32 	%r8990, [const_p+16];
	ld.const.u32 	%r8988, [const_p+8];
	ld.const.u32 	%r8991, [const_p+20];
	ld.const.u32 	%r8992, [const_p+24];
	ld.const.u32 	%r8993, [const_p+28];
	// begin inline asm
	sub.cc.u32 %r16104, %r16104, %r8986; 
	subc.cc.u32 %r16103, %r16103, %r8987; 
	subc.cc.u32 %r16102, %r16102, %r8988; 
	subc.cc.u32 %r16101, %r16101, %r8989; 
	subc.cc.u32 %r16100, %r16100, %r8990; 
	subc.cc.u32 %r16099, %r16099, %r8991; 
	subc.cc.u32 %r16098, %r16098, %r8992; 
	subc.u32    %r16097, %r16097, %r8993; 
	
	// end inline asm
$L__BB1_989:
	setp.gt.u32 	%p1072, %r16096, %r16097;
	@%p1072 bra 	$L__BB1_990;
	bra.uni 	$L__BB1_1003;
$L__BB1_990:
	// begin inline asm
	sub.cc.u32 %r16105, %r16089, %r16104; 
	subc.cc.u32 %r16299, %r16090, %r16103; 
	subc.cc.u32 %r16298, %r16091, %r16102; 
	subc.cc.u32 %r16297, %r16092, %r16101; 
	subc.cc.u32 %r16296, %r16093, %r16100; 
	subc.cc.u32 %r16295, %r16094, %r16099; 
	subc.cc.u32 %r16294, %r16095, %r16098; 
	subc.u32    %r16293, %r16096, %r16097; 
	
	// end inline asm
	bra.uni 	$L__BB1_1005;
$L__BB1_991:
	setp.gt.u32 	%p1074, %r16095, %r16098;
	@%p1074 bra 	$L__BB1_990;
	setp.lt.u32 	%p1075, %r16095, %r16098;
	@%p1075 bra 	$L__BB1_1004;
	setp.gt.u32 	%p1076, %r16094, %r16099;
	@%p1076 bra 	$L__BB1_990;
	setp.lt.u32 	%p1077, %r16094, %r16099;
	@%p1077 bra 	$L__BB1_1004;
	setp.gt.u32 	%p1078, %r16093, %r16100;
	@%p1078 bra 	$L__BB1_990;
	setp.lt.u32 	%p1079, %r16093, %r16100;
	@%p1079 bra 	$L__BB1_1004;
	setp.gt.u32 	%p1080, %r16092, %r16101;
	@%p1080 bra 	$L__BB1_990;
	setp.lt.u32 	%p1081, %r16092, %r16101;
	@%p1081 bra 	$L__BB1_1004;
	setp.gt.u32 	%p1082, %r16091, %r16102;
	@%p1082 bra 	$L__BB1_990;
	setp.lt.u32 	%p1083, %r16091, %r16102;
	@%p1083 bra 	$L__BB1_1004;
	setp.gt.u32 	%p1084, %r16090, %r16103;
	@%p1084 bra 	$L__BB1_990;
	setp.lt.u32 	%p1085, %r16090, %r16103;
	setp.lt.u32 	%p1086, %r16089, %r16104;
	or.pred  	%p1087, %p1085, %p1086;
	@%p1087 bra 	$L__BB1_1004;
	bra.uni 	$L__BB1_990;
$L__BB1_1003:
	setp.ge.u32 	%p1073, %r16096, %r16097;
	@%p1073 bra 	$L__BB1_991;
$L__BB1_1004:
	ld.const.u32 	%r9010, [const_p];
	ld.const.u32 	%r9011, [const_p+4];
	ld.const.u32 	%r9013, [const_p+12];
	ld.const.u32 	%r9014, [const_p+16];
	ld.const.u32 	%r9012, [const_p+8];
	ld.const.u32 	%r9015, [const_p+20];
	ld.const.u32 	%r9016, [const_p+24];
	ld.const.u32 	%r9017, [const_p+28];
	// begin inline asm
	add.cc.u32 %r8994, %r16089, %r9010; 
	addc.cc.u32 %r8995, %r16090, %r9011; 
	addc.cc.u32 %r8996, %r16091, %r9012; 
	addc.cc.u32 %r8997, %r16092, %r9013; 
	addc.cc.u32 %r8998, %r16093, %r9014; 
	addc.cc.u32 %r8999, %r16094, %r9015; 
	addc.cc.u32 %r9000, %r16095, %r9016; 
	addc.u32    %r9001, %r16096, %r9017; 
	
	// end inline asm
	// begin inline asm
	sub.cc.u32 %r16105, %r8994, %r16104; 
	subc.cc.u32 %r16299, %r8995, %r16103; 
	subc.cc.u32 %r16298, %r8996, %r16102; 
	subc.cc.u32 %r16297, %r8997, %r16101; 
	subc.cc.u32 %r16296, %r8998, %r16100; 
	subc.cc.u32 %r16295, %r8999, %r16099; 
	subc.cc.u32 %r16294, %r9000, %r16098; 
	subc.u32    %r16293, %r9001, %r16097; 
	
	// end inline asm
$L__BB1_1005:
	st.local.u32 	[%rd27], %r16105;
	st.local.u32 	[%rd27+4], %r16299;
	st.local.u32 	[%rd27+8], %r16298;
	st.local.u32 	[%rd27+12], %r16297;
	st.local.u32 	[%rd27+16], %r16296;
	st.local.u32 	[%rd27+20], %r16295;
	st.local.u32 	[%rd27+24], %r16294;
	st.local.u32 	[%rd27+28], %r16293;
	setp.gt.u32 	%p1088, %r16040, %r16293;
	@%p1088 bra 	$L__BB1_1006;
	bra.uni 	$L__BB1_1019;
$L__BB1_1006:
	// begin inline asm
	sub.cc.u32 %r16113, %r16047, %r16105; 
	subc.cc.u32 %r16114, %r16046, %r16299; 
	subc.cc.u32 %r16115, %r16045, %r16298; 
	subc.cc.u32 %r16116, %r16044, %r16297; 
	subc.cc.u32 %r16117, %r16043, %r16296; 
	subc.cc.u32 %r16118, %r16042, %r16295; 
	subc.cc.u32 %r16119, %r16041, %r16294; 
	subc.u32    %r16120, %r16040, %r16293; 
	
	// end inline asm
	bra.uni 	$L__BB1_1021;
$L__BB1_1007:
	setp.gt.u32 	%p1090, %r16041, %r16294;
	@%p1090 bra 	$L__BB1_1006;
	setp.lt.u32 	%p1091, %r16041, %r16294;
	@%p1091 bra 	$L__BB1_1020;
	setp.gt.u32 	%p1092, %r16042, %r16295;
	@%p1092 bra 	$L__BB1_1006;
	setp.lt.u32 	%p1093, %r16042, %r16295;
	@%p1093 bra 	$L__BB1_1020;
	setp.gt.u32 	%p1094, %r16043, %r16296;
	@%p1094 bra 	$L__BB1_1006;
	setp.lt.u32 	%p1095, %r16043, %r16296;
	@%p1095 bra 	$L__BB1_1020;
	setp.gt.u32 	%p1096, %r16044, %r16297;
	@%p1096 bra 	$L__BB1_1006;
	setp.lt.u32 	%p1097, %r16044, %r16297;
	@%p1097 bra 	$L__BB1_1020;
	setp.gt.u32 	%p1098, %r16045, %r16298;
	@%p1098 bra 	$L__BB1_1006;
	setp.lt.u32 	%p1099, %r16045, %r16298;
	@%p1099 bra 	$L__BB1_1020;
	setp.gt.u32 	%p1100, %r16046, %r16299;
	@%p1100 bra 	$L__BB1_1006;
	setp.lt.u32 	%p1101, %r16046, %r16299;
	setp.lt.u32 	%p1102, %r16047, %r16105;
	or.pred  	%p1103, %p1101, %p1102;
	@%p1103 bra 	$L__BB1_1020;
	bra.uni 	$L__BB1_1006;
$L__BB1_1019:
	setp.ge.u32 	%p1089, %r16040, %r16293;
	@%p1089 bra 	$L__BB1_1007;
$L__BB1_1020:
	ld.const.u32 	%r9082, [const_p];
	ld.const.u32 	%r9083, [const_p+4];
	ld.const.u32 	%r9085, [const_p+12];
	ld.const.u32 	%r9086, [const_p+16];
	ld.const.u32 	%r9084, [const_p+8];
	ld.const.u32 	%r9087, [const_p+20];
	ld.const.u32 	%r9088, [const_p+24];
	ld.const.u32 	%r9089, [const_p+28];
	// begin inline asm
	add.cc.u32 %r9066, %r16047, %r9082; 
	addc.cc.u32 %r9067, %r16046, %r9083; 
	addc.cc.u32 %r9068, %r16045, %r9084; 
	addc.cc.u32 %r9069, %r16044, %r9085; 
	addc.cc.u32 %r9070, %r16043, %r9086; 
	addc.cc.u32 %r9071, %r16042, %r9087; 
	addc.cc.u32 %r9072, %r16041, %r9088; 
	addc.u32    %r9073, %r16040, %r9089; 
	
	// end inline asm
	// begin inline asm
	sub.cc.u32 %r16113, %r9066, %r16105; 
	subc.cc.u32 %r16114, %r9067, %r16299; 
	subc.cc.u32 %r16115, %r9068, %r16298; 
	subc.cc.u32 %r16116, %r9069, %r16297; 
	subc.cc.u32 %r16117, %r9070, %r16296; 
	subc.cc.u32 %r16118, %r9071, %r16295; 
	subc.cc.u32 %r16119, %r9072, %r16294; 
	subc.u32    %r16120, %r9073, %r16293; 
	
	// end inline asm
$L__BB1_1021:
	st.local.u32 	[%rd27+32], %r16113;
	st.local.u32 	[%rd27+36], %r16114;
	st.local.u32 	[%rd27+40], %r16115;
	st.local.u32 	[%rd27+44], %r16116;
	st.local.u32 	[%rd27+48], %r16117;
	st.local.u32 	[%rd27+52], %r16118;
	st.local.u32 	[%rd27+56], %r16119;
	st.local.u32 	[%rd27+60], %r16120;
	mov.b32 	%r16138, 0;
	mov.u32 	%r16139, %r16138;
	mov.u32 	%r16140, %r16138;
	mov.u32 	%r16141, %r16138;
	mov.u32 	%r16142, %r16138;
	mov.u32 	%r16143, %r16138;
	mov.u32 	%r16144, %r16138;
	mov.u32 	%r16145, %r16138;
	mov.u32 	%r16137, %r16138;
$L__BB1_1022:
	shr.u32 	%r9139, %r16137, 5;
	and.b32  	%r9140, %r16137, 31;
	mul.wide.u32 	%rd168, %r9139, 4;
	add.s64 	%rd169, %rd27, %rd168;
	ld.local.u32 	%r9141, [%rd169+32];
	shr.u32 	%r9142, %r9141, %r9140;
	and.b32  	%r9143, %r9142, 1;
	setp.eq.b32 	%p1104, %r9143, 1;
	not.pred 	%p1105, %p1104;
	@%p1105 bra 	$L__BB1_1038;
	// begin inline asm
	add.cc.u32 %r16145, %r16145, %r16153; 
	addc.cc.u32 %r16144, %r16144, %r16152; 
	addc.cc.u32 %r16143, %r16143, %r16151; 
	addc.cc.u32 %r16142, %r16142, %r16150; 
	addc.cc.u32 %r16141, %r16141, %r16149; 
	addc.cc.u32 %r16140, %r16140, %r16148; 
	addc.cc.u32 %r16139, %r16139, %r16147; 
	addc.u32    %r16138, %r16138, %r16146; 
	
	// end inline asm
	ld.const.u32 	%r9168, [const_p+28];
	setp.gt.u32 	%p1106, %r16138, %r9168;
	@%p1106 bra 	$L__BB1_1037;
	setp.lt.u32 	%p1107, %r16138, %r9168;
	@%p1107 bra 	$L__BB1_1038;
	ld.const.u32 	%r9170, [const_p+24];
	setp.gt.u32 	%p1108, %r16139, %r9170;
	@%p1108 bra 	$L__BB1_1037;
	setp.lt.u32 	%p1109, %r16139, %r9170;
	@%p1109 bra 	$L__BB1_1038;
	ld.const.u32 	%r9172, [const_p+20];
	setp.gt.u32 	%p1110, %r16140, %r9172;
	@%p1110 bra 	$L__BB1_1037;
	setp.lt.u32 	%p1111, %r16140, %r9172;
	@%p1111 bra 	$L__BB1_1038;
	ld.const.u32 	%r9174, [const_p+16];
	setp.gt.u32 	%p1112, %r16141, %r9174;
	@%p1112 bra 	$L__BB1_1037;
	setp.lt.u32 	%p1113, %r16141, %r9174;
	@%p1113 bra 	$L__BB1_1038;
	ld.const.u32 	%r9176, [const_p+12];
	setp.gt.u32 	%p1114, %r16142, %r9176;
	@%p1114 bra 	$L__BB1_1037;
	setp.lt.u32 	%p1115, %r16142, %r9176;
	@%p1115 bra 	$L__BB1_1038;
	ld.const.u32 	%r9178, [const_p+8];
	setp.gt.u32 	%p1116, %r16143, %r9178;
	@%p1116 bra 	$L__BB1_1037;
	setp.lt.u32 	%p1117, %r16143, %r9178;
	@%p1117 bra 	$L__BB1_1038;
	ld.const.u32 	%r9180, [const_p+4];
	setp.gt.u32 	%p1118, %r16144, %r9180;
	@%p1118 bra 	$L__BB1_1037;
	setp.lt.u32 	%p1119, %r16144, %r9180;
	ld.const.u32 	%r9182, [const_p];
	setp.lt.u32 	%p1120, %r16145, %r9182;
	or.pred  	%p1121, %p1119, %p1120;
	@%p1121 bra 	$L__BB1_1038;
$L__BB1_1037:
	ld.const.u32 	%r9200, [const_p];
	ld.const.u32 	%r9201, [const_p+4];
	ld.const.u32 	%r9203, [const_p+12];
	ld.const.u32 	%r9204, [const_p+16];
	ld.const.u32 	%r9202, [const_p+8];
	ld.const.u32 	%r9205, [const_p+20];
	ld.const.u32 	%r9206, [const_p+24];
	ld.const.u32 	%r9207, [const_p+28];
	// begin inline asm
	sub.cc.u32 %r16145, %r16145, %r9200; 
	subc.cc.u32 %r16144, %r16144, %r9201; 
	subc.cc.u32 %r16143, %r16143, %r9202; 
	subc.cc.u32 %r16142, %r16142, %r9203; 
	subc.cc.u32 %r16141, %r16141, %r9204; 
	subc.cc.u32 %r16140, %r16140, %r9205; 
	subc.cc.u32 %r16139, %r16139, %r9206; 
	subc.u32    %r16138, %r16138, %r9207; 
	
	// end inline asm
$L__BB1_1038:
	// begin inline asm
	add.cc.u32 %r16153, %r16153, %r16153; 
	addc.cc.u32 %r16152, %r16152, %r16152; 
	addc.cc.u32 %r16151, %r16151, %r16151; 
	addc.cc.u32 %r16150, %r16150, %r16150; 
	addc.cc.u32 %r16149, %r16149, %r16149; 
	addc.cc.u32 %r16148, %r16148, %r16148; 
	addc.cc.u32 %r16147, %r16147, %r16147; 
	addc.u32    %r16146, %r16146, %r16146; 
	
	// end inline asm
	ld.const.u32 	%r9232, [const_p+28];
	setp.gt.u32 	%p1122, %r16146, %r9232;
	@%p1122 bra 	$L__BB1_1052;
	setp.lt.u32 	%p1123, %r16146, %r9232;
	@%p1123 bra 	$L__BB1_1053;
	ld.const.u32 	%r9234, [const_p+24];
	setp.gt.u32 	%p1124, %r16147, %r9234;
	@%p1124 bra 	$L__BB1_1052;
	setp.lt.u32 	%p1125, %r16147, %r9234;
	@%p1125 bra 	$L__BB1_1053;
	ld.const.u32 	%r9236, [const_p+20];
	setp.gt.u32 	%p1126, %r16148, %r9236;
	@%p1126 bra 	$L__BB1_1052;
	setp.lt.u32 	%p1127, %r16148, %r9236;
	@%p1127 bra 	$L__BB1_1053;
	ld.const.u32 	%r9238, [const_p+16];
	setp.gt.u32 	%p1128, %r16149, %r9238;
	@%p1128 bra 	$L__BB1_1052;
	setp.lt.u32 	%p1129, %r16149, %r9238;
	@%p1129 bra 	$L__BB1_1053;
	ld.const.u32 	%r9240, [const_p+12];
	setp.gt.u32 	%p1130, %r16150, %r9240;
	@%p1130 bra 	$L__BB1_1052;
	setp.lt.u32 	%p1131, %r16150, %r9240;
	@%p1131 bra 	$L__BB1_1053;
	ld.const.u32 	%r9242, [const_p+8];
	setp.gt.u32 	%p1132, %r16151, %r9242;
	@%p1132 bra 	$L__BB1_1052;
	setp.lt.u32 	%p1133, %r16151, %r9242;
	@%p1133 bra 	$L__BB1_1053;
	ld.const.u32 	%r9244, [const_p+4];
	setp.gt.u32 	%p1134, %r16152, %r9244;
	@%p1134 bra 	$L__BB1_1052;
	setp.lt.u32 	%p1135, %r16152, %r9244;
	ld.const.u32 	%r9246, [const_p];
	setp.lt.u32 	%p1136, %r16153, %r9246;
	or.pred  	%p1137, %p1135, %p1136;
	@%p1137 bra 	$L__BB1_1053;
$L__BB1_1052:
	ld.const.u32 	%r9264, [const_p];
	ld.const.u32 	%r9265, [const_p+4];
	ld.const.u32 	%r9267, [const_p+12];
	ld.const.u32 	%r9268, [const_p+16];
	ld.const.u32 	%r9266, [const_p+8];
	ld.const.u32 	%r9269, [const_p+20];
	ld.const.u32 	%r9270, [const_p+24];
	ld.const.u32 	%r9271, [const_p+28];
	// begin inline asm
	sub.cc.u32 %r16153, %r16153, %r9264; 
	subc.cc.u32 %r16152, %r16152, %r9265; 
	subc.cc.u32 %r16151, %r16151, %r9266; 
	subc.cc.u32 %r16150, %r16150, %r9267; 
	subc.cc.u32 %r16149, %r16149, %r9268; 
	subc.cc.u32 %r16148, %r16148, %r9269; 
	subc.cc.u32 %r16147, %r16147, %r9270; 
	subc.u32    %r16146, %r16146, %r9271; 
	
	// end inline asm
$L__BB1_1053:
	add.s32 	%r16137, %r16137, 1;
	setp.ne.s32 	%p1138, %r16137, 256;
	@%p1138 bra 	$L__BB1_1022;
	st.local.u32 	[%rd27+32], %r16145;
	st.local.u32 	[%rd27+36], %r16144;
	st.local.u32 	[%rd27+40], %r16143;
	st.local.u32 	[%rd27+44], %r16142;
	st.local.u32 	[%rd27+48], %r16141;
	st.local.u32 	[%rd27+52], %r16140;
	st.local.u32 	[%rd27+56], %r16139;
	st.local.u32 	[%rd27+60], %r16138;
	mov.b32 	%r16171, 0;
	mov.u32 	%r16172, %r16171;
	mov.u32 	%r16173, %r16171;
	mov.u32 	%r16174, %r16171;
	mov.u32 	%r16175, %r16171;
	mov.u32 	%r16176, %r16171;
	mov.u32 	%r16177, %r16171;
	mov.u32 	%r16178, %r16171;
	mov.u32 	%r16170, %r16171;
$L__BB1_1055:
	shr.u32 	%r9273, %r16170, 5;
	and.b32  	%r9274, %r16170, 31;
	mul.wide.u32 	%rd170, %r9273, 4;
	add.s64 	%rd171, %rd22, %rd170;
	ld.local.u32 	%r9275, [%rd171];
	shr.u32 	%r9276, %r9275, %r9274;
	and.b32  	%r9277, %r9276, 1;
	setp.eq.b32 	%p1139, %r9277, 1;
	not.pred 	%p1140, %p1139;
	@%p1140 bra 	$L__BB1_1071;
	// begin inline asm
	add.cc.u32 %r16178, %r16178, %r16186; 
	addc.cc.u32 %r16177, %r16177, %r16185; 
	addc.cc.u32 %r16176, %r16176, %r16184; 
	addc.cc.u32 %r16175, %r16175, %r16183; 
	addc.cc.u32 %r16174, %r16174, %r16182; 
	addc.cc.u32 %r16173, %r16173, %r16181; 
	addc.cc.u32 %r16172, %r16172, %r16180; 
	addc.u32    %r16171, %r16171, %r16179; 
	
	// end inline asm
	ld.const.u32 	%r9302, [const_p+28];
	setp.gt.u32 	%p1141, %r16171, %r9302;
	@%p1141 bra 	$L__BB1_1070;
	setp.lt.u32 	%p1142, %r16171, %r9302;
	@%p1142 bra 	$L__BB1_1071;
	ld.const.u32 	%r9304, [const_p+24];
	setp.gt.u32 	%p1143, %r16172, %r9304;
	@%p1143 bra 	$L__BB1_1070;
	setp.lt.u32 	%p1144, %r16172, %r9304;
	@%p1144 bra 	$L__BB1_1071;
	ld.const.u32 	%r9306, [const_p+20];
	setp.gt.u32 	%p1145, %r16173, %r9306;
	@%p1145 bra 	$L__BB1_1070;
	setp.lt.u32 	%p1146, %r16173, %r9306;
	@%p1146 bra 	$L__BB1_1071;
	ld.const.u32 	%r9308, [const_p+16];
	setp.gt.u32 	%p1147, %r16174, %r9308;
	@%p1147 bra 	$L__BB1_1070;
	setp.lt.u32 	%p1148, %r16174, %r9308;
	@%p1148 bra 	$L__BB1_1071;
	ld.const.u32 	%r9310, [const_p+12];
	setp.gt.u32 	%p1149, %r16175, %r9310;
	@%p1149 bra 	$L__BB1_1070;
	setp.lt.u32 	%p1150, %r16175, %r9310;
	@%p1150 bra 	$L__BB1_1071;
	ld.const.u32 	%r9312, [const_p+8];
	setp.gt.u32 	%p1151, %r16176, %r9312;
	@%p1151 bra 	$L__BB1_1070;
	setp.lt.u32 	%p1152, %r16176, %r9312;
	@%p1152 bra 	$L__BB1_1071;
	ld.const.u32 	%r9314, [const_p+4];
	setp.gt.u32 	%p1153, %r16177, %r9314;
	@%p1153 bra 	$L__BB1_1070;
	setp.lt.u32 	%p1154, %r16177, %r9314;
	ld.const.u32 	%r9316, [const_p];
	setp.lt.u32 	%p1155, %r16178, %r9316;
	or.pred  	%p1156, %p1154, %p1155;
	@%p1156 bra 	$L__BB1_1071;
$L__BB1_1070:
	ld.const.u32 	%r9334, [const_p];
	ld.const.u32 	%r9335, [const_p+4];
	ld.const.u32 	%r9337, [const_p+12];
	ld.const.u32 	%r9338, [const_p+16];
	ld.const.u32 	%r9336, [const_p+8];
	ld.const.u32 	%r9339, [const_p+20];
	ld.const.u32 	%r9340, [const_p+24];
	ld.const.u32 	%r9341, [const_p+28];
	// begin inline asm
	sub.cc.u32 %r16178, %r16178, %r9334; 
	subc.cc.u32 %r16177, %r16177, %r9335; 
	subc.cc.u32 %r16176, %r16176, %r9336; 
	subc.cc.u32 %r16175, %r16175, %r9337; 
	subc.cc.u32 %r16174, %r16174, %r9338; 
	subc.cc.u32 %r16173, %r16173, %r9339; 
	subc.cc.u32 %r16172, %r16172, %r9340; 
	subc.u32    %r16171, %r16171, %r9341; 
	
	// end inline asm
$L__BB1_1071:
	// begin inline asm
	add.cc.u32 %r16186, %r16186, %r16186; 
	addc.cc.u32 %r16185, %r16185, %r16185; 
	addc.cc.u32 %r16184, %r16184, %r16184; 
	addc.cc.u32 %r16183, %r16183, %r16183; 
	addc.cc.u32 %r16182, %r16182, %r16182; 
	addc.cc.u32 %r16181, %r16181, %r16181; 
	addc.cc.u32 %r16180, %r16180, %r16180; 
	addc.u32    %r16179, %r16179, %r16179; 
	
	// end inline asm
	ld.const.u32 	%r9366, [const_p+28];
	setp.gt.u32 	%p1157, %r16179, %r9366;
	@%p1157 bra 	$L__BB1_1085;
	setp.lt.u32 	%p1158, %r16179, %r9366;
	@%p1158 bra 	$L__BB1_1086;
	ld.const.u32 	%r9368, [const_p+24];
	setp.gt.u32 	%p1159, %r16180, %r9368;
	@%p1159 bra 	$L__BB1_1085;
	setp.lt.u32 	%p1160, %r16180, %r9368;
	@%p1160 bra 	$L__BB1_1086;
	ld.const.u32 	%r9370, [const_p+20];
	setp.gt.u32 	%p1161, %r16181, %r9370;
	@%p1161 bra 	$L__BB1_1085;
	setp.lt.u32 	%p1162, %r16181, %r9370;
	@%p1162 bra 	$L__BB1_1086;
	ld.const.u32 	%r9372, [const_p+16];
	setp.gt.u32 	%p1163, %r16182, %r9372;
	@%p1163 bra 	$L__BB1_1085;
	setp.lt.u32 	%p1164, %r16182, %r9372;
	@%p1164 bra 	$L__BB1_1086;
	ld.const.u32 	%r9374, [const_p+12];
	setp.gt.u32 	%p1165, %r16183, %r9374;
	@%p1165 bra 	$L__BB1_1085;
	setp.lt.u32 	%p1166, %r16183, %r9374;
	@%p1166 bra 	$L__BB1_1086;
	ld.const.u32 	%r9376, [const_p+8];
	setp.gt.u32 	%p1167, %r16184, %r9376;
	@%p1167 bra 	$L__BB1_1085;
	setp.lt.u32 	%p1168, %r16184, %r9376;
	@%p1168 bra 	$L__BB1_1086;
	ld.const.u32 	%r9378, [const_p+4];
	setp.gt.u32 	%p1169, %r16185, %r9378;
	@%p1169 bra 	$L__BB1_1085;
	setp.lt.u32 	%p1170, %r16185, %r9378;
	ld.const.u32 	%r9380, [const_p];
	setp.lt.u32 	%p1171, %r16186, %r9380;
	or.pred  	%p1172, %p1170, %p1171;
	@%p1172 bra 	$L__BB1_1086;
$L__BB1_1085:
	ld.const.u32 	%r9398, [const_p];
	ld.const.u32 	%r9399, [const_p+4];
	ld.const.u32 	%r9401, [const_p+12];
	ld.const.u32 	%r9402, [const_p+16];
	ld.const.u32 	%r9400, [const_p+8];
	ld.const.u32 	%r9403, [const_p+20];
	ld.const.u32 	%r9404, [const_p+24];
	ld.const.u32 	%r9405, [const_p+28];
	// begin inline asm
	sub.cc.u32 %r16186, %r16186, %r9398; 
	subc.cc.u32 %r16185, %r16185, %r9399; 
	subc.cc.u32 %r16184, %r16184, %r9400; 
	subc.cc.u32 %r16183, %r16183, %r9401; 
	subc.cc.u32 %r16182, %r16182, %r9402; 
	subc.cc.u32 %r16181, %r16181, %r9403; 
	subc.cc.u32 %r16180, %r16180, %r9404; 
	subc.u32    %r16179, %r16179, %r9405; 
	
	// end inline asm
$L__BB1_1086:
	add.s32 	%r16170, %r16170, 1;
	setp.ne.s32 	%p1173, %r16170, 256;
	@%p1173 bra 	$L__BB1_1055;
	// begin inline asm
	add.cc.u32 %r16194, %r16178, %r16178; 
	addc.cc.u32 %r16193, %r16177, %r16177; 
	addc.cc.u32 %r16192, %r16176, %r16176; 
	addc.cc.u32 %r16191, %r16175, %r16175; 
	addc.cc.u32 %r16190, %r16174, %r16174; 
	addc.cc.u32 %r16189, %r16173, %r16173; 
	addc.cc.u32 %r16188, %r16172, %r16172; 
	addc.u32    %r16187, %r16171, %r16171; 
	
	// end inline asm
	ld.const.u32 	%r2223, [const_p+28];
	setp.gt.u32 	%p1174, %r16187, %r2223;
	@%p1174 bra 	$L__BB1_1101;
	setp.lt.u32 	%p1175, %r16187, %r2223;
	@%p1175 bra 	$L__BB1_1102;
	ld.const.u32 	%r9430, [const_p+24];
	setp.gt.u32 	%p1176, %r16188, %r9430;
	@%p1176 bra 	$L__BB1_1101;
	setp.lt.u32 	%p1177, %r16188, %r9430;
	@%p1177 bra 	$L__BB1_1102;
	ld.const.u32 	%r9432, [const_p+20];
	setp.gt.u32 	%p1178, %r16189, %r9432;
	@%p1178 bra 	$L__BB1_1101;
	setp.lt.u32 	%p1179, %r16189, %r9432;
	@%p1179 bra 	$L__BB1_1102;
	ld.const.u32 	%r9434, [const_p+16];
	setp.gt.u32 	%p1180, %r16190, %r9434;
	@%p1180 bra 	$L__BB1_1101;
	setp.lt.u32 	%p1181, %r16190, %r9434;
	@%p1181 bra 	$L__BB1_1102;
	ld.const.u32 	%r9436, [const_p+12];
	setp.gt.u32 	%p1182, %r16191, %r9436;
	@%p1182 bra 	$L__BB1_1101;
	setp.lt.u32 	%p1183, %r16191, %r9436;
	@%p1183 bra 	$L__BB1_1102;
	ld.const.u32 	%r9438, [const_p+8];
	setp.gt.u32 	%p1184, %r16192, %r9438;
	@%p1184 bra 	$L__BB1_1101;
	setp.lt.u32 	%p1185, %r16192, %r9438;
	@%p1185 bra 	$L__BB1_1102;
	ld.const.u32 	%r9440, [const_p+4];
	setp.gt.u32 	%p1186, %r16193, %r9440;
	@%p1186 bra 	$L__BB1_1101;
	setp.lt.u32 	%p1187, %r16193, %r9440;
	ld.const.u32 	%r9442, [const_p];
	setp.lt.u32 	%p1188, %r16194, %r9442;
	or.pred  	%p1189, %p1187, %p1188;
	@%p1189 bra 	$L__BB1_1102;
$L__BB1_1101:
	ld.const.u32 	%r9460, [const_p];
	ld.const.u32 	%r9461, [const_p+4];
	ld.const.u32 	%r9463, [const_p+12];
	ld.const.u32 	%r9464, [const_p+16];
	ld.const.u32 	%r9462, [const_p+8];
	ld.const.u32 	%r9465, [const_p+20];
	ld.const.u32 	%r9466, [const_p+24];
	// begin inline asm
	sub.cc.u32 %r16194, %r16194, %r9460; 
	subc.cc.u32 %r16193, %r16193, %r9461; 
	subc.cc.u32 %r16192, %r16192, %r9462; 
	subc.cc.u32 %r16191, %r16191, %r9463; 
	subc.cc.u32 %r16190, %r16190, %r9464; 
	subc.cc.u32 %r16189, %r16189, %r9465; 
	subc.cc.u32 %r16188, %r16188, %r9466; 
	subc.u32    %r16187, %r16187, %r2223; 
	
	// end inline asm
$L__BB1_1102:
	setp.gt.u32 	%p1190, %r16138, %r16187;
	@%p1190 bra 	$L__BB1_1103;
	bra.uni 	$L__BB1_1116;
$L__BB1_1103:
	// begin inline asm
	sub.cc.u32 %r16300, %r16145, %r16194; 
	subc.cc.u32 %r16301, %r16144, %r16193; 
	subc.cc.u32 %r16302, %r16143, %r16192; 
	subc.cc.u32 %r16303, %r16142, %r16191; 
	subc.cc.u32 %r16304, %r16141, %r16190; 
	subc.cc.u32 %r16305, %r16140, %r16189; 
	subc.cc.u32 %r16306, %r16139, %r16188; 
	subc.u32    %r16307, %r16138, %r16187; 
	
	// end inline asm
	bra.uni 	$L__BB1_1118;
$L__BB1_1104:
	setp.gt.u32 	%p1192, %r16139, %r16188;
	@%p1192 bra 	$L__BB1_1103;
	setp.lt.u32 	%p1193, %r16139, %r16188;
	@%p1193 bra 	$L__BB1_1117;
	setp.gt.u32 	%p1194, %r16140, %r16189;
	@%p1194 bra 	$L__BB1_1103;
	setp.lt.u32 	%p1195, %r16140, %r16189;
	@%p1195 bra 	$L__BB1_1117;
	setp.gt.u32 	%p1196, %r16141, %r16190;
	@%p1196 bra 	$L__BB1_1103;
	setp.lt.u32 	%p1197, %r16141, %r16190;
	@%p1197 bra 	$L__BB1_1117;
	setp.gt.u32 	%p1198, %r16142, %r16191;
	@%p1198 bra 	$L__BB1_1103;
	setp.lt.u32 	%p1199, %r16142, %r16191;
	@%p1199 bra 	$L__BB1_1117;
	setp.gt.u32 	%p1200, %r16143, %r16192;
	@%p1200 bra 	$L__BB1_1103;
	setp.lt.u32 	%p1201, %r16143, %r16192;
	@%p1201 bra 	$L__BB1_1117;
	setp.gt.u32 	%p1202, %r16144, %r16193;
	@%p1202 bra 	$L__BB1_1103;
	setp.lt.u32 	%p1203, %r16144, %r16193;
	setp.lt.u32 	%p1204, %r16145, %r16194;
	or.pred  	%p1205, %p1203, %p1204;
	@%p1205 bra 	$L__BB1_1117;
	bra.uni 	$L__BB1_1103;
$L__BB1_1116:
	setp.ge.u32 	%p1191, %r16138, %r16187;
	@%p1191 bra 	$L__BB1_1104;
$L__BB1_1117:
	ld.const.u32 	%r9484, [const_p];
	ld.const.u32 	%r9485, [const_p+4];
	ld.const.u32 	%r9487, [const_p+12];
	ld.const.u32 	%r9488, [const_p+16];
	ld.const.u32 	%r9486, [const_p+8];
	ld.const.u32 	%r9489, [const_p+20];
	ld.const.u32 	%r9490, [const_p+24];
	// begin inline asm
	add.cc.u32 %r9468, %r16145, %r9484; 
	addc.cc.u32 %r9469, %r16144, %r9485; 
	addc.cc.u32 %r9470, %r16143, %r9486; 
	addc.cc.u32 %r9471, %r16142, %r9487; 
	addc.cc.u32 %r9472, %r16141, %r9488; 
	addc.cc.u32 %r9473, %r16140, %r9489; 
	addc.cc.u32 %r9474, %r16139, %r9490; 
	addc.u32    %r9475, %r16138, %r2223; 
	
	// end inline asm
	// begin inline asm
	sub.cc.u32 %r16300, %r9468, %r16194; 
	subc.cc.u32 %r16301, %r9469, %r16193; 
	subc.cc.u32 %r16302, %r9470, %r16192; 
	subc.cc.u32 %r16303, %r9471, %r16191; 
	subc.cc.u32 %r16304, %r9472, %r16190; 
	subc.cc.u32 %r16305, %r9473, %r16189; 
	subc.cc.u32 %r16306, %r9474, %r16188; 
	subc.u32    %r16307, %r9475, %r16187; 
	
	// end inline asm
$L__BB1_1118:
	st.local.u32 	[%rd27+32], %r16300;
	st.local.u32 	[%rd27+36], %r16301;
	st.local.u32 	[%rd27+40], %r16302;
	st.local.u32 	[%rd27+44], %r16303;
	st.local.u32 	[%rd27+48], %r16304;
	st.local.u32 	[%rd27+52], %r16305;
	st.local.u32 	[%rd27+56], %r16306;
	st.local.u32 	[%rd27+60], %r16307;
	ld.local.u32 	%r9548, [%rd27+64];
	ld.local.u32 	%r9549, [%rd27+68];
	ld.local.u32 	%r9550, [%rd27+72];
	ld.local.u32 	%r9551, [%rd27+76];
	ld.local.u32 	%r9552, [%rd27+80];
	ld.local.u32 	%r9553, [%rd27+84];
	ld.local.u32 	%r9554, [%rd27+88];
	ld.local.u32 	%r9555, [%rd27+92];
	mul.wide.u32 	%rd172, %r15238, 100;
	mov.u64 	%rd173, const_PrecomputedPoints;
	add.s64 	%rd174, %rd173, %rd172;
	ld.const.u32 	%r9556, [%rd174+64];
	ld.const.u32 	%r9557, [%rd174+68];
	ld.const.u32 	%r9558, [%rd174+72];
	ld.const.u32 	%r9559, [%rd174+76];
	ld.const.u32 	%r9560, [%rd174+80];
	ld.const.u32 	%r9561, [%rd174+84];
	ld.const.u32 	%r9562, [%rd174+88];
	ld.const.u32 	%r9563, [%rd174+92];
	// begin inline asm
	add.cc.u32 %r16210, %r9548, %r9556; 
	addc.cc.u32 %r16209, %r9549, %r9557; 
	addc.cc.u32 %r16208, %r9550, %r9558; 
	addc.cc.u32 %r16207, %r9551, %r9559; 
	addc.cc.u32 %r16206, %r9552, %r9560; 
	addc.cc.u32 %r16205, %r9553, %r9561; 
	addc.cc.u32 %r16204, %r9554, %r9562; 
	addc.u32    %r16203, %r9555, %r9563; 
	
	// end inline asm
	st.local.u32 	[%rd24], %r16210;
	st.local.u32 	[%rd24+4], %r16209;
	st.local.u32 	[%rd24+8], %r16208;
	st.local.u32 	[%rd24+12], %r16207;
	st.local.u32 	[%rd24+16], %r16206;
	st.local.u32 	[%rd24+20], %r16205;
	st.local.u32 	[%rd24+24], %r16204;
	st.local.u32 	[%rd24+28], %r16203;
	setp.gt.u32 	%p1206, %r16203, %r2223;
	@%p1206 bra 	$L__BB1_1132;
	setp.lt.u32 	%p1207, %r16203, %r2223;
	@%p1207 bra 	$L__BB1_1133;
	ld.const.u32 	%r9564, [const_p+24];
	setp.gt.u32 	%p1208, %r16204, %r9564;
	@%p1208 bra 	$L__BB1_1132;
	setp.lt.u32 	%p1209, %r16204, %r9564;
	@%p1209 bra 	$L__BB1_1133;
	ld.const.u32 	%r9566, [const_p+20];
	setp.gt.u32 	%p1210, %r16205, %r9566;
	@%p1210 bra 	$L__BB1_1132;
	setp.lt.u32 	%p1211, %r16205, %r9566;
	@%p1211 bra 	$L__BB1_1133;
	ld.const.u32 	%r9568, [const_p+16];
	setp.gt.u32 	%p1212, %r16206, %r9568;
	@%p1212 bra 	$L__BB1_1132;
	setp.lt.u32 	%p1213, %r16206, %r9568;
	@%p1213 bra 	$L__BB1_1133;
	ld.const.u32 	%r9570, [const_p+12];
	setp.gt.u32 	%p1214, %r16207, %r9570;
	@%p1214 bra 	$L__BB1_1132;
	setp.lt.u32 	%p1215, %r16207, %r9570;
	@%p1215 bra 	$L__BB1_1133;
	ld.const.u32 	%r9572, [const_p+8];
	setp.gt.u32 	%p1216, %r16208, %r9572;
	@%p1216 bra 	$L__BB1_1132;
	setp.lt.u32 	%p1217, %r16208, %r9572;
	@%p1217 bra 	$L__BB1_1133;
	ld.const.u32 	%r9574, [const_p+4];
	setp.gt.u32 	%p1218, %r16209, %r9574;
	@%p1218 bra 	$L__BB1_1132;
	setp.lt.u32 	%p1219, %r16209, %r9574;
	ld.const.u32 	%r9576, [const_p];
	setp.lt.u32 	%p1220, %r16210, %r9576;
	or.pred  	%p1221, %p1219, %p1220;
	@%p1221 bra 	$L__BB1_1133;
$L__BB1_1132:
	ld.const.u32 	%r9594, [const_p];
	ld.const.u32 	%r9595, [const_p+4];
	ld.const.u32 	%r9597, [const_p+12];
	ld.const.u32 	%r9598, [const_p+16];
	ld.const.u32 	%r9596, [const_p+8];
	ld.const.u32 	%r9599, [const_p+20];
	ld.const.u32 	%r9600, [const_p+24];
	// begin inline asm
	sub.cc.u32 %r16210, %r16210, %r9594; 
	subc.cc.u32 %r16209, %r16209, %r9595; 
	subc.cc.u32 %r16208, %r16208, %r9596; 
	subc.cc.u32 %r16207, %r16207, %r9597; 
	subc.cc.u32 %r16206, %r16206, %r9598; 
	subc.cc.u32 %r16205, %r16205, %r9599; 
	subc.cc.u32 %r16204, %r16204, %r9600; 
	subc.u32    %r16203, %r16203, %r2223; 
	
	// end inline asm
	st.local.u32 	[%rd24], %r16210;
	st.local.u32 	[%rd24+4], %r16209;
	st.local.u32 	[%rd24+8], %r16208;
	st.local.u32 	[%rd24+12], %r16207;
	st.local.u32 	[%rd24+16], %r16206;
	st.local.u32 	[%rd24+20], %r16205;
	st.local.u32 	[%rd24+24], %r16204;
	st.local.u32 	[%rd24+28], %r16203;
$L__BB1_1133:
	mov.b32 	%r16228, 0;
	mov.u32 	%r16229, %r16228;
	mov.u32 	%r16230, %r16228;
	mov.u32 	%r16231, %r16228;
	mov.u32 	%r16232, %r16228;
	mov.u32 	%r16233, %r16228;
	mov.u32 	%r16234, %r16228;
	mov.u32 	%r16235, %r16228;
	mov.u32 	%r16227, %r16228;
$L__BB1_1134:
	shr.u32 	%r9603, %r16227, 5;
	and.b32  	%r9604, %r16227, 31;
	mul.wide.u32 	%rd175, %r9603, 4;
	add.s64 	%rd176, %rd24, %rd175;
	ld.local.u32 	%r9605, [%rd176];
	shr.u32 	%r9606, %r9605, %r9604;
	and.b32  	%r9607, %r9606, 1;
	setp.eq.b32 	%p1222, %r9607, 1;
	not.pred 	%p1223, %p1222;
	@%p1223 bra 	$L__BB1_1150;
	// begin inline asm
	add.cc.u32 %r16235, %r16235, %r16210; 
	addc.cc.u32 %r16234, %r16234, %r16209; 
	addc.cc.u32 %r16233, %r16233, %r16208; 
	addc.cc.u32 %r16232, %r16232, %r16207; 
	addc.cc.u32 %r16231, %r16231, %r16206; 
	addc.cc.u32 %r16230, %r16230, %r16205; 
	addc.cc.u32 %r16229, %r16229, %r16204; 
	addc.u32    %r16228, %r16228, %r16203; 
	
	// end inline asm
	ld.const.u32 	%r9632, [const_p+28];
	setp.gt.u32 	%p1224, %r16228, %r9632;
	@%p1224 bra 	$L__BB1_1149;
	setp.lt.u32 	%p1225, %r16228, %r9632;
	@%p1225 bra 	$L__BB1_1150;
	ld.const.u32 	%r9634, [const_p+24];
	setp.gt.u32 	%p1226, %r16229, %r9634;
	@%p1226 bra 	$L__BB1_1149;
	setp.lt.u32 	%p1227, %r16229, %r9634;
	@%p1227 bra 	$L__BB1_1150;
	ld.const.u32 	%r9636, [const_p+20];
	setp.gt.u32 	%p1228, %r16230, %r9636;
	@%p1228 bra 	$L__BB1_1149;
	setp.lt.u32 	%p1229, %r16230, %r9636;
	@%p1229 bra 	$L__BB1_1150;
	ld.const.u32 	%r9638, [const_p+16];
	setp.gt.u32 	%p1230, %r16231, %r9638;
	@%p1230 bra 	$L__BB1_1149;
	setp.lt.u32 	%p1231, %r16231, %r9638;
	@%p1231 bra 	$L__BB1_1150;
	ld.const.u32 	%r9640, [const_p+12];
	setp.gt.u32 	%p1232, %r16232, %r9640;
	@%p1232 bra 	$L__BB1_1149;
	setp.lt.u32 	%p1233, %r16232, %r9640;
	@%p1233 bra 	$L__BB1_1150;
	ld.const.u32 	%r9642, [const_p+8];
	setp.gt.u32 	%p1234, %r16233, %r9642;
	@%p1234 bra 	$L__BB1_1149;
	setp.lt.u32 	%p1235, %r16233, %r9642;
	@%p1235 bra 	$L__BB1_1150;
	ld.const.u32 	%r9644, [const_p+4];
	setp.gt.u32 	%p1236, %r16234, %r9644;
	@%p1236 bra 	$L__BB1_1149;
	setp.lt.u32 	%p1237, %r16234, %r9644;
	ld.const.u32 	%r9646, [const_p];
	setp.lt.u32 	%p1238, %r16235, %r9646;
	or.pred  	%p1239, %p1237, %p1238;
	@%p1239 bra 	$L__BB1_1150;
$L__BB1_1149:
	ld.const.u32 	%r9664, [const_p];
	ld.const.u32 	%r9665, [const_p+4];
	ld.const.u32 	%r9667, [const_p+12];
	ld.const.u32 	%r9668, [const_p+16];
	ld.const.u32 	%r9666, [const_p+8];
	ld.const.u32 	%r9669, [const_p+20];
	ld.const.u32 	%r9670, [const_p+24];
	ld.const.u32 	%r9671, [const_p+28];
	// begin inline asm
	sub.cc.u32 %r16235, %r16235, %r9664; 
	subc.cc.u32 %r16234, %r16234, %r9665; 
	subc.cc.u32 %r16233, %r16233, %r9666; 
	subc.cc.u32 %r16232, %r16232, %r9667; 
	subc.cc.u32 %r16231, %r16231, %r9668; 
	subc.cc.u32 %r16230, %r16230, %r9669; 
	subc.cc.u32 %r16229, %r16229, %r9670; 
	subc.u32    %r16228, %r16228, %r9671; 
	
	// end inline asm
$L__BB1_1150:
	// begin inline asm
	add.cc.u32 %r16210, %r16210, %r16210; 
	addc.cc.u32 %r16209, %r16209, %r16209; 
	addc.cc.u32 %r16208, %r16208, %r16208; 
	addc.cc.u32 %r16207, %r16207, %r16207; 
	addc.cc.u32 %r16206, %r16206, %r16206; 
	addc.cc.u32 %r16205, %r16205, %r16205; 
	addc.cc.u32 %r16204, %r16204, %r16204; 
	addc.u32    %r16203, %r16203, %r16203; 
	
	// end inline asm
	ld.const.u32 	%r9696, [const_p+28];
	setp.gt.u32 	%p1240, %r16203, %r9696;
	@%p1240 bra 	$L__BB1_1164;
	setp.lt.u32 	%p1241, %r16203, %r9696;
	@%p1241 bra 	$L__BB1_1165;
	ld.const.u32 	%r9698, [const_p+24];
	setp.gt.u32 	%p1242, %r16204, %r9698;
	@%p1242 bra 	$L__BB1_1164;
	setp.lt.u32 	%p1243, %r16204, %r9698;
	@%p1243 bra 	$L__BB1_1165;
	ld.const.u32 	%r9700, [const_p+20];
	setp.gt.u32 	%p1244, %r16205, %r9700;
	@%p1244 bra 	$L__BB1_1164;
	setp.lt.u32 	%p1245, %r16205, %r9700;
	@%p1245 bra 	$L__BB1_1165;
	ld.const.u32 	%r9702, [const_p+16];
	setp.gt.u32 	%p1246, %r16206, %r9702;
	@%p1246 bra 	$L__BB1_1164;
	setp.lt.u32 	%p1247, %r16206, %r9702;
	@%p1247 bra 	$L__BB1_1165;
	ld.const.u32 	%r9704, [const_p+12];
	setp.gt.u32 	%p1248, %r16207, %r9704;
	@%p1248 bra 	$L__BB1_1164;
	setp.lt.u32 	%p1249, %r16207, %r9704;
	@%p1249 bra 	$L__BB1_1165;
	ld.const.u32 	%r9706, [const_p+8];
	setp.gt.u32 	%p1250, %r16208, %r9706;
	@%p1250 bra 	$L__BB1_1164;
	setp.lt.u32 	%p1251, %r16208, %r9706;
	@%p1251 bra 	$L__BB1_1165;
	ld.const.u32 	%r9708, [const_p+4];
	setp.gt.u32 	%p1252, %r16209, %r9708;
	@%p1252 bra 	$L__BB1_1164;
	setp.lt.u32 	%p1253, %r16209, %r9708;
	ld.const.u32 	%r9710, [const_p];
	setp.lt.u32 	%p1254, %r16210, %r9710;
	or.pred  	%p1255, %p1253, %p1254;
	@%p1255 bra 	$L__BB1_1165;
$L__BB1_1164:
	ld.const.u32 	%r9728, [const_p];
	ld.const.u32 	%r9729, [const_p+4];
	ld.const.u32 	%r9731, [const_p+12];
	ld.const.u32 	%r9732, [const_p+16];
	ld.const.u32 	%r9730, [const_p+8];
	ld.const.u32 	%r9733, [const_p+20];
	ld.const.u32 	%r9734, [const_p+24];
	ld.const.u32 	%r9735, [const_p+28];
	// begin inline asm
	sub.cc.u32 %r16210, %r16210, %r9728; 
	subc.cc.u32 %r16209, %r16209, %r9729; 
	subc.cc.u32 %r16208, %r16208, %r9730; 
	subc.cc.u32 %r16207, %r16207, %r9731; 
	subc.cc.u32 %r16206, %r16206, %r9732; 
	subc.cc.u32 %r16205, %r16205, %r9733; 
	subc.cc.u32 %r16204, %r16204, %r9734; 
	subc.u32    %r16203, %r16203, %r9735; 
	
	// end inline asm
$L__BB1_1165:
	add.s32 	%r16227, %r16227, 1;
	setp.ne.s32 	%p1256, %r16227, 256;
	@%p1256 bra 	$L__BB1_1134;
	st.local.u32 	[%rd25], %r16235;
	st.local.u32 	[%rd25+4], %r16234;
	st.local.u32 	[%rd25+8], %r16233;
	st.local.u32 	[%rd25+12], %r16232;
	st.local.u32 	[%rd25+16], %r16231;
	setp.gt.u32 	%p1257, %r16228, %r15257;
	@%p1257 bra 	$L__BB1_1167;
	bra.uni 	$L__BB1_1180;
$L__BB1_1167:
	// begin inline asm
	sub.cc.u32 %r16244, %r16235, %r15264; 
	subc.cc.u32 %r16245, %r16234, %r15263; 
	subc.cc.u32 %r16246, %r16233, %r15262; 
	subc.cc.u32 %r16247, %r16232, %r15261; 
	subc.cc.u32 %r16248, %r16231, %r15260; 
	subc.cc.u32 %r16249, %r16230, %r15259; 
	subc.cc.u32 %r16250, %r16229, %r15258; 
	subc.u32    %r16251, %r16228, %r15257; 
	
	// end inline asm
	bra.uni 	$L__BB1_1182;
$L__BB1_1168:
	setp.gt.u32 	%p1259, %r16229, %r15258;
	@%p1259 bra 	$L__BB1_1167;
	setp.lt.u32 	%p1260, %r16229, %r15258;
	@%p1260 bra 	$L__BB1_1181;
	setp.gt.u32 	%p1261, %r16230, %r15259;
	@%p1261 bra 	$L__BB1_1167;
	setp.lt.u32 	%p1262, %r16230, %r15259;
	@%p1262 bra 	$L__BB1_1181;
	setp.gt.u32 	%p1263, %r16231, %r15260;
	@%p1263 bra 	$L__BB1_1167;
	setp.lt.u32 	%p1264, %r16231, %r15260;
	@%p1264 bra 	$L__BB1_1181;
	setp.gt.u32 	%p1265, %r16232, %r15261;
	@%p1265 bra 	$L__BB1_1167;
	setp.lt.u32 	%p1266, %r16232, %r15261;
	@%p1266 bra 	$L__BB1_1181;
	setp.gt.u32 	%p1267, %r16233, %r15262;
	@%p1267 bra 	$L__BB1_1167;
	setp.lt.u32 	%p1268, %r16233, %r15262;
	@%p1268 bra 	$L__BB1_1181;
	setp.gt.u32 	%p1269, %r16234, %r15263;
	@%p1269 bra 	$L__BB1_1167;
	setp.lt.u32 	%p1270, %r16234, %r15263;
	setp.lt.u32 	%p1271, %r16235, %r15264;
	or.pred  	%p1272, %p1270, %p1271;
	@%p1272 bra 	$L__BB1_1181;
	bra.uni 	$L__BB1_1167;
$L__BB1_1180:
	setp.ge.u32 	%p1258, %r16228, %r15257;
	@%p1258 bra 	$L__BB1_1168;
$L__BB1_1181:
	ld.const.u32 	%r9752, [const_p];
	ld.const.u32 	%r9753, [const_p+4];
	ld.const.u32 	%r9755, [const_p+12];
	ld.const.u32 	%r9756, [const_p+16];
	ld.const.u32 	%r9754, [const_p+8];
	ld.const.u32 	%r9757, [const_p+20];
	ld.const.u32 	%r9758, [const_p+24];
	ld.const.u32 	%r9759, [const_p+28];
	// begin inline asm
	add.cc.u32 %r9736, %r16235, %r9752; 
	addc.cc.u32 %r9737, %r16234, %r9753; 
	addc.cc.u32 %r9738, %r16233, %r9754; 
	addc.cc.u32 %r9739, %r16232, %r9755; 
	addc.cc.u32 %r9740, %r16231, %r9756; 
	addc.cc.u32 %r9741, %r16230, %r9757; 
	addc.cc.u32 %r9742, %r16229, %r9758; 
	addc.u32    %r9743, %r16228, %r9759; 
	
	// end inline asm
	// begin inline asm
	sub.cc.u32 %r16244, %r9736, %r15264; 
	subc.cc.u32 %r16245, %r9737, %r15263; 
	subc.cc.u32 %r16246, %r9738, %r15262; 
	subc.cc.u32 %r16247, %r9739, %r15261; 
	subc.cc.u32 %r16248, %r9740, %r15260; 
	subc.cc.u32 %r16249, %r9741, %r15259; 
	subc.cc.u32 %r16250, %r9742, %r15258; 
	subc.u32    %r16251, %r9743, %r15257; 
	
	// end inline asm
$L__BB1_1182:
	ld.const.u32 	%r15374, [const_p+28];
	setp.gt.u32 	%p1273, %r16251, %r15293;
	@%p1273 bra 	$L__BB1_1183;
	bra.uni 	$L__BB1_1196;
$L__BB1_1183:
	// begin inline asm
	sub.cc.u32 %r16252, %r16244, %r15300; 
	subc.cc.u32 %r16253, %r16245, %r15299; 
	subc.cc.u32 %r16254, %r16246, %r15298; 
	subc.cc.u32 %r16255, %r16247, %r15297; 
	subc.cc.u32 %r16256, %r16248, %r15296; 
	subc.cc.u32 %r16257, %r16249, %r15295; 
	subc.cc.u32 %r16258, %r16250, %r15294; 
	subc.u32    %r16259, %r16251, %r15293; 
	
	// end inline asm
	bra.uni 	$L__BB1_1198;
$L__BB1_1184:
	setp.gt.u32 	%p1275, %r16250, %r15294;
	@%p1275 bra 	$L__BB1_1183;
	setp.lt.u32 	%p1276, %r16250, %r15294;
	@%p1276 bra 	$L__BB1_1197;
	setp.gt.u32 	%p1277, %r16249, %r15295;
	@%p1277 bra 	$L__BB1_1183;
	setp.lt.u32 	%p1278, %r16249, %r15295;
	@%p1278 bra 	$L__BB1_1197;
	setp.gt.u32 	%p1279, %r16248, %r15296;
	@%p1279 bra 	$L__BB1_1183;
	setp.lt.u32 	%p1280, %r16248, %r15296;
	@%p1280 bra 	$L__BB1_1197;
	setp.gt.u32 	%p1281, %r16247, %r15297;
	@%p1281 bra 	$L__BB1_1183;
	setp.lt.u32 	%p1282, %r16247, %r15297;
	@%p1282 bra 	$L__BB1_1197;
	setp.gt.u32 	%p1283, %r16246, %r15298;
	@%p1283 bra 	$L__BB1_1183;
	setp.lt.u32 	%p1284, %r16246, %r15298;
	@%p1284 bra 	$L__BB1_1197;
	setp.gt.u32 	%p1285, %r16245, %r15299;
	@%p1285 bra 	$L__BB1_1183;
	setp.lt.u32 	%p1286, %r16245, %r15299;
	setp.lt.u32 	%p1287, %r16244, %r15300;
	or.pred  	%p1288, %p1286, %p1287;
	@%p1288 bra 	$L__BB1_1197;
	bra.uni 	$L__BB1_1183;
$L__BB1_1196:
	setp.ge.u32 	%p1274, %r16251, %r15293;
	@%p1274 bra 	$L__BB1_1184;
$L__BB1_1197:
	ld.const.u32 	%r9824, [const_p];
	ld.const.u32 	%r9825, [const_p+4];
	ld.const.u32 	%r9827, [const_p+12];
	ld.const.u32 	%r9828, [const_p+16];
	ld.const.u32 	%r9826, [const_p+8];
	ld.const.u32 	%r9829, [const_p+20];
	ld.const.u32 	%r9830, [const_p+24];
	// begin inline asm
	add.cc.u32 %r9808, %r16244, %r9824; 
	addc.cc.u32 %r9809, %r16245, %r9825; 
	addc.cc.u32 %r9810, %r16246, %r9826; 
	addc.cc.u32 %r9811, %r16247, %r9827; 
	addc.cc.u32 %r9812, %r16248, %r9828; 
	addc.cc.u32 %r9813, %r16249, %r9829; 
	addc.cc.u32 %r9814, %r16250, %r9830; 
	addc.u32    %r9815, %r16251, %r15374; 
	
	// end inline asm
	// begin inline asm
	sub.cc.u32 %r16252, %r9808, %r15300; 
	subc.cc.u32 %r16253, %r9809, %r15299; 
	subc.cc.u32 %r16254, %r9810, %r15298; 
	subc.cc.u32 %r16255, %r9811, %r15297; 
	subc.cc.u32 %r16256, %r9812, %r15296; 
	subc.cc.u32 %r16257, %r9813, %r15295; 
	subc.cc.u32 %r16258, %r9814, %r15294; 
	subc.u32    %r16259, %r9815, %r15293; 
	
	// end inline asm
$L__BB1_1198:
	st.local.u32 	[%rd25], %r16252;
	st.local.u32 	[%rd25+4], %r16253;
	st.local.u32 	[%rd25+8], %r16254;
	st.local.u32 	[%rd25+12], %r16255;
	st.local.u32 	[%rd25+16], %r16256;
	st.local.u32 	[%rd25+20], %r16257;
	st.local.u32 	[%rd25+24], %r16258;
	st.local.u32 	[%rd25+28], %r16259;
	mov.b32 	%r15933, 0;
	mov.u32 	%r15934, %r15933;
	mov.u32 	%r15935, %r15933;
	mov.u32 	%r15936, %r15933;
	mov.u32 	%r15937, %r15933;
	mov.u32 	%r15938, %r15933;
	mov.u32 	%r15939, %r15933;
	mov.u32 	%r15940, %r15933;
	mov.u32 	%r16276, %r15933;
$L__BB1_1199:
	ld.const.u32 	%r2437, [const_p+24];
	ld.const.u32 	%r2438, [const_p+20];
	ld.const.u32 	%r2439, [const_p+8];
	ld.const.u32 	%r2440, [const_p+16];
	ld.const.u32 	%r2441, [const_p+12];
	ld.const.u32 	%r2442, [const_p+4];
	ld.const.u32 	%r2443, [const_p];
	shr.u32 	%r9881, %r16276, 5;
	and.b32  	%r9882, %r16276, 31;
	mul.wide.u32 	%rd177, %r9881, 4;
	add.s64 	%rd178, %rd25, %rd177;
	ld.local.u32 	%r9883, [%rd178];
	shr.u32 	%r9884, %r9883, %r9882;
	and.b32  	%r9885, %r9884, 1;
	setp.eq.b32 	%p1289, %r9885, 1;
	not.pred 	%p1290, %p1289;
	@%p1290 bra 	$L__BB1_1215;
	// begin inline asm
	add.cc.u32 %r15940, %r15940, %r16292; 
	addc.cc.u32 %r15939, %r15939, %r16291; 
	addc.cc.u32 %r15938, %r15938, %r16290; 
	addc.cc.u32 %r15937, %r15937, %r16289; 
	addc.cc.u32 %r15936, %r15936, %r16288; 
	addc.cc.u32 %r15935, %r15935, %r16287; 
	addc.cc.u32 %r15934, %r15934, %r16286; 
	addc.u32    %r15933, %r15933, %r16285; 
	
	// end inline asm
	setp.gt.u32 	%p1291, %r15933, %r15374;
	@%p1291 bra 	$L__BB1_1214;
	setp.lt.u32 	%p1292, %r15933, %r15374;
	@%p1292 bra 	$L__BB1_1215;
	setp.gt.u32 	%p1293, %r15934, %r2437;
	@%p1293 bra 	$L__BB1_1214;
	setp.lt.u32 	%p1294, %r15934, %r2437;
	@%p1294 bra 	$L__BB1_1215;
	setp.gt.u32 	%p1295, %r15935, %r2438;
	@%p1295 bra 	$L__BB1_1214;
	setp.lt.u32 	%p1296, %r15935, %r2438;
	@%p1296 bra 	$L__BB1_1215;
	setp.gt.u32 	%p1297, %r15936, %r2440;
	@%p1297 bra 	$L__BB1_1214;
	setp.lt.u32 	%p1298, %r15936, %r2440;
	@%p1298 bra 	$L__BB1_1215;
	setp.gt.u32 	%p1299, %r15937, %r2441;
	@%p1299 bra 	$L__BB1_1214;
	setp.lt.u32 	%p1300, %r15937, %r2441;
	@%p1300 bra 	$L__BB1_1215;
	setp.gt.u32 	%p1301, %r15938, %r2439;
	@%p1301 bra 	$L__BB1_1214;
	setp.lt.u32 	%p1302, %r15938, %r2439;
	@%p1302 bra 	$L__BB1_1215;
	setp.gt.u32 	%p1303, %r15939, %r2442;
	@%p1303 bra 	$L__BB1_1214;
	setp.lt.u32 	%p1304, %r15939, %r2442;
	setp.lt.u32 	%p1305, %r15940, %r2443;
	or.pred  	%p1306, %p1304, %p1305;
	@%p1306 bra 	$L__BB1_1215;
$L__BB1_1214:
	// begin inline asm
	sub.cc.u32 %r15940, %r15940, %r2443; 
	subc.cc.u32 %r15939, %r15939, %r2442; 
	subc.cc.u32 %r15938, %r15938, %r2439; 
	subc.cc.u32 %r15937, %r15937, %r2441; 
	subc.cc.u32 %r15936, %r15936, %r2440; 
	subc.cc.u32 %r15935, %r15935, %r2438; 
	subc.cc.u32 %r15934, %r15934, %r2437; 
	subc.u32    %r15933, %r15933, %r15374; 
	
	// end inline asm
$L__BB1_1215:
	// begin inline asm
	add.cc.u32 %r16292, %r16292, %r16292; 
	addc.cc.u32 %r16291, %r16291, %r16291; 
	addc.cc.u32 %r16290, %r16290, %r16290; 
	addc.cc.u32 %r16289, %r16289, %r16289; 
	addc.cc.u32 %r16288, %r16288, %r16288; 
	addc.cc.u32 %r16287, %r16287, %r16287; 
	addc.cc.u32 %r16286, %r16286, %r16286; 
	addc.u32    %r16285, %r16285, %r16285; 
	
	// end inline asm
	setp.gt.u32 	%p1307, %r16285, %r15374;
	@%p1307 bra 	$L__BB1_1229;
	setp.lt.u32 	%p1308, %r16285, %r15374;
	@%p1308 bra 	$L__BB1_1230;
	setp.gt.u32 	%p1309, %r16286, %r2437;
	@%p1309 bra 	$L__BB1_1229;
	setp.lt.u32 	%p1310, %r16286, %r2437;
	@%p1310 bra 	$L__BB1_1230;
	setp.gt.u32 	%p1311, %r16287, %r2438;
	@%p1311 bra 	$L__BB1_1229;
	setp.lt.u32 	%p1312, %r16287, %r2438;
	@%p1312 bra 	$L__BB1_1230;
	setp.gt.u32 	%p1313, %r16288, %r2440;
	@%p1313 bra 	$L__BB1_1229;
	setp.lt.u32 	%p1314, %r16288, %r2440;
	@%p1314 bra 	$L__BB1_1230;
	setp.gt.u32 	%p1315, %r16289, %r2441;
	@%p1315 bra 	$L__BB1_1229;
	setp.lt.u32 	%p1316, %r16289, %r2441;
	@%p1316 bra 	$L__BB1_1230;
	setp.gt.u32 	%p1317, %r16290, %r2439;
	@%p1317 bra 	$L__BB1_1229;
	setp.lt.u32 	%p1318, %r16290, %r2439;
	@%p1318 bra 	$L__BB1_1230;
	setp.gt.u32 	%p1319, %r16291, %r2442;
	@%p1319 bra 	$L__BB1_1229;
	setp.lt.u32 	%p1320, %r16291, %r2442;
	setp.lt.u32 	%p1321, %r16292, %r2443;
	or.pred  	%p1322, %p1320, %p1321;
	@%p1322 bra 	$L__BB1_1230;
$L__BB1_1229:
	// begin inline asm
	sub.cc.u32 %r16292, %r16292, %r2443; 
	subc.cc.u32 %r16291, %r16291, %r2442; 
	subc.cc.u32 %r16290, %r16290, %r2439; 
	subc.cc.u32 %r16289, %r16289, %r2441; 
	subc.cc.u32 %r16288, %r16288, %r2440; 
	subc.cc.u32 %r16287, %r16287, %r2438; 
	subc.cc.u32 %r16286, %r16286, %r2437; 
	subc.u32    %r16285, %r16285, %r15374; 
	
	// end inline asm
$L__BB1_1230:
	add.s32 	%r16276, %r16276, 1;
	setp.ne.s32 	%p1323, %r16276, 256;
	@%p1323 bra 	$L__BB1_1199;
	st.local.u32 	[%rd27+64], %r15940;
	st.local.u32 	[%rd27+68], %r15939;
	st.local.u32 	[%rd27+72], %r15938;
	st.local.u32 	[%rd27+76], %r15937;
	st.local.u32 	[%rd27+80], %r15936;
	st.local.u32 	[%rd27+84], %r15935;
	st.local.u32 	[%rd27+88], %r15934;
	st.local.u32 	[%rd27+92], %r15933;
	mov.b16 	%rs32, 0;
	st.local.u8 	[%rd27+96], %rs32;
	mov.u16 	%rs33, %rs32;
$L__BB1_1232:
	ld.param.u64 	%rd299, [search_subset_sum_kernel_param_7];
	cvta.to.global.u64 	%rd179, %rd299;
	mul.wide.u32 	%rd180, %r15238, 8;
	add.s64 	%rd181, %rd179, %rd180;
	ld.global.u64 	%rd182, [%rd181];
	add.s64 	%rd303, %rd182, %rd303;
$L__BB1_1233:
	ld.param.u32 	%r15146, [search_subset_sum_kernel_param_6];
	add.s32 	%r15238, %r15238, 1;
	setp.ne.s32 	%p1324, %r15238, %r15146;
	@%p1324 bra 	$L__BB1_5;
	and.b16  	%rs20, %rs32, 255;
	setp.eq.s16 	%p2877, %rs20, 0;
$L__BB1_1235:
	not.pred 	%p1325, %p2877;
	@%p1325 bra 	$L__BB1_2687;
	ld.const.u32 	%r2566, [const_p+24];
	ld.const.u32 	%r2567, [const_p+20];
	ld.const.u32 	%r2568, [const_p+8];
	ld.const.u32 	%r2569, [const_p+16];
	ld.const.u32 	%r2570, [const_p+12];
	ld.const.u32 	%r2571, [const_p+4];
	ld.const.u32 	%r2572, [const_p];
	ld.const.u32 	%r2573, [const_p+28];
	setp.gt.u32 	%p1326, %r2573, %r16307;
	@%p1326 bra 	$L__BB1_1237;
	bra.uni 	$L__BB1_1250;
$L__BB1_1237:
	// begin inline asm
	sub.cc.u32 %r16365, %r2572, %r16300; 
	subc.cc.u32 %r16366, %r2571, %r16301; 
	subc.cc.u32 %r16367, %r2568, %r16302; 
	subc.cc.u32 %r16368, %r2570, %r16303; 
	subc.cc.u32 %r16369, %r2569, %r16304; 
	subc.cc.u32 %r16370, %r2567, %r16305; 
	subc.cc.u32 %r16371, %r2566, %r16306; 
	subc.u32    %r16372, %r2573, %r16307; 
	
	// end inline asm
	bra.uni 	$L__BB1_1252;
$L__BB1_1238:
	setp.gt.u32 	%p1328, %r2566, %r16306;
	@%p1328 bra 	$L__BB1_1237;
	setp.lt.u32 	%p1329, %r2566, %r16306;
	@%p1329 bra 	$L__BB1_1251;
	setp.gt.u32 	%p1330, %r2567, %r16305;
	@%p1330 bra 	$L__BB1_1237;
	setp.lt.u32 	%p1331, %r2567, %r16305;
	@%p1331 bra 	$L__BB1_1251;
	setp.gt.u32 	%p1332, %r2569, %r16304;
	@%p1332 bra 	$L__BB1_1237;
	setp.lt.u32 	%p1333, %r2569, %r16304;
	@%p1333 bra 	$L__BB1_1251;
	setp.gt.u32 	%p1334, %r2570, %r16303;
	@%p1334 bra 	$L__BB1_1237;
	setp.lt.u32 	%p1335, %r2570, %r16303;
	@%p1335 bra 	$L__BB1_1251;
	setp.gt.u32 	%p1336, %r2568, %r16302;
	@%p1336 bra 	$L__BB1_1237;
	setp.lt.u32 	%p1337, %r2568, %r16302;
	@%p1337 bra 	$L__BB1_1251;
	setp.gt.u32 	%p1338, %r2571, %r16301;
	@%p1338 bra 	$L__BB1_1237;
	setp.lt.u32 	%p1339, %r2571, %r16301;
	setp.lt.u32 	%p1340, %r2572, %r16300;
	or.pred  	%p1341, %p1339, %p1340;
	@%p1341 bra 	$L__BB1_1251;
	bra.uni 	$L__BB1_1237;
$L__BB1_1250:
	setp.ge.u32 	%p1327, %r2573, %r16307;
	@%p1327 bra 	$L__BB1_1238;
$L__BB1_1251:
	// begin inline asm
	add.cc.u32 %r9982, %r2572, %r2572; 
	addc.cc.u32 %r9983, %r2571, %r2571; 
	addc.cc.u32 %r9984, %r2568, %r2568; 
	addc.cc.u32 %r9985, %r2570, %r2570; 
	addc.cc.u32 %r9986, %r2569, %r2569; 
	addc.cc.u32 %r9987, %r2567, %r2567; 
	addc.cc.u32 %r9988, %r2566, %r2566; 
	addc.u32    %r9989, %r2573, %r2573; 
	
	// end inline asm
	// begin inline asm
	sub.cc.u32 %r16365, %r9982, %r16300; 
	subc.cc.u32 %r16366, %r9983, %r16301; 
	subc.cc.u32 %r16367, %r9984, %r16302; 
	subc.cc.u32 %r16368, %r9985, %r16303; 
	subc.cc.u32 %r16369, %r9986, %r16304; 
	subc.cc.u32 %r16370, %r9987, %r16305; 
	subc.cc.u32 %r16371, %r9988, %r16306; 
	subc.u32    %r16372, %r9989, %r16307; 
	
	// end inline asm
$L__BB1_1252:
	st.local.u32 	[%rd27+32], %r16365;
	st.local.u32 	[%rd27+36], %r16366;
	st.local.u32 	[%rd27+40], %r16367;
	st.local.u32 	[%rd27+44], %r16368;
	st.local.u32 	[%rd27+48], %r16369;
	st.local.u32 	[%rd27+52], %r16370;
	st.local.u32 	[%rd27+56], %r16371;
	st.local.u32 	[%rd27+60], %r16372;
	ld.local.u8 	%rs21, [%rd26+96];
	setp.eq.s16 	%p1342, %rs21, 0;
	@%p1342 bra 	$L__BB1_1254;
	ld.local.u32 	%r10054, [%rd27];
	st.local.u32 	[%rd28], %r10054;
	st.local.u32 	[%rd28+4], %r16299;
	st.local.u32 	[%rd28+8], %r16298;
	st.local.u32 	[%rd28+12], %r16297;
	st.local.u32 	[%rd28+16], %r16296;
	st.local.u32 	[%rd28+20], %r16295;
	st.local.u32 	[%rd28+24], %r16294;
	st.local.u32 	[%rd28+28], %r16293;
	st.local.u32 	[%rd28+32], %r16365;
	st.local.u32 	[%rd28+36], %r16366;
	st.local.u32 	[%rd28+40], %r16367;
	st.local.u32 	[%rd28+44], %r16368;
	st.local.u32 	[%rd28+48], %r16369;
	st.local.u32 	[%rd28+52], %r16370;
	st.local.u32 	[%rd28+56], %r16371;
	st.local.u32 	[%rd28+60], %r16372;
	st.local.u32 	[%rd28+64], %r15940;
	st.local.u32 	[%rd28+68], %r15939;
	st.local.u32 	[%rd28+72], %r15938;
	st.local.u32 	[%rd28+76], %r15937;
	st.local.u32 	[%rd28+80], %r15936;
	st.local.u32 	[%rd28+84], %r15935;
	st.local.u32 	[%rd28+88], %r15934;
	st.local.u32 	[%rd28+92], %r15933;
	mov.b16 	%rs22, 0;
	st.local.u8 	[%rd28+96], %rs22;
	mov.pred 	%p2878, -1;
	bra.uni 	$L__BB1_2477;
$L__BB1_1254:
	ld.local.u32 	%r16596, [%rd26+64];
	ld.local.u32 	%r16597, [%rd26+68];
	ld.local.u32 	%r16598, [%rd26+72];
	ld.local.u32 	%r16599, [%rd26+76];
	ld.local.u32 	%r16600, [%rd26+80];
	ld.local.u32 	%r16601, [%rd26+84];
	ld.local.u32 	%r16602, [%rd26+88];
	ld.local.u32 	%r16603, [%rd26+92];
	mov.b32 	%r16390, 0;
	mov.u32 	%r16391, %r16390;
	mov.u32 	%r16392, %r16390;
	mov.u32 	%r16393, %r16390;
	mov.u32 	%r16394, %r16390;
	mov.u32 	%r16395, %r16390;
	mov.u32 	%r16396, %r16390;
	mov.u32 	%r16397, %r16390;
	mov.u32 	%r16398, %r16603;
	mov.u32 	%r16399, %r16602;
	mov.u32 	%r16400, %r16601;
	mov.u32 	%r16401, %r16600;
	mov.u32 	%r16402, %r16599;
	mov.u32 	%r16403, %r16598;
	mov.u32 	%r16404, %r16597;
	mov.u32 	%r16405, %r16596;
	mov.u32 	%r16389, %r16390;
$L__BB1_1255:
	shr.u32 	%r10056, %r16389, 5;
	and.b32  	%r10057, %r16389, 31;
	mul.wide.u32 	%rd183, %r10056, 4;
	add.s64 	%rd184, %rd26, %rd183;
	ld.local.u32 	%r10058, [%rd184+64];
	shr.u32 	%r10059, %r10058, %r10057;
	and.b32  	%r10060, %r10059, 1;
	setp.eq.b32 	%p1344, %r10060, 1;
	not.pred 	%p1345, %p1344;
	@%p1345 bra 	$L__BB1_1271;
	// begin inline asm
	add.cc.u32 %r16397, %r16397, %r16405; 
	addc.cc.u32 %r16396, %r16396, %r16404; 
	addc.cc.u32 %r16395, %r16395, %r16403; 
	addc.cc.u32 %r16394, %r16394, %r16402; 
	addc.cc.u32 %r16393, %r16393, %r16401; 
	addc.cc.u32 %r16392, %r16392, %r16400; 
	addc.cc.u32 %r16391, %r16391, %r16399; 
	addc.u32    %r16390, %r16390, %r16398; 
	
	// end inline asm
	setp.gt.u32 	%p1346, %r16390, %r2573;
	@%p1346 bra 	$L__BB1_1270;
	setp.lt.u32 	%p1347, %r16390, %r2573;
	@%p1347 bra 	$L__BB1_1271;
	setp.gt.u32 	%p1348, %r16391, %r2566;
	@%p1348 bra 	$L__BB1_1270;
	setp.lt.u32 	%p1349, %r16391, %r2566;
	@%p1349 bra 	$L__BB1_1271;
	setp.gt.u32 	%p1350, %r16392, %r2567;
	@%p1350 bra 	$L__BB1_1270;
	setp.lt.u32 	%p1351, %r16392, %r2567;
	@%p1351 bra 	$L__BB1_1271;
	setp.gt.u32 	%p1352, %r16393, %r2569;
	@%p1352 bra 	$L__BB1_1270;
	setp.lt.u32 	%p1353, %r16393, %r2569;
	@%p1353 bra 	$L__BB1_1271;
	setp.gt.u32 	%p1354, %r16394, %r2570;
	@%p1354 bra 	$L__BB1_1270;
	setp.lt.u32 	%p1355, %r16394, %r2570;
	@%p1355 bra 	$L__BB1_1271;
	setp.gt.u32 	%p1356, %r16395, %r2568;
	@%p1356 bra 	$L__BB1_1270;
	setp.lt.u32 	%p1357, %r16395, %r2568;
	@%p1357 bra 	$L__BB1_1271;
	setp.gt.u32 	%p1358, %r16396, %r2571;
	@%p1358 bra 	$L__BB1_1270;
	setp.lt.u32 	%p1359, %r16396, %r2571;
	setp.lt.u32 	%p1360, %r16397, %r2572;
	or.pred  	%p1361, %p1359, %p1360;
	@%p1361 bra 	$L__BB1_1271;
$L__BB1_1270:
	// begin inline asm
	sub.cc.u32 %r16397, %r16397, %r2572; 
	subc.cc.u32 %r16396, %r16396, %r2571; 
	subc.cc.u32 %r16395, %r16395, %r2568; 
	subc.cc.u32 %r16394, %r16394, %r2570; 
	subc.cc.u32 %r16393, %r16393, %r2569; 
	subc.cc.u32 %r16392, %r16392, %r2567; 
	subc.cc.u32 %r16391, %r16391, %r2566; 
	subc.u32    %r16390, %r16390, %r2573; 
	
	// end inline asm
$L__BB1_1271:
	// begin inline asm
	add.cc.u32 %r16405, %r16405, %r16405; 
	addc.cc.u32 %r16404, %r16404, %r16404; 
	addc.cc.u32 %r16403, %r16403, %r16403; 
	addc.cc.u32 %r16402, %r16402, %r16402; 
	addc.cc.u32 %r16401, %r16401, %r16401; 
	addc.cc.u32 %r16400, %r16400, %r16400; 
	addc.cc.u32 %r16399, %r16399, %r16399; 
	addc.u32    %r16398, %r16398, %r16398; 
	
	// end inline asm
	setp.gt.u32 	%p1362, %r16398, %r2573;
	@%p1362 bra 	$L__BB1_1285;
	setp.lt.u32 	%p1363, %r16398, %r2573;
	@%p1363 bra 	$L__BB1_1286;
	setp.gt.u32 	%p1364, %r16399, %r2566;
	@%p1364 bra 	$L__BB1_1285;
	setp.lt.u32 	%p1365, %r16399, %r2566;
	@%p1365 bra 	$L__BB1_1286;
	setp.gt.u32 	%p1366, %r16400, %r2567;
	@%p1366 bra 	$L__BB1_1285;
	setp.lt.u32 	%p1367, %r16400, %r2567;
	@%p1367 bra 	$L__BB1_1286;
	setp.gt.u32 	%p1368, %r16401, %r2569;
	@%p1368 bra 	$L__BB1_1285;
	setp.lt.u32 	%p1369, %r16401, %r2569;
	@%p1369 bra 	$L__BB1_1286;
	setp.gt.u32 	%p1370, %r16402, %r2570;
	@%p1370 bra 	$L__BB1_1285;
	setp.lt.u32 	%p1371, %r16402, %r2570;
	@%p1371 bra 	$L__BB1_1286;
	setp.gt.u32 	%p1372, %r16403, %r2568;
	@%p1372 bra 	$L__BB1_1285;
	setp.lt.u32 	%p1373, %r16403, %r2568;
	@%p1373 bra 	$L__BB1_1286;
	setp.gt.u32 	%p1374, %r16404, %r2571;
	@%p1374 bra 	$L__BB1_1285;
	setp.lt.u32 	%p1375, %r16404, %r2571;
	setp.lt.u32 	%p1376, %r16405, %r2572;
	or.pred  	%p1377, %p1375, %p1376;
	@%p1377 bra 	$L__BB1_1286;
$L__BB1_1285:
	// begin inline asm
	sub.cc.u32 %r16405, %r16405, %r2572; 
	subc.cc.u32 %r16404, %r16404, %r2571; 
	subc.cc.u32 %r16403, %r16403, %r2568; 
	subc.cc.u32 %r16402, %r16402, %r2570; 
	subc.cc.u32 %r16401, %r16401, %r2569; 
	subc.cc.u32 %r16400, %r16400, %r2567; 
	subc.cc.u32 %r16399, %r16399, %r2566; 
	subc.u32    %r16398, %r16398, %r2573; 
	
	// end inline asm
$L__BB1_1286:
	add.s32 	%r16389, %r16389, 1;
	setp.ne.s32 	%p1378, %r16389, 256;
	@%p1378 bra 	$L__BB1_1255;
	mov.b32 	%r16423, 0;
	mov.u32 	%r16424, %r16423;
	mov.u32 	%r16425, %r16423;
	mov.u32 	%r16426, %r16423;
	mov.u32 	%r16427, %r16423;
	mov.u32 	%r16428, %r16423;
	mov.u32 	%r16429, %r16423;
	mov.u32 	%r16430, %r16423;
	mov.u32 	%r16431, %r15933;
	mov.u32 	%r16432, %r15934;
	mov.u32 	%r16433, %r15935;
	mov.u32 	%r16434, %r15936;
	mov.u32 	%r16435, %r15937;
	mov.u32 	%r16436, %r15938;
	mov.u32 	%r16437, %r15939;
	mov.u32 	%r16438, %r15940;
	mov.u32 	%r16422, %r16423;
$L__BB1_1288:
	shr.u32 	%r10158, %r16422, 5;
	and.b32  	%r10159, %r16422, 31;
	mul.wide.u32 	%rd185, %r10158, 4;
	add.s64 	%rd186, %rd27, %rd185;
	ld.local.u32 	%r10160, [%rd186+64];
	shr.u32 	%r10161, %r10160, %r10159;
	and.b32  	%r10162, %r10161, 1;
	setp.eq.b32 	%p1379, %r10162, 1;
	not.pred 	%p1380, %p1379;
	@%p1380 bra 	$L__BB1_1304;
	// begin inline asm
	add.cc.u32 %r16430, %r16430, %r16438; 
	addc.cc.u32 %r16429, %r16429, %r16437; 
	addc.cc.u32 %r16428, %r16428, %r16436; 
	addc.cc.u32 %r16427, %r16427, %r16435; 
	addc.cc.u32 %r16426, %r16426, %r16434; 
	addc.cc.u32 %r16425, %r16425, %r16433; 
	addc.cc.u32 %r16424, %r16424, %r16432; 
	addc.u32    %r16423, %r16423, %r16431; 
	
	// end inline asm
	setp.gt.u32 	%p1381, %r16423, %r2573;
	@%p1381 bra 	$L__BB1_1303;
	setp.lt.u32 	%p1382, %r16423, %r2573;
	@%p1382 bra 	$L__BB1_1304;
	setp.gt.u32 	%p1383, %r16424, %r2566;
	@%p1383 bra 	$L__BB1_1303;
	setp.lt.u32 	%p1384, %r16424, %r2566;
	@%p1384 bra 	$L__BB1_1304;
	setp.gt.u32 	%p1385, %r16425, %r2567;
	@%p1385 bra 	$L__BB1_1303;
	setp.lt.u32 	%p1386, %r16425, %r2567;
	@%p1386 bra 	$L__BB1_1304;
	setp.gt.u32 	%p1387, %r16426, %r2569;
	@%p1387 bra 	$L__BB1_1303;
	setp.lt.u32 	%p1388, %r16426, %r2569;
	@%p1388 bra 	$L__BB1_1304;
	setp.gt.u32 	%p1389, %r16427, %r2570;
	@%p1389 bra 	$L__BB1_1303;
	setp.lt.u32 	%p1390, %r16427, %r2570;
	@%p1390 bra 	$L__BB1_1304;
	setp.gt.u32 	%p1391, %r16428, %r2568;
	@%p1391 bra 	$L__BB1_1303;
	setp.lt.u32 	%p1392, %r16428, %r2568;
	@%p1392 bra 	$L__BB1_1304;
	setp.gt.u32 	%p1393, %r16429, %r2571;
	@%p1393 bra 	$L__BB1_1303;
	setp.lt.u32 	%p1394, %r16429, %r2571;
	setp.lt.u32 	%p1395, %r16430, %r2572;
	or.pred  	%p1396, %p1394, %p1395;
	@%p1396 bra 	$L__BB1_1304;
$L__BB1_1303:
	// begin inline asm
	sub.cc.u32 %r16430, %r16430, %r2572; 
	subc.cc.u32 %r16429, %r16429, %r2571; 
	subc.cc.u32 %r16428, %r16428, %r2568; 
	subc.cc.u32 %r16427, %r16427, %r2570; 
	subc.cc.u32 %r16426, %r16426, %r2569; 
	subc.cc.u32 %r16425, %r16425, %r2567; 
	subc.cc.u32 %r16424, %r16424, %r2566; 
	subc.u32    %r16423, %r16423, %r2573; 
	
	// end inline asm
$L__BB1_1304:
	// begin inline asm
	add.cc.u32 %r16438, %r16438, %r16438; 
	addc.cc.u32 %r16437, %r16437, %r16437; 
	addc.cc.u32 %r16436, %r16436, %r16436; 
	addc.cc.u32 %r16435, %r16435, %r16435; 
	addc.cc.u32 %r16434, %r16434, %r16434; 
	addc.cc.u32 %r16433, %r16433, %r16433; 
	addc.cc.u32 %r16432, %r16432, %r16432; 
	addc.u32    %r16431, %r16431, %r16431; 
	
	// end inline asm
	setp.gt.u32 	%p1397, %r16431, %r2573;
	@%p1397 bra 	$L__BB1_1318;
	setp.lt.u32 	%p1398, %r16431, %r2573;
	@%p1398 bra 	$L__BB1_1319;
	setp.gt.u32 	%p1399, %r16432, %r2566;
	@%p1399 bra 	$L__BB1_1318;
	setp.lt.u32 	%p1400, %r16432, %r2566;
	@%p1400 bra 	$L__BB1_1319;
	setp.gt.u32 	%p1401, %r16433, %r2567;
	@%p1401 bra 	$L__BB1_1318;
	setp.lt.u32 	%p1402, %r16433, %r2567;
	@%p1402 bra 	$L__BB1_1319;
	setp.gt.u32 	%p1403, %r16434, %r2569;
	@%p1403 bra 	$L__BB1_1318;
	setp.lt.u32 	%p1404, %r16434, %r2569;
	@%p1404 bra 	$L__BB1_1319;
	setp.gt.u32 	%p1405, %r16435, %r2570;
	@%p1405 bra 	$L__BB1_1318;
	setp.lt.u32 	%p1406, %r16435, %r2570;
	@%p1406 bra 	$L__BB1_1319;
	setp.gt.u32 	%p1407, %r16436, %r2568;
	@%p1407 bra 	$L__BB1_1318;
	setp.lt.u32 	%p1408, %r16436, %r2568;
	@%p1408 bra 	$L__BB1_1319;
	setp.gt.u32 	%p1409, %r16437, %r2571;
	@%p1409 bra 	$L__BB1_1318;
	setp.lt.u32 	%p1410, %r16437, %r2571;
	setp.lt.u32 	%p1411, %r16438, %r2572;
	or.pred  	%p1412, %p1410, %p1411;
	@%p1412 bra 	$L__BB1_1319;
$L__BB1_1318:
	// begin inline asm
	sub.cc.u32 %r16438, %r16438, %r2572; 
	subc.cc.u32 %r16437, %r16437, %r2571; 
	subc.cc.u32 %r16436, %r16436, %r2568; 
	subc.cc.u32 %r16435, %r16435, %r2570; 
	subc.cc.u32 %r16434, %r16434, %r2569; 
	subc.cc.u32 %r16433, %r16433, %r2567; 
	subc.cc.u32 %r16432, %r16432, %r2566; 
	subc.u32    %r16431, %r16431, %r2573; 
	
	// end inline asm
$L__BB1_1319:
	add.s32 	%r16422, %r16422, 1;
	setp.ne.s32 	%p1413, %r16422, 256;
	@%p1413 bra 	$L__BB1_1288;
	mov.b32 	%r16456, 0;
	mov.u32 	%r16457, %r16456;
	mov.u32 	%r16458, %r16456;
	mov.u32 	%r16459, %r16456;
	mov.u32 	%r16460, %r16456;
	mov.u32 	%r16461, %r16456;
	mov.u32 	%r16462, %r16456;
	mov.u32 	%r16463, %r16456;
	mov.u32 	%r16464, %r16423;
	mov.u32 	%r16465, %r16424;
	mov.u32 	%r16466, %r16425;
	mov.u32 	%r16467, %r16426;
	mov.u32 	%r16468, %r16427;
	mov.u32 	%r16469, %r16428;
	mov.u32 	%r16470, %r16429;
	mov.u32 	%r16471, %r16430;
	mov.u32 	%r16455, %r16456;
$L__BB1_1321:
	shr.u32 	%r10260, %r16455, 5;
	and.b32  	%r10261, %r16455, 31;
	mul.wide.u32 	%rd187, %r10260, 4;
	add.s64 	%rd188, %rd26, %rd187;
	ld.local.u32 	%r10262, [%rd188];
	shr.u32 	%r10263, %r10262, %r10261;
	and.b32  	%r10264, %r10263, 1;
	setp.eq.b32 	%p1414, %r10264, 1;
	not.pred 	%p1415, %p1414;
	@%p1415 bra 	$L__BB1_1337;
	// begin inline asm
	add.cc.u32 %r16463, %r16463, %r16471; 
	addc.cc.u32 %r16462, %r16462, %r16470; 
	addc.cc.u32 %r16461, %r16461, %r16469; 
	addc.cc.u32 %r16460, %r16460, %r16468; 
	addc.cc.u32 %r16459, %r16459, %r16467; 
	addc.cc.u32 %r16458, %r16458, %r16466; 
	addc.cc.u32 %r16457, %r16457, %r16465; 
	addc.u32    %r16456, %r16456, %r16464; 
	
	// end inline asm
	setp.gt.u32 	%p1416, %r16456, %r2573;
	@%p1416 bra 	$L__BB1_1336;
	setp.lt.u32 	%p1417, %r16456, %r2573;
	@%p1417 bra 	$L__BB1_1337;
	setp.gt.u32 	%p1418, %r16457, %r2566;
	@%p1418 bra 	$L__BB1_1336;
	setp.lt.u32 	%p1419, %r16457, %r2566;
	@%p1419 bra 	$L__BB1_1337;
	setp.gt.u32 	%p1420, %r16458, %r2567;
	@%p1420 bra 	$L__BB1_1336;
	setp.lt.u32 	%p1421, %r16458, %r2567;
	@%p1421 bra 	$L__BB1_1337;
	setp.gt.u32 	%p1422, %r16459, %r2569;
	@%p1422 bra 	$L__BB1_1336;
	setp.lt.u32 	%p1423, %r16459, %r2569;
	@%p1423 bra 	$L__BB1_1337;
	setp.gt.u32 	%p1424, %r16460, %r2570;
	@%p1424 bra 	$L__BB1_1336;
	setp.lt.u32 	%p1425, %r16460, %r2570;
	@%p1425 bra 	$L__BB1_1337;
	ld.const.u32 	%r10299, [const_p+8];
	setp.gt.u32 	%p1426, %r16461, %r10299;
	@%p1426 bra 	$L__BB1_1336;
	setp.lt.u32 	%p1427, %r16461, %r10299;
	@%p1427 bra 	$L__BB1_1337;
	ld.const.u32 	%r10301, [const_p+4];
	setp.gt.u32 	%p1428, %r16462, %r10301;
	@%p1428 bra 	$L__BB1_1336;
	setp.lt.u32 	%p1429, %r16462, %r10301;
	ld.const.u32 	%r10303, [const_p];
	setp.lt.u32 	%p1430, %r16463, %r10303;
	or.pred  	%p1431, %p1429, %p1430;
	@%p1431 bra 	$L__BB1_1337;
$L__BB1_1336:
	ld.const.u32 	%r10321, [const_p];
	ld.const.u32 	%r10322, [const_p+4];
	ld.const.u32 	%r10325, [const_p+16];
	ld.const.u32 	%r10323, [const_p+8];
	ld.const.u32 	%r10326, [const_p+20];
	ld.const.u32 	%r10327, [const_p+24];
	ld.const.u32 	%r10328, [const_p+28];
	// begin inline asm
	sub.cc.u32 %r16463, %r16463, %r10321; 
	subc.cc.u32 %r16462, %r16462, %r10322; 
	subc.cc.u32 %r16461, %r16461, %r10323; 
	subc.cc.u32 %r16460, %r16460, %r2570; 
	subc.cc.u32 %r16459, %r16459, %r10325; 
	subc.cc.u32 %r16458, %r16458, %r10326; 
	subc.cc.u32 %r16457, %r16457, %r10327; 
	subc.u32    %r16456, %r16456, %r10328; 
	
	// end inline asm
$L__BB1_1337:
	// begin inline asm
	add.cc.u32 %r16471, %r16471, %r16471; 
	addc.cc.u32 %r16470, %r16470, %r16470; 
	addc.cc.u32 %r16469, %r16469, %r16469; 
	addc.cc.u32 %r16468, %r16468, %r16468; 
	addc.cc.u32 %r16467, %r16467, %r16467; 
	addc.cc.u32 %r16466, %r16466, %r16466; 
	addc.cc.u32 %r16465, %r16465, %r16465; 
	addc.u32    %r16464, %r16464, %r16464; 
	
	// end inline asm
	setp.gt.u32 	%p1432, %r16464, %r2573;
	@%p1432 bra 	$L__BB1_1351;
	setp.lt.u32 	%p1433, %r16464, %r2573;
	@%p1433 bra 	$L__BB1_1352;
	setp.gt.u32 	%p1434, %r16465, %r2566;
	@%p1434 bra 	$L__BB1_1351;
	setp.lt.u32 	%p1435, %r16465, %r2566;
	@%p1435 bra 	$L__BB1_1352;
	setp.gt.u32 	%p1436, %r16466, %r2567;
	@%p1436 bra 	$L__BB1_1351;
	setp.lt.u32 	%p1437, %r16466, %r2567;
	@%p1437 bra 	$L__BB1_1352;
	setp.gt.u32 	%p1438, %r16467, %r2569;
	@%p1438 bra 	$L__BB1_1351;
	setp.lt.u32 	%p1439, %r16467, %r2569;
	@%p1439 bra 	$L__BB1_1352;
	setp.gt.u32 	%p1440, %r16468, %r2570;
	@%p1440 bra 	$L__BB1_1351;
	setp.lt.u32 	%p1441, %r16468, %r2570;
	@%p1441 bra 	$L__BB1_1352;
	ld.const.u32 	%r10363, [const_p+8];
	setp.gt.u32 	%p1442, %r16469, %r10363;
	@%p1442 bra 	$L__BB1_1351;
	setp.lt.u32 	%p1443, %r16469, %r10363;
	@%p1443 bra 	$L__BB1_1352;
	ld.const.u32 	%r10365, [const_p+4];
	setp.gt.u32 	%p1444, %r16470, %r10365;
	@%p1444 bra 	$L__BB1_1351;
	setp.lt.u32 	%p1445, %r16470, %r10365;
	ld.const.u32 	%r10367, [const_p];
	setp.lt.u32 	%p1446, %r16471, %r10367;
	or.pred  	%p1447, %p1445, %p1446;
	@%p1447 bra 	$L__BB1_1352;
$L__BB1_1351:
	ld.const.u32 	%r10385, [const_p];
	ld.const.u32 	%r10386, [const_p+4];
	ld.const.u32 	%r10389, [const_p+16];
	ld.const.u32 	%r10387, [const_p+8];
	ld.const.u32 	%r10390, [const_p+20];
	ld.const.u32 	%r10391, [const_p+24];
	ld.const.u32 	%r10392, [const_p+28];
	// begin inline asm
	sub.cc.u32 %r16471, %r16471, %r10385; 
	subc.cc.u32 %r16470, %r16470, %r10386; 
	subc.cc.u32 %r16469, %r16469, %r10387; 
	subc.cc.u32 %r16468, %r16468, %r2570; 
	subc.cc.u32 %r16467, %r16467, %r10389; 
	subc.cc.u32 %r16466, %r16466, %r10390; 
	subc.cc.u32 %r16465, %r16465, %r10391; 
	subc.u32    %r16464, %r16464, %r10392; 
	
	// end inline asm
$L__BB1_1352:
	add.s32 	%r16455, %r16455, 1;
	setp.ne.s32 	%p1448, %r16455, 256;
	@%p1448 bra 	$L__BB1_1321;
	st.local.u32 	[%rd9], %r16463;
	st.local.u32 	[%rd9+4], %r16462;
	st.local.u32 	[%rd9+8], %r16461;
	st.local.u32 	[%rd9+12], %r16460;
	st.local.u32 	[%rd9+16], %r16459;
	st.local.u32 	[%rd9+20], %r16458;
	st.local.u32 	[%rd9+24], %r16457;
	st.local.u32 	[%rd9+28], %r16456;
	mov.b32 	%r16489, 0;
	mov.u32 	%r16497, %r16397;
	mov.u32 	%r16498, %r16396;
	mov.u32 	%r16499, %r16395;
	mov.u32 	%r16500, %r16394;
	mov.u32 	%r16501, %r16393;
	mov.u32 	%r16502, %r16392;
	mov.u32 	%r16503, %r16391;
	mov.u32 	%r16504, %r16390;
	mov.u32 	%r16490, %r16489;
	mov.u32 	%r16491, %r16489;
	mov.u32 	%r16492, %r16489;
	mov.u32 	%r16493, %r16489;
	mov.u32 	%r16494, %r16489;
	mov.u32 	%r16495, %r16489;
	mov.u32 	%r16496, %r16489;
	mov.u32 	%r16488, %r16489;
$L__BB1_1354:
	shr.u32 	%r10394, %r16488, 5;
	and.b32  	%r10395, %r16488, 31;
	mul.wide.u32 	%rd189, %r10394, 4;
	add.s64 	%rd190, %rd27, %rd189;
	ld.local.u32 	%r10396, [%rd190];
	shr.u32 	%r10397, %r10396, %r10395;
	and.b32  	%r10398, %r10397, 1;
	setp.eq.b32 	%p1449, %r10398, 1;
	not.pred 	%p1450, %p1449;
	@%p1450 bra 	$L__BB1_1370;
	// begin inline asm
	add.cc.u32 %r16489, %r16489, %r16497; 
	addc.cc.u32 %r16490, %r16490, %r16498; 
	addc.cc.u32 %r16491, %r16491, %r16499; 
	addc.cc.u32 %r16492, %r16492, %r16500; 
	addc.cc.u32 %r16493, %r16493, %r16501; 
	addc.cc.u32 %r16494, %r16494, %r16502; 
	addc.cc.u32 %r16495, %r16495, %r16503; 
	addc.u32    %r16496, %r16496, %r16504; 
	
	// end inline asm
	ld.const.u32 	%r10423, [const_p+28];
	setp.gt.u32 	%p1451, %r16496, %r10423;
	@%p1451 bra 	$L__BB1_1369;
	setp.lt.u32 	%p1452, %r16496, %r10423;
	@%p1452 bra 	$L__BB1_1370;
	ld.const.u32 	%r10425, [const_p+24];
	setp.gt.u32 	%p1453, %r16495, %r10425;
	@%p1453 bra 	$L__BB1_1369;
	setp.lt.u32 	%p1454, %r16495, %r10425;
	@%p1454 bra 	$L__BB1_1370;
	ld.const.u32 	%r10427, [const_p+20];
	setp.gt.u32 	%p1455, %r16494, %r10427;
	@%p1455 bra 	$L__BB1_1369;
	setp.lt.u32 	%p1456, %r16494, %r10427;
	@%p1456 bra 	$L__BB1_1370;
	ld.const.u32 	%r10429, [const_p+16];
	setp.gt.u32 	%p1457, %r16493, %r10429;
	@%p1457 bra 	$L__BB1_1369;
	setp.lt.u32 	%p1458, %r16493, %r10429;
	@%p1458 bra 	$L__BB1_1370;
	ld.const.u32 	%r10431, [const_p+12];
	setp.gt.u32 	%p1459, %r16492, %r10431;
	@%p1459 bra 	$L__BB1_1369;
	setp.lt.u32 	%p1460, %r16492, %r10431;
	@%p1460 bra 	$L__BB1_1370;
	ld.const.u32 	%r10433, [const_p+8];
	setp.gt.u32 	%p1461, %r16491, %r10433;
	@%p1461 bra 	$L__BB1_1369;
	setp.lt.u32 	%p1462, %r16491, %r10433;
	@%p1462 bra 	$L__BB1_1370;
	ld.const.u32 	%r10435, [const_p+4];
	setp.gt.u32 	%p1463, %r16490, %r10435;
	@%p1463 bra 	$L__BB1_1369;
	setp.lt.u32 	%p1464, %r16490, %r10435;
	ld.const.u32 	%r10437, [const_p];
	setp.lt.u32 	%p1465, %r16489, %r10437;
	or.pred  	%p1466, %p1464, %p1465;
	@%p1466 bra 	$L__BB1_1370;
$L__BB1_1369:
	ld.const.u32 	%r10455, [const_p];
	ld.const.u32 	%r10456, [const_p+4];
	ld.const.u32 	%r10458, [const_p+12];
	ld.const.u32 	%r10459, [const_p+16];
	ld.const.u32 	%r10457, [const_p+8];
	ld.const.u32 	%r10460, [const_p+20];
	ld.const.u32 	%r10461, [const_p+24];
	ld.const.u32 	%r10462, [const_p+28];
	// begin inline asm
	sub.cc.u32 %r16489, %r16489, %r10455; 
	subc.cc.u32 %r16490, %r16490, %r10456; 
	subc.cc.u32 %r16491, %r16491, %r10457; 
	subc.cc.u32 %r16492, %r16492, %r10458; 
	subc.cc.u32 %r16493, %r16493, %r10459; 
	subc.cc.u32 %r16494, %r16494, %r10460; 
	subc.cc.u32 %r16495, %r16495, %r10461; 
	subc.u32    %r16496, %r16496, %r10462; 
	
	// end inline asm
$L__BB1_1370:
	// begin inline asm
	add.cc.u32 %r16497, %r16497, %r16497; 
	addc.cc.u32 %r16498, %r16498, %r16498; 
	addc.cc.u32 %r16499, %r16499, %r16499; 
	addc.cc.u32 %r16500, %r16500, %r16500; 
	addc.cc.u32 %r16501, %r16501, %r16501; 
	addc.cc.u32 %r16502, %r16502, %r16502; 
	addc.cc.u32 %r16503, %r16503, %r16503; 
	addc.u32    %r16504, %r16504, %r16504; 
	
	// end inline asm
	ld.const.u32 	%r10487, [const_p+28];
	setp.gt.u32 	%p1467, %r16504, %r10487;
	@%p1467 bra 	$L__BB1_1384;
	setp.lt.u32 	%p1468, %r16504, %r10487;
	@%p1468 bra 	$L__BB1_1385;
	ld.const.u32 	%r10489, [const_p+24];
	setp.gt.u32 	%p1469, %r16503, %r10489;
	@%p1469 bra 	$L__BB1_1384;
	setp.lt.u32 	%p1470, %r16503, %r10489;
	@%p1470 bra 	$L__BB1_1385;
	ld.const.u32 	%r10491, [const_p+20];
	setp.gt.u32 	%p1471, %r16502, %r10491;
	@%p1471 bra 	$L__BB1_1384;
	setp.lt.u32 	%p1472, %r16502, %r10491;
	@%p1472 bra 	$L__BB1_1385;
	ld.const.u32 	%r10493, [const_p+16];
	setp.gt.u32 	%p1473, %r16501, %r10493;
	@%p1473 bra 	$L__BB1_1384;
	setp.lt.u32 	%p1474, %r16501, %r10493;
	@%p1474 bra 	$L__BB1_1385;
	ld.const.u32 	%r10495, [const_p+12];
	setp.gt.u32 	%p1475, %r16500, %r10495;
	@%p1475 bra 	$L__BB1_1384;
	setp.lt.u32 	%p1476, %r16500, %r10495;
	@%p1476 bra 	$L__BB1_1385;
	ld.const.u32 	%r10497, [const_p+8];
	setp.gt.u32 	%p1477, %r16499, %r10497;
	@%p1477 bra 	$L__BB1_1384;
	setp.lt.u32 	%p1478, %r16499, %r10497;
	@%p1478 bra 	$L__BB1_1385;
	ld.const.u32 	%r10499, [const_p+4];
	setp.gt.u32 	%p1479, %r16498, %r10499;
	@%p1479 bra 	$L__BB1_1384;
	setp.lt.u32 	%p1480, %r16498, %r10499;
	ld.const.u32 	%r10501, [const_p];
	setp.lt.u32 	%p1481, %r16497, %r10501;
	or.pred  	%p1482, %p1480, %p1481;
	@%p1482 bra 	$L__BB1_1385;
$L__BB1_1384:
	ld.const.u32 	%r10519, [const_p];
	ld.const.u32 	%r10520, [const_p+4];
	ld.const.u32 	%r10522, [const_p+12];
	ld.const.u32 	%r10523, [const_p+16];
	ld.const.u32 	%r10521, [const_p+8];
	ld.const.u32 	%r10524, [const_p+20];
	ld.const.u32 	%r10525, [const_p+24];
	ld.const.u32 	%r10526, [const_p+28];
	// begin inline asm
	sub.cc.u32 %r16497, %r16497, %r10519; 
	subc.cc.u32 %r16498, %r16498, %r10520; 
	subc.cc.u32 %r16499, %r16499, %r10521; 
	subc.cc.u32 %r16500, %r16500, %r10522; 
	subc.cc.u32 %r16501, %r16501, %r10523; 
	subc.cc.u32 %r16502, %r16502, %r10524; 
	subc.cc.u32 %r16503, %r16503, %r10525; 
	subc.u32    %r16504, %r16504, %r10526; 
	
	// end inline asm
$L__BB1_1385:
	add.s32 	%r16488, %r16488, 1;
	setp.ne.s32 	%p1483, %r16488, 256;
	@%p1483 bra 	$L__BB1_1354;
	mov.b32 	%r16522, 0;
	mov.u32 	%r16523, %r16522;
	mov.u32 	%r16524, %r16522;
	mov.u32 	%r16525, %r16522;
	mov.u32 	%r16526, %r16522;
	mov.u32 	%r16527, %r16522;
	mov.u32 	%r16528, %r16522;
	mov.u32 	%r16529, %r16522;
	mov.u32 	%r16521, %r16522;
$L__BB1_1387:
	shr.u32 	%r10528, %r16521, 5;
	and.b32  	%r10529, %r16521, 31;
	mul.wide.u32 	%rd191, %r10528, 4;
	add.s64 	%rd192, %rd26, %rd191;
	ld.local.u32 	%r10530, [%rd192+32];
	shr.u32 	%r10531, %r10530, %r10529;
	and.b32  	%r10532, %r10531, 1;
	setp.eq.b32 	%p1484, %r10532, 1;
	not.pred 	%p1485, %p1484;
	@%p1485 bra 	$L__BB1_1403;
	// begin inline asm
	add.cc.u32 %r16522, %r16522, %r15940; 
	addc.cc.u32 %r16523, %r16523, %r15939; 
	addc.cc.u32 %r16524, %r16524, %r15938; 
	addc.cc.u32 %r16525, %r16525, %r15937; 
	addc.cc.u32 %r16526, %r16526, %r15936; 
	addc.cc.u32 %r16527, %r16527, %r15935; 
	addc.cc.u32 %r16528, %r16528, %r15934; 
	addc.u32    %r16529, %r16529, %r15933; 
	
	// end inline asm
	ld.const.u32 	%r10557, [const_p+28];
	setp.gt.u32 	%p1486, %r16529, %r10557;
	@%p1486 bra 	$L__BB1_1402;
	setp.lt.u32 	%p1487, %r16529, %r10557;
	@%p1487 bra 	$L__BB1_1403;
	ld.const.u32 	%r10559, [const_p+24];
	setp.gt.u32 	%p1488, %r16528, %r10559;
	@%p1488 bra 	$L__BB1_1402;
	setp.lt.u32 	%p1489, %r16528, %r10559;
	@%p1489 bra 	$L__BB1_1403;
	ld.const.u32 	%r10561, [const_p+20];
	setp.gt.u32 	%p1490, %r16527, %r10561;
	@%p1490 bra 	$L__BB1_1402;
	setp.lt.u32 	%p1491, %r16527, %r10561;
	@%p1491 bra 	$L__BB1_1403;
	ld.const.u32 	%r10563, [const_p+16];
	setp.gt.u32 	%p1492, %r16526, %r10563;
	@%p1492 bra 	$L__BB1_1402;
	setp.lt.u32 	%p1493, %r16526, %r10563;
	@%p1493 bra 	$L__BB1_1403;
	ld.const.u32 	%r10565, [const_p+12];
	setp.gt.u32 	%p1494, %r16525, %r10565;
	@%p1494 bra 	$L__BB1_1402;
	setp.lt.u32 	%p1495, %r16525, %r10565;
	@%p1495 bra 	$L__BB1_1403;
	ld.const.u32 	%r10567, [const_p+8];
	setp.gt.u32 	%p1496, %r16524, %r10567;
	@%p1496 bra 	$L__BB1_1402;
	setp.lt.u32 	%p1497, %r16524, %r10567;
	@%p1497 bra 	$L__BB1_1403;
	ld.const.u32 	%r10569, [const_p+4];
	setp.gt.u32 	%p1498, %r16523, %r10569;
	@%p1498 bra 	$L__BB1_1402;
	setp.lt.u32 	%p1499, %r16523, %r10569;
	ld.const.u32 	%r10571, [const_p];
	setp.lt.u32 	%p1500, %r16522, %r10571;
	or.pred  	%p1501, %p1499, %p1500;
	@%p1501 bra 	$L__BB1_1403;
$L__BB1_1402:
	ld.const.u32 	%r10589, [const_p];
	ld.const.u32 	%r10590, [const_p+4];
	ld.const.u32 	%r10592, [const_p+12];
	ld.const.u32 	%r10593, [const_p+16];
	ld.const.u32 	%r10591, [const_p+8];
	ld.const.u32 	%r10594, [const_p+20];
	ld.const.u32 	%r10595, [const_p+24];
	ld.const.u32 	%r10596, [const_p+28];
	// begin inline asm
	sub.cc.u32 %r16522, %r16522, %r10589; 
	subc.cc.u32 %r16523, %r16523, %r10590; 
	subc.cc.u32 %r16524, %r16524, %r10591; 
	subc.cc.u32 %r16525, %r16525, %r10592; 
	subc.cc.u32 %r16526, %r16526, %r10593; 
	subc.cc.u32 %r16527, %r16527, %r10594; 
	subc.cc.u32 %r16528, %r16528, %r10595; 
	subc.u32    %r16529, %r16529, %r10596; 
	
	// end inline asm
$L__BB1_1403:
	// begin inline asm
	add.cc.u32 %r15940, %r15940, %r15940; 
	addc.cc.u32 %r15939, %r15939, %r15939; 
	addc.cc.u32 %r15938, %r15938, %r15938; 
	addc.cc.u32 %r15937, %r15937, %r15937; 
	addc.cc.u32 %r15936, %r15936, %r15936; 
	addc.cc.u32 %r15935, %r15935, %r15935; 
	addc.cc.u32 %r15934, %r15934, %r15934; 
	addc.u32    %r15933, %r15933, %r15933; 
	
	// end inline asm
	ld.const.u32 	%r10621, [const_p+28];
	setp.gt.u32 	%p1502, %r15933, %r10621;
	@%p1502 bra 	$L__BB1_1417;
	setp.lt.u32 	%p1503, %r15933, %r10621;
	@%p1503 bra 	$L__BB1_1418;
	ld.const.u32 	%r10623, [const_p+24];
	setp.gt.u32 	%p1504, %r15934, %r10623;
	@%p1504 bra 	$L__BB1_1417;
	setp.lt.u32 	%p1505, %r15934, %r10623;
	@%p1505 bra 	$L__BB1_1418;
	ld.const.u32 	%r10625, [const_p+20];
	setp.gt.u32 	%p1506, %r15935, %r10625;
	@%p1506 bra 	$L__BB1_1417;
	setp.lt.u32 	%p1507, %r15935, %r10625;
	@%p1507 bra 	$L__BB1_1418;
	ld.const.u32 	%r10627, [const_p+16];
	setp.gt.u32 	%p1508, %r15936, %r10627;
	@%p1508 bra 	$L__BB1_1417;
	setp.lt.u32 	%p1509, %r15936, %r10627;
	@%p1509 bra 	$L__BB1_1418;
	ld.const.u32 	%r10629, [const_p+12];
	setp.gt.u32 	%p1510, %r15937, %r10629;
	@%p1510 bra 	$L__BB1_1417;
	setp.lt.u32 	%p1511, %r15937, %r10629;
	@%p1511 bra 	$L__BB1_1418;
	ld.const.u32 	%r10631, [const_p+8];
	setp.gt.u32 	%p1512, %r15938, %r10631;
	@%p1512 bra 	$L__BB1_1417;
	setp.lt.u32 	%p1513, %r15938, %r10631;
	@%p1513 bra 	$L__BB1_1418;
	ld.const.u32 	%r10633, [const_p+4];
	setp.gt.u32 	%p1514, %r15939, %r10633;
	@%p1514 bra 	$L__BB1_1417;
	setp.lt.u32 	%p1515, %r15939, %r10633;
	ld.const.u32 	%r10635, [const_p];
	setp.lt.u32 	%p1516, %r15940, %r10635;
	or.pred  	%p1517, %p1515, %p1516;
	@%p1517 bra 	$L__BB1_1418;
$L__BB1_1417:
	ld.const.u32 	%r10653, [const_p];
	ld.const.u32 	%r10654, [const_p+4];
	ld.const.u32 	%r10656, [const_p+12];
	ld.const.u32 	%r10657, [const_p+16];
	ld.const.u32 	%r10655, [const_p+8];
	ld.const.u32 	%r10658, [const_p+20];
	ld.const.u32 	%r10659, [const_p+24];
	ld.const.u32 	%r10660, [const_p+28];
	// begin inline asm
	sub.cc.u32 %r15940, %r15940, %r10653; 
	subc.cc.u32 %r15939, %r15939, %r10654; 
	subc.cc.u32 %r15938, %r15938, %r10655; 
	subc.cc.u32 %r15937, %r15937, %r10656; 
	subc.cc.u32 %r15936, %r15936, %r10657; 
	subc.cc.u32 %r15935, %r15935, %r10658; 
	subc.cc.u32 %r15934, %r15934, %r10659; 
	subc.u32    %r15933, %r15933, %r10660; 
	
	// end inline asm
$L__BB1_1418:
	add.s32 	%r16521, %r16521, 1;
	setp.ne.s32 	%p1518, %r16521, 256;
	@%p1518 bra 	$L__BB1_1387;
	st.local.u32 	[%rd12], %r16522;
	st.local.u32 	[%rd12+4], %r16523;
	st.local.u32 	[%rd12+8], %r16524;
	st.local.u32 	[%rd12+12], %r16525;
	st.local.u32 	[%rd12+16], %r16526;
	st.local.u32 	[%rd12+20], %r16527;
	st.local.u32 	[%rd12+24], %r16528;
	st.local.u32 	[%rd12+28], %r16529;
	mov.b32 	%r16555, 0;
	mov.u32 	%r16563, %r16430;
	mov.u32 	%r16564, %r16429;
	mov.u32 	%r16565, %r16428;
	mov.u32 	%r16566, %r16427;
	mov.u32 	%r16567, %r16426;
	mov.u32 	%r16568, %r16425;
	mov.u32 	%r16569, %r16424;
	mov.u32 	%r16570, %r16423;
	mov.u32 	%r16556, %r16555;
	mov.u32 	%r16557, %r16555;
	mov.u32 	%r16558, %r16555;
	mov.u32 	%r16559, %r16555;
	mov.u32 	%r16560, %r16555;
	mov.u32 	%r16561, %r16555;
	mov.u32 	%r16562, %r16555;
	mov.u32 	%r16554, %r16555;
$L__BB1_1420:
	shr.u32 	%r10662, %r16554, 5;
	and.b32  	%r10663, %r16554, 31;
	mul.wide.u32 	%rd193, %r10662, 4;
	add.s64 	%rd194, %rd12, %rd193;
	ld.local.u32 	%r10664, [%rd194];
	shr.u32 	%r10665, %r10664, %r10663;
	and.b32  	%r10666, %r10665, 1;
	setp.eq.b32 	%p1519, %r10666, 1;
	not.pred 	%p1520, %p1519;
	@%p1520 bra 	$L__BB1_1436;
	// begin inline asm
	add.cc.u32 %r16555, %r16555, %r16563; 
	addc.cc.u32 %r16556, %r16556, %r16564; 
	addc.cc.u32 %r16557, %r16557, %r16565; 
	addc.cc.u32 %r16558, %r16558, %r16566; 
	addc.cc.u32 %r16559, %r16559, %r16567; 
	addc.cc.u32 %r16560, %r16560, %r16568; 
	addc.cc.u32 %r16561, %r16561, %r16569; 
	addc.u32    %r16562, %r16562, %r16570; 
	
	// end inline asm
	ld.const.u32 	%r10691, [const_p+28];
	setp.gt.u32 	%p1521, %r16562, %r10691;
	@%p1521 bra 	$L__BB1_1435;
	setp.lt.u32 	%p1522, %r16562, %r10691;
	@%p1522 bra 	$L__BB1_1436;
	ld.const.u32 	%r10693, [const_p+24];
	setp.gt.u32 	%p1523, %r16561, %r10693;
	@%p1523 bra 	$L__BB1_1435;
	setp.lt.u32 	%p1524, %r16561, %r10693;
	@%p1524 bra 	$L__BB1_1436;
	ld.const.u32 	%r10695, [const_p+20];
	setp.gt.u32 	%p1525, %r16560, %r10695;
	@%p1525 bra 	$L__BB1_1435;
	setp.lt.u32 	%p1526, %r16560, %r10695;
	@%p1526 bra 	$L__BB1_1436;
	ld.const.u32 	%r10697, [const_p+16];
	setp.gt.u32 	%p1527, %r16559, %r10697;
	@%p1527 bra 	$L__BB1_1435;
	setp.lt.u32 	%p1528, %r16559, %r10697;
	@%p1528 bra 	$L__BB1_1436;
	ld.const.u32 	%r10699, [const_p+12];
	setp.gt.u32 	%p1529, %r16558, %r10699;
	@%p1529 bra 	$L__BB1_1435;
	setp.lt.u32 	%p1530, %r16558, %r10699;
	@%p1530 bra 	$L__BB1_1436;
	ld.const.u32 	%r10701, [const_p+8];
	setp.gt.u32 	%p1531, %r16557, %r10701;
	@%p1531 bra 	$L__BB1_1435;
	setp.lt.u32 	%p1532, %r16557, %r10701;
	@%p1532 bra 	$L__BB1_1436;
	ld.const.u32 	%r10703, [const_p+4];
	setp.gt.u32 	%p1533, %r16556, %r10703;
	@%p1533 bra 	$L__BB1_1435;
	setp.lt.u32 	%p1534, %r16556, %r10703;
	ld.const.u32 	%r10705, [const_p];
	setp.lt.u32 	%p1535, %r16555, %r10705;
	or.pred  	%p1536, %p1534, %p1535;
	@%p1536 bra 	$L__BB1_1436;
$L__BB1_1435:
	ld.const.u32 	%r10723, [const_p];
	ld.const.u32 	%r10724, [const_p+4];
	ld.const.u32 	%r10726, [const_p+12];
	ld.const.u32 	%r10727, [const_p+16];
	ld.const.u32 	%r10725, [const_p+8];
	ld.const.u32 	%r10728, [const_p+20];
	ld.const.u32 	%r10729, [const_p+24];
	ld.const.u32 	%r10730, [const_p+28];
	// begin inline asm
	sub.cc.u32 %r16555, %r16555, %r10723; 
	subc.cc.u32 %r16556, %r16556, %r10724; 
	subc.cc.u32 %r16557, %r16557, %r10725; 
	subc.cc.u32 %r16558, %r16558, %r10726; 
	subc.cc.u32 %r16559, %r16559, %r10727; 
	subc.cc.u32 %r16560, %r16560, %r10728; 
	subc.cc.u32 %r16561, %r16561, %r10729; 
	subc.u32    %r16562, %r16562, %r10730; 
	
	// end inline asm
$L__BB1_1436:
	// begin inline asm
	add.cc.u32 %r16563, %r16563, %r16563; 
	addc.cc.u32 %r16564, %r16564, %r16564; 
	addc.cc.u32 %r16565, %r16565, %r16565; 
	addc.cc.u32 %r16566, %r16566, %r16566; 
	addc.cc.u32 %r16567, %r16567, %r16567; 
	addc.cc.u32 %r16568, %r16568, %r16568; 
	addc.cc.u32 %r16569, %r16569, %r16569; 
	addc.u32    %r16570, %r16570, %r16570; 
	
	// end inline asm
	ld.const.u32 	%r10755, [const_p+28];
	setp.gt.u32 	%p1537, %r16570, %r10755;
	@%p1537 bra 	$L__BB1_1450;
	setp.lt.u32 	%p1538, %r16570, %r10755;
	@%p1538 bra 	$L__BB1_1451;
	ld.const.u32 	%r10757, [const_p+24];
	setp.gt.u32 	%p1539, %r16569, %r10757;
	@%p1539 bra 	$L__BB1_1450;
	setp.lt.u32 	%p1540, %r16569, %r10757;
	@%p1540 bra 	$L__BB1_1451;
	ld.const.u32 	%r10759, [const_p+20];
	setp.gt.u32 	%p1541, %r16568, %r10759;
	@%p1541 bra 	$L__BB1_1450;
	setp.lt.u32 	%p1542, %r16568, %r10759;
	@%p1542 bra 	$L__BB1_1451;
	ld.const.u32 	%r10761, [const_p+16];
	setp.gt.u32 	%p1543, %r16567, %r10761;
	@%p1543 bra 	$L__BB1_1450;
	setp.lt.u32 	%p1544, %r16567, %r10761;
	@%p1544 bra 	$L__BB1_1451;
	ld.const.u32 	%r10763, [const_p+12];
	setp.gt.u32 	%p1545, %r16566, %r10763;
	@%p1545 bra 	$L__BB1_1450;
	setp.lt.u32 	%p1546, %r16566, %r10763;
	@%p1546 bra 	$L__BB1_1451;
	ld.const.u32 	%r10765, [const_p+8];
	setp.gt.u32 	%p1547, %r16565, %r10765;
	@%p1547 bra 	$L__BB1_1450;
	setp.lt.u32 	%p1548, %r16565, %r10765;
	@%p1548 bra 	$L__BB1_1451;
	ld.const.u32 	%r10767, [const_p+4];
	setp.gt.u32 	%p1549, %r16564, %r10767;
	@%p1549 bra 	$L__BB1_1450;
	setp.lt.u32 	%p1550, %r16564, %r10767;
	ld.const.u32 	%r10769, [const_p];
	setp.lt.u32 	%p1551, %r16563, %r10769;
	or.pred  	%p1552, %p1550, %p1551;
	@%p1552 bra 	$L__BB1_1451;
$L__BB1_1450:
	ld.const.u32 	%r10787, [const_p];
	ld.const.u32 	%r10788, [const_p+4];
	ld.const.u32 	%r10790, [const_p+12];
	ld.const.u32 	%r10791, [const_p+16];
	ld.const.u32 	%r10789, [const_p+8];
	ld.const.u32 	%r10792, [const_p+20];
	ld.const.u32 	%r10793, [const_p+24];
	ld.const.u32 	%r10794, [const_p+28];
	// begin inline asm
	sub.cc.u32 %r16563, %r16563, %r10787; 
	subc.cc.u32 %r16564, %r16564, %r10788; 
	subc.cc.u32 %r16565, %r16565, %r10789; 
	subc.cc.u32 %r16566, %r16566, %r10790; 
	subc.cc.u32 %r16567, %r16567, %r10791; 
	subc.cc.u32 %r16568, %r16568, %r10792; 
	subc.cc.u32 %r16569, %r16569, %r10793; 
	subc.u32    %r16570, %r16570, %r10794; 
	
	// end inline asm
$L__BB1_1451:
	add.s32 	%r16554, %r16554, 1;
	setp.ne.s32 	%p1553, %r16554, 256;
	@%p1553 bra 	$L__BB1_1420;
	st.local.u32 	[%rd12], %r16555;
	st.local.u32 	[%rd12+4], %r16556;
	st.local.u32 	[%rd12+8], %r16557;
	st.local.u32 	[%rd12+12], %r16558;
	st.local.u32 	[%rd12+16], %r16559;
	st.local.u32 	[%rd12+20], %r16560;
	st.local.u32 	[%rd12+24], %r16561;
	st.local.u32 	[%rd12+28], %r16562;
	mov.b32 	%r16588, 0;
	mov.u32 	%r16589, %r16588;
	mov.u32 	%r16590, %r16588;
	mov.u32 	%r16591, %r16588;
	mov.u32 	%r16592, %r16588;
	mov.u32 	%r16593, %r16588;
	mov.u32 	%r16594, %r16588;
	mov.u32 	%r16595, %r16588;
	mov.u32 	%r16587, %r16588;
$L__BB1_1453:
	shr.u32 	%r10796, %r16587, 5;
	and.b32  	%r10797, %r16587, 31;
	mul.wide.u32 	%rd195, %r10796, 4;
	add.s64 	%rd196, %rd27, %rd195;
	ld.local.u32 	%r10798, [%rd196+32];
	shr.u32 	%r10799, %r10798, %r10797;
	and.b32  	%r10800, %r10799, 1;
	setp.eq.b32 	%p1554, %r10800, 1;
	not.pred 	%p1555, %p1554;
	@%p1555 bra 	$L__BB1_1469;
	// begin inline asm
	add.cc.u32 %r16588, %r16588, %r16596; 
	addc.cc.u32 %r16589, %r16589, %r16597; 
	addc.cc.u32 %r16590, %r16590, %r16598; 
	addc.cc.u32 %r16591, %r16591, %r16599; 
	addc.cc.u32 %r16592, %r16592, %r16600; 
	addc.cc.u32 %r16593, %r16593, %r16601; 
	addc.cc.u32 %r16594, %r16594, %r16602; 
	addc.u32    %r16595, %r16595, %r16603; 
	
	// end inline asm
	ld.const.u32 	%r10825, [const_p+28];
	setp.gt.u32 	%p1556, %r16595, %r10825;
	@%p1556 bra 	$L__BB1_1468;
	setp.lt.u32 	%p1557, %r16595, %r10825;
	@%p1557 bra 	$L__BB1_1469;
	ld.const.u32 	%r10827, [const_p+24];
	setp.gt.u32 	%p1558, %r16594, %r10827;
	@%p1558 bra 	$L__BB1_1468;
	setp.lt.u32 	%p1559, %r16594, %r10827;
	@%p1559 bra 	$L__BB1_1469;
	ld.const.u32 	%r10829, [const_p+20];
	setp.gt.u32 	%p1560, %r16593, %r10829;
	@%p1560 bra 	$L__BB1_1468;
	setp.lt.u32 	%p1561, %r16593, %r10829;
	@%p1561 bra 	$L__BB1_1469;
	ld.const.u32 	%r10831, [const_p+16];
	setp.gt.u32 	%p1562, %r16592, %r10831;
	@%p1562 bra 	$L__BB1_1468;
	setp.lt.u32 	%p1563, %r16592, %r10831;
	@%p1563 bra 	$L__BB1_1469;
	ld.const.u32 	%r10833, [const_p+12];
	setp.gt.u32 	%p1564, %r16591, %r10833;
	@%p1564 bra 	$L__BB1_1468;
	setp.lt.u32 	%p1565, %r16591, %r10833;
	@%p1565 bra 	$L__BB1_1469;
	ld.const.u32 	%r10835, [const_p+8];
	setp.gt.u32 	%p1566, %r16590, %r10835;
	@%p1566 bra 	$L__BB1_1468;
	setp.lt.u32 	%p1567, %r16590, %r10835;
	@%p1567 bra 	$L__BB1_1469;
	ld.const.u32 	%r10837, [const_p+4];
	setp.gt.u32 	%p1568, %r16589, %r10837;
	@%p1568 bra 	$L__BB1_1468;
	setp.lt.u32 	%p1569, %r16589, %r10837;
	ld.const.u32 	%r10839, [const_p];
	setp.lt.u32 	%p1570, %r16588, %r10839;
	or.pred  	%p1571, %p1569, %p1570;
	@%p1571 bra 	$L__BB1_1469;
$L__BB1_1468:
	ld.const.u32 	%r10857, [const_p];
	ld.const.u32 	%r10858, [const_p+4];
	ld.const.u32 	%r10860, [const_p+12];
	ld.const.u32 	%r10861, [const_p+16];
	ld.const.u32 	%r10859, [const_p+8];
	ld.const.u32 	%r10862, [const_p+20];
	ld.const.u32 	%r10863, [const_p+24];
	ld.const.u32 	%r10864, [const_p+28];
	// begin inline asm
	sub.cc.u32 %r16588, %r16588, %r10857; 
	subc.cc.u32 %r16589, %r16589, %r10858; 
	subc.cc.u32 %r16590, %r16590, %r10859; 
	subc.cc.u32 %r16591, %r16591, %r10860; 
	subc.cc.u32 %r16592, %r16592, %r10861; 
	subc.cc.u32 %r16593, %r16593, %r10862; 
	subc.cc.u32 %r16594, %r16594, %r10863; 
	subc.u32    %r16595, %r16595, %r10864; 
	
	// end inline asm
$L__BB1_1469:
	// begin inline asm
	add.cc.u32 %r16596, %r16596, %r16596; 
	addc.cc.u32 %r16597, %r16597, %r16597; 
	addc.cc.u32 %r16598, %r16598, %r16598; 
	addc.cc.u32 %r16599, %r16599, %r16599; 
	addc.cc.u32 %r16600, %r16600, %r16600; 
	addc.cc.u32 %r16601, %r16601, %r16601; 
	addc.cc.u32 %r16602, %r16602, %r16602; 
	addc.u32    %r16603, %r16603, %r16603; 
	
	// end inline asm
	ld.const.u32 	%r10889, [const_p+28];
	setp.gt.u32 	%p1572, %r16603, %r10889;
	@%p1572 bra 	$L__BB1_1483;
	setp.lt.u32 	%p1573, %r16603, %r10889;
	@%p1573 bra 	$L__BB1_1484;
	ld.const.u32 	%r10891, [const_p+24];
	setp.gt.u32 	%p1574, %r16602, %r10891;
	@%p1574 bra 	$L__BB1_1483;
	setp.lt.u32 	%p1575, %r16602, %r10891;
	@%p1575 bra 	$L__BB1_1484;
	ld.const.u32 	%r10893, [const_p+20];
	setp.gt.u32 	%p1576, %r16601, %r10893;
	@%p1576 bra 	$L__BB1_1483;
	setp.lt.u32 	%p1577, %r16601, %r10893;
	@%p1577 bra 	$L__BB1_1484;
	ld.const.u32 	%r10895, [const_p+16];
	setp.gt.u32 	%p1578, %r16600, %r10895;
	@%p1578 bra 	$L__BB1_1483;
	setp.lt.u32 	%p1579, %r16600, %r10895;
	@%p1579 bra 	$L__BB1_1484;
	ld.const.u32 	%r10897, [const_p+12];
	setp.gt.u32 	%p1580, %r16599, %r10897;
	@%p1580 bra 	$L__BB1_1483;
	setp.lt.u32 	%p1581, %r16599, %r10897;
	@%p1581 bra 	$L__BB1_1484;
	ld.const.u32 	%r10899, [const_p+8];
	setp.gt.u32 	%p1582, %r16598, %r10899;
	@%p1582 bra 	$L__BB1_1483;
	setp.lt.u32 	%p1583, %r16598, %r10899;
	@%p1583 bra 	$L__BB1_1484;
	ld.const.u32 	%r10901, [const_p+4];
	setp.gt.u32 	%p1584, %r16597, %r10901;
	@%p1584 bra 	$L__BB1_1483;
	setp.lt.u32 	%p1585, %r16597, %r10901;
	ld.const.u32 	%r10903, [const_p];
	setp.lt.u32 	%p1586, %r16596, %r10903;
	or.pred  	%p1587, %p1585, %p1586;
	@%p1587 bra 	$L__BB1_1484;
$L__BB1_1483:
	ld.const.u32 	%r10921, [const_p];
	ld.const.u32 	%r10922, [const_p+4];
	ld.const.u32 	%r10924, [const_p+12];
	ld.const.u32 	%r10925, [const_p+16];
	ld.const.u32 	%r10923, [const_p+8];
	ld.const.u32 	%r10926, [const_p+20];
	ld.const.u32 	%r10927, [const_p+24];
	ld.const.u32 	%r10928, [const_p+28];
	// begin inline asm
	sub.cc.u32 %r16596, %r16596, %r10921; 
	subc.cc.u32 %r16597, %r16597, %r10922; 
	subc.cc.u32 %r16598, %r16598, %r10923; 
	subc.cc.u32 %r16599, %r16599, %r10924; 
	subc.cc.u32 %r16600, %r16600, %r10925; 
	subc.cc.u32 %r16601, %r16601, %r10926; 
	subc.cc.u32 %r16602, %r16602, %r10927; 
	subc.u32    %r16603, %r16603, %r10928; 
	
	// end inline asm
$L__BB1_1484:
	add.s32 	%r16587, %r16587, 1;
	setp.ne.s32 	%p1588, %r16587, 256;
	@%p1588 bra 	$L__BB1_1453;
	st.local.u32 	[%rd13], %r16588;
	st.local.u32 	[%rd13+4], %r16589;
	st.local.u32 	[%rd13+8], %r16590;
	st.local.u32 	[%rd13+12], %r16591;
	st.local.u32 	[%rd13+16], %r16592;
	st.local.u32 	[%rd13+20], %r16593;
	st.local.u32 	[%rd13+24], %r16594;
	st.local.u32 	[%rd13+28], %r16595;
	mov.b32 	%r16621, 0;
	mov.u32 	%r16629, %r16397;
	mov.u32 	%r16630, %r16396;
	mov.u32 	%r16631, %r16395;
	mov.u32 	%r16632, %r16394;
	mov.u32 	%r16633, %r16393;
	mov.u32 	%r16634, %r16392;
	mov.u32 	%r16635, %r16391;
	mov.u32 	%r16636, %r16390;
	mov.u32 	%r16622, %r16621;
	mov.u32 	%r16623, %r16621;
	mov.u32 	%r16624, %r16621;
	mov.u32 	%r16625, %r16621;
	mov.u32 	%r16626, %r16621;
	mov.u32 	%r16627, %r16621;
	mov.u32 	%r16628, %r16621;
	mov.u32 	%r16620, %r16621;
$L__BB1_1486:
	shr.u32 	%r10930, %r16620, 5;
	and.b32  	%r10931, %r16620, 31;
	mul.wide.u32 	%rd197, %r10930, 4;
	add.s64 	%rd198, %rd13, %rd197;
	ld.local.u32 	%r10932, [%rd198];
	shr.u32 	%r10933, %r10932, %r10931;
	and.b32  	%r10934, %r10933, 1;
	setp.eq.b32 	%p1589, %r10934, 1;
	not.pred 	%p1590, %p1589;
	@%p1590 bra 	$L__BB1_1502;
	// begin inline asm
	add.cc.u32 %r16621, %r16621, %r16629; 
	addc.cc.u32 %r16622, %r16622, %r16630; 
	addc.cc.u32 %r16623, %r16623, %r16631; 
	addc.cc.u32 %r16624, %r16624, %r16632; 
	addc.cc.u32 %r16625, %r16625, %r16633; 
	addc.cc.u32 %r16626, %r16626, %r16634; 
	addc.cc.u32 %r16627, %r16627, %r16635; 
	addc.u32    %r16628, %r16628, %r16636; 
	
	// end inline asm
	ld.const.u32 	%r10959, [const_p+28];
	setp.gt.u32 	%p1591, %r16628, %r10959;
	@%p1591 bra 	$L__BB1_1501;
	setp.lt.u32 	%p1592, %r16628, %r10959;
	@%p1592 bra 	$L__BB1_1502;
	ld.const.u32 	%r10961, [const_p+24];
	setp.gt.u32 	%p1593, %r16627, %r10961;
	@%p1593 bra 	$L__BB1_1501;
	setp.lt.u32 	%p1594, %r16627, %r10961;
	@%p1594 bra 	$L__BB1_1502;
	ld.const.u32 	%r10963, [const_p+20];
	setp.gt.u32 	%p1595, %r16626, %r10963;
	@%p1595 bra 	$L__BB1_1501;
	setp.lt.u32 	%p1596, %r16626, %r10963;
	@%p1596 bra 	$L__BB1_1502;
	ld.const.u32 	%r10965, [const_p+16];
	setp.gt.u32 	%p1597, %r16625, %r10965;
	@%p1597 bra 	$L__BB1_1501;
	setp.lt.u32 	%p1598, %r16625, %r10965;
	@%p1598 bra 	$L__BB1_1502;
	ld.const.u32 	%r10967, [const_p+12];
	setp.gt.u32 	%p1599, %r16624, %r10967;
	@%p1599 bra 	$L__BB1_1501;
	setp.lt.u32 	%p1600, %r16624, %r10967;
	@%p1600 bra 	$L__BB1_1502;
	ld.const.u32 	%r10969, [const_p+8];
	setp.gt.u32 	%p1601, %r16623, %r10969;
	@%p1601 bra 	$L__BB1_1501;
	setp.lt.u32 	%p1602, %r16623, %r10969;
	@%p1602 bra 	$L__BB1_1502;
	ld.const.u32 	%r10971, [const_p+4];
	setp.gt.u32 	%p1603, %r16622, %r10971;
	@%p1603 bra 	$L__BB1_1501;
	setp.lt.u32 	%p1604, %r16622, %r10971;
	ld.const.u32 	%r10973, [const_p];
	setp.lt.u32 	%p1605, %r16621, %r10973;
	or.pred  	%p1606, %p1604, %p1605;
	@%p1606 bra 	$L__BB1_1502;
$L__BB1_1501:
	ld.const.u32 	%r10991, [const_p];
	ld.const.u32 	%r10992, [const_p+4];
	ld.const.u32 	%r10994, [const_p+12];
	ld.const.u32 	%r10995, [const_p+16];
	ld.const.u32 	%r10993, [const_p+8];
	ld.const.u32 	%r10996, [const_p+20];
	ld.const.u32 	%r10997, [const_p+24];
	ld.const.u32 	%r10998, [const_p+28];
	// begin inline asm
	sub.cc.u32 %r16621, %r16621, %r10991; 
	subc.cc.u32 %r16622, %r16622, %r10992; 
	subc.cc.u32 %r16623, %r16623, %r10993; 
	subc.cc.u32 %r16624, %r16624, %r10994; 
	subc.cc.u32 %r16625, %r16625, %r10995; 
	subc.cc.u32 %r16626, %r16626, %r10996; 
	subc.cc.u32 %r16627, %r16627, %r10997; 
	subc.u32    %r16628, %r16628, %r10998; 
	
	// end inline asm
$L__BB1_1502:
	// begin inline asm
	add.cc.u32 %r16629, %r16629, %r16629; 
	addc.cc.u32 %r16630, %r16630, %r16630; 
	addc.cc.u32 %r16631, %r16631, %r16631; 
	addc.cc.u32 %r16632, %r16632, %r16632; 
	addc.cc.u32 %r16633, %r16633, %r16633; 
	addc.cc.u32 %r16634, %r16634, %r16634; 
	addc.cc.u32 %r16635, %r16635, %r16635; 
	addc.u32    %r16636, %r16636, %r16636; 
	
	// end inline asm
	ld.const.u32 	%r11023, [const_p+28];
	setp.gt.u32 	%p1607, %r16636, %r11023;
	@%p1607 bra 	$L__BB1_1516;
	setp.lt.u32 	%p1608, %r16636, %r11023;
	@%p1608 bra 	$L__BB1_1517;
	ld.const.u32 	%r11025, [const_p+24];
	setp.gt.u32 	%p1609, %r16635, %r11025;
	@%p1609 bra 	$L__BB1_1516;
	setp.lt.u32 	%p1610, %r16635, %r11025;
	@%p1610 bra 	$L__BB1_1517;
	ld.const.u32 	%r11027, [const_p+20];
	setp.gt.u32 	%p1611, %r16634, %r11027;
	@%p1611 bra 	$L__BB1_1516;
	setp.lt.u32 	%p1612, %r16634, %r11027;
	@%p1612 bra 	$L__BB1_1517;
	ld.const.u32 	%r11029, [const_p+16];
	setp.gt.u32 	%p1613, %r16633, %r11029;
	@%p1613 bra 	$L__BB1_1516;
	setp.lt.u32 	%p1614, %r16633, %r11029;
	@%p1614 bra 	$L__BB1_1517;
	ld.const.u32 	%r11031, [const_p+12];
	setp.gt.u32 	%p1615, %r16632, %r11031;
	@%p1615 bra 	$L__BB1_1516;
	setp.lt.u32 	%p1616, %r16632, %r11031;
	@%p1616 bra 	$L__BB1_1517;
	ld.const.u32 	%r11033, [const_p+8];
	setp.gt.u32 	%p1617, %r16631, %r11033;
	@%p1617 bra 	$L__BB1_1516;
	setp.lt.u32 	%p1618, %r16631, %r11033;
	@%p1618 bra 	$L__BB1_1517;
	ld.const.u32 	%r11035, [const_p+4];
	setp.gt.u32 	%p1619, %r16630, %r11035;
	@%p1619 bra 	$L__BB1_1516;
	setp.lt.u32 	%p1620, %r16630, %r11035;
	ld.const.u32 	%r11037, [const_p];
	setp.lt.u32 	%p1621, %r16629, %r11037;
	or.pred  	%p1622, %p1620, %p1621;
	@%p1622 bra 	$L__BB1_1517;
$L__BB1_1516:
	ld.const.u32 	%r11055, [const_p];
	ld.const.u32 	%r11056, [const_p+4];
	ld.const.u32 	%r11058, [const_p+12];
	ld.const.u32 	%r11059, [const_p+16];
	ld.const.u32 	%r11057, [const_p+8];
	ld.const.u32 	%r11060, [const_p+20];
	ld.const.u32 	%r11061, [const_p+24];
	ld.const.u32 	%r11062, [const_p+28];
	// begin inline asm
	sub.cc.u32 %r16629, %r16629, %r11055; 
	subc.cc.u32 %r16630, %r16630, %r11056; 
	subc.cc.u32 %r16631, %r16631, %r11057; 
	subc.cc.u32 %r16632, %r16632, %r11058; 
	subc.cc.u32 %r16633, %r16633, %r11059; 
	subc.cc.u32 %r16634, %r16634, %r11060; 
	subc.cc.u32 %r16635, %r16635, %r11061; 
	subc.u32    %r16636, %r16636, %r11062; 
	
	// end inline asm
$L__BB1_1517:
	add.s32 	%r16620, %r16620, 1;
	setp.ne.s32 	%p1623, %r16620, 256;
	@%p1623 bra 	$L__BB1_1486;
	st.local.u32 	[%rd13], %r16621;
	st.local.u32 	[%rd13+4], %r16622;
	st.local.u32 	[%rd13+8], %r16623;
	st.local.u32 	[%rd13+12], %r16624;
	st.local.u32 	[%rd13+16], %r16625;
	st.local.u32 	[%rd13+20], %r16626;
	st.local.u32 	[%rd13+24], %r16627;
	st.local.u32 	[%rd13+28], %r16628;
	setp.gt.u32 	%p1624, %r16456, %r16496;
	@%p1624 bra 	$L__BB1_2052;
	setp.lt.u32 	%p1625, %r16456, %r16496;
	setp.ne.s32 	%p1626, %r16457, %r16495;
	setp.ne.s32 	%p1627, %r16458, %r16494;
	or.pred  	%p1628, %p1626, %p1627;
	or.pred  	%p1629, %p1628, %p1625;
	setp.ne.s32 	%p1630, %r16459, %r16493;
	or.pred  	%p1631, %p1629, %p1630;
	setp.ne.s32 	%p1632, %r16460, %r16492;
	or.pred  	%p1633, %p1631, %p1632;
	setp.ne.s32 	%p1634, %r16461, %r16491;
	or.pred  	%p1635, %p1633, %p1634;
	setp.ne.s32 	%p1636, %r16462, %r16490;
	or.pred  	%p1637, %p1635, %p1636;
	setp.ne.s32 	%p1638, %r16463, %r16489;
	or.pred  	%p1639, %p1637, %p1638;
	@%p1639 bra 	$L__BB1_2052;
	setp.gt.u32 	%p1640, %r16562, %r16628;
	@%p1640 bra 	$L__BB1_2038;
	setp.lt.u32 	%p1641, %r16562, %r16628;
	setp.ne.s32 	%p1642, %r16561, %r16627;
	setp.ne.s32 	%p1643, %r16560, %r16626;
	or.pred  	%p1644, %p1642, %p1643;
	or.pred  	%p1645, %p1644, %p1641;
	setp.ne.s32 	%p1646, %r16559, %r16625;
	or.pred  	%p1647, %p1645, %p1646;
	setp.ne.s32 	%p1648, %r16558, %r16624;
	or.pred  	%p1649, %p1647, %p1648;
	setp.ne.s32 	%p1650, %r16557, %r16623;
	or.pred  	%p1651, %p1649, %p1650;
	setp.ne.s32 	%p1652, %r16556, %r16622;
	or.pred  	%p1653, %p1651, %p1652;
	setp.ne.s32 	%p1654, %r16555, %r16621;
	or.pred  	%p1655, %p1653, %p1654;
	@%p1655 bra 	$L__BB1_2038;
	ld.local.u8 	%rs23, [%rd26+96];
	setp.eq.s16 	%p2878, %rs23, 0;
	@%p2878 bra 	$L__BB1_1524;
	mov.b16 	%rs24, 1;
	st.local.u8 	[%rd28+96], %rs24;
	mov.b32 	%r15933, 0;
	st.local.u32 	[%rd28], %r15933;
	st.local.u32 	[%rd28+4], %r15933;
	st.local.u32 	[%rd28+8], %r15933;
	st.local.u32 	[%rd28+12], %r15933;
	st.local.u32 	[%rd28+16], %r15933;
	st.local.u32 	[%rd28+20], %r15933;
	st.local.u32 	[%rd28+24], %r15933;
	st.local.u32 	[%rd28+28], %r15933;
	st.local.u32 	[%rd28+32], %r15933;
	st.local.u32 	[%rd28+36], %r15933;
	st.local.u32 	[%rd28+40], %r15933;
	st.local.u32 	[%rd28+44], %r15933;
	st.local.u32 	[%rd28+48], %r15933;
	st.local.u32 	[%rd28+52], %r15933;
	st.local.u32 	[%rd28+56], %r15933;
	st.local.u32 	[%rd28+60], %r15933;
	st.local.u32 	[%rd28+64], %r15933;
	st.local.u32 	[%rd28+68], %r15933;
	st.local.u32 	[%rd28+72], %r15933;
	st.local.u32 	[%rd28+76], %r15933;
	st.local.u32 	[%rd28+80], %r15933;
	st.local.u32 	[%rd28+84], %r15933;
	st.local.u32 	[%rd28+88], %r15933;
	st.local.u32 	[%rd28+92], %r15933;
	mov.u32 	%r15934, %r15933;
	mov.u32 	%r15935, %r15933;
	mov.u32 	%r15936, %r15933;
	mov.u32 	%r15937, %r15933;
	mov.u32 	%r15938, %r15933;
	mov.u32 	%r15939, %r15933;
	mov.u32 	%r15940, %r15933;
	bra.uni 	$L__BB1_2477;
$L__BB1_1524:
	ld.local.u32 	%r16761, [%rd26+32];
	ld.local.u32 	%r16762, [%rd26+36];
	ld.local.u32 	%r16763, [%rd26+40];
	ld.local.u32 	%r16764, [%rd26+44];
	ld.local.u32 	%r16765, [%rd26+48];
	ld.local.u32 	%r16766, [%rd26+52];
	ld.local.u32 	%r16767, [%rd26+56];
	ld.local.u32 	%r16768, [%rd26+60];
	mov.b32 	%r16695, 0;
	mov.u32 	%r16662, %r16761;
	mov.u32 	%r16663, %r16762;
	mov.u32 	%r16664, %r16763;
	mov.u32 	%r16665, %r16764;
	mov.u32 	%r16666, %r16765;
	mov.u32 	%r16667, %r16766;
	mov.u32 	%r16668, %r16767;
	mov.u32 	%r16669, %r16768;
	mov.u32 	%r16696, %r16695;
	mov.u32 	%r16697, %r16695;
	mov.u32 	%r16698, %r16695;
	mov.u32 	%r16699, %r16695;
	mov.u32 	%r16700, %r16695;
	mov.u32 	%r16701, %r16695;
	mov.u32 	%r16702, %r16695;
	mov.u32 	%r16653, %r16695;
$L__BB1_1525:
	ld.const.u32 	%r3172, [const_p+28];
	ld.const.u32 	%r3173, [const_p+24];
	ld.const.u32 	%r3174, [const_p+20];
	ld.const.u32 	%r3175, [const_p+8];
	ld.const.u32 	%r3176, [const_p+16];
	ld.const.u32 	%r3177, [const_p+12];
	ld.const.u32 	%r3178, [const_p+4];
	ld.const.u32 	%r3179, [const_p];
	shr.u32 	%r11065, %r16653, 5;
	and.b32  	%r11066, %r16653, 31;
	mul.wide.u32 	%rd199, %r11065, 4;
	add.s64 	%rd200, %rd26, %rd199;
	ld.local.u32 	%r11067, [%rd200+32];
	shr.u32 	%r11068, %r11067, %r11066;
	and.b32  	%r11069, %r11068, 1;
	setp.eq.b32 	%p1656, %r11069, 1;
	not.pred 	%p1657, %p1656;
	@%p1657 bra 	$L__BB1_1541;
	// begin inline asm
	add.cc.u32 %r16695, %r16695, %r16662; 
	addc.cc.u32 %r16696, %r16696, %r16663; 
	addc.cc.u32 %r16697, %r16697, %r16664; 
	addc.cc.u32 %r16698, %r16698, %r16665; 
	addc.cc.u32 %r16699, %r16699, %r16666; 
	addc.cc.u32 %r16700, %r16700, %r16667; 
	addc.cc.u32 %r16701, %r16701, %r16668; 
	addc.u32    %r16702, %r16702, %r16669; 
	
	// end inline asm
	setp.gt.u32 	%p1658, %r16702, %r3172;
	@%p1658 bra 	$L__BB1_1540;
	setp.lt.u32 	%p1659, %r16702, %r3172;
	@%p1659 bra 	$L__BB1_1541;
	setp.gt.u32 	%p1660, %r16701, %r3173;
	@%p1660 bra 	$L__BB1_1540;
	setp.lt.u32 	%p1661, %r16701, %r3173;
	@%p1661 bra 	$L__BB1_1541;
	setp.gt.u32 	%p1662, %r16700, %r3174;
	@%p1662 bra 	$L__BB1_1540;
	setp.lt.u32 	%p1663, %r16700, %r3174;
	@%p1663 bra 	$L__BB1_1541;
	setp.gt.u32 	%p1664, %r16699, %r3176;
	@%p1664 bra 	$L__BB1_1540;
	setp.lt.u32 	%p1665, %r16699, %r3176;
	@%p1665 bra 	$L__BB1_1541;
	setp.gt.u32 	%p1666, %r16698, %r3177;
	@%p1666 bra 	$L__BB1_1540;
	setp.lt.u32 	%p1667, %r16698, %r3177;
	@%p1667 bra 	$L__BB1_1541;
	setp.gt.u32 	%p1668, %r16697, %r3175;
	@%p1668 bra 	$L__BB1_1540;
	setp.lt.u32 	%p1669, %r16697, %r3175;
	@%p1669 bra 	$L__BB1_1541;
	setp.gt.u32 	%p1670, %r16696, %r3178;
	@%p1670 bra 	$L__BB1_1540;
	setp.lt.u32 	%p1671, %r16696, %r3178;
	setp.lt.u32 	%p1672, %r16695, %r3179;
	or.pred  	%p1673, %p1671, %p1672;
	@%p1673 bra 	$L__BB1_1541;
$L__BB1_1540:
	// begin inline asm
	sub.cc.u32 %r16695, %r16695, %r3179; 
	subc.cc.u32 %r16696, %r16696, %r3178; 
	subc.cc.u32 %r16697, %r16697, %r3175; 
	subc.cc.u32 %r16698, %r16698, %r3177; 
	subc.cc.u32 %r16699, %r16699, %r3176; 
	subc.cc.u32 %r16700, %r16700, %r3174; 
	subc.cc.u32 %r16701, %r16701, %r3173; 
	subc.u32    %r16702, %r16702, %r3172; 
	
	// end inline asm
$L__BB1_1541:
	// begin inline asm
	add.cc.u32 %r16662, %r16662, %r16662; 
	addc.cc.u32 %r16663, %r16663, %r16663; 
	addc.cc.u32 %r16664, %r16664, %r16664; 
	addc.cc.u32 %r16665, %r16665, %r16665; 
	addc.cc.u32 %r16666, %r16666, %r16666; 
	addc.cc.u32 %r16667, %r16667, %r16667; 
	addc.cc.u32 %r16668, %r16668, %r16668; 
	addc.u32    %r16669, %r16669, %r16669; 
	
	// end inline asm
	setp.gt.u32 	%p1674, %r16669, %r3172;
	@%p1674 bra 	$L__BB1_1555;
	setp.lt.u32 	%p1675, %r16669, %r3172;
	@%p1675 bra 	$L__BB1_1556;
	setp.gt.u32 	%p1676, %r16668, %r3173;
	@%p1676 bra 	$L__BB1_1555;
	setp.lt.u32 	%p1677, %r16668, %r3173;
	@%p1677 bra 	$L__BB1_1556;
	setp.gt.u32 	%p1678, %r16667, %r3174;
	@%p1678 bra 	$L__BB1_1555;
	setp.lt.u32 	%p1679, %r16667, %r3174;
	@%p1679 bra 	$L__BB1_1556;
	setp.gt.u32 	%p1680, %r16666, %r3176;
	@%p1680 bra 	$L__BB1_1555;
	setp.lt.u32 	%p1681, %r16666, %r3176;
	@%p1681 bra 	$L__BB1_1556;
	setp.gt.u32 	%p1682, %r16665, %r3177;
	@%p1682 bra 	$L__BB1_1555;
	setp.lt.u32 	%p1683, %r16665, %r3177;
	@%p1683 bra 	$L__BB1_1556;
	setp.gt.u32 	%p1684, %r16664, %r3175;
	@%p1684 bra 	$L__BB1_1555;
	setp.lt.u32 	%p1685, %r16664, %r3175;
	@%p1685 bra 	$L__BB1_1556;
	setp.gt.u32 	%p1686, %r16663, %r3178;
	@%p1686 bra 	$L__BB1_1555;
	setp.lt.u32 	%p1687, %r16663, %r3178;
	setp.lt.u32 	%p1688, %r16662, %r3179;
	or.pred  	%p1689, %p1687, %p1688;
	@%p1689 bra 	$L__BB1_1556;
$L__BB1_1555:
	// begin inline asm
	sub.cc.u32 %r16662, %r16662, %r3179; 
	subc.cc.u32 %r16663, %r16663, %r3178; 
	subc.cc.u32 %r16664, %r16664, %r3175; 
	subc.cc.u32 %r16665, %r16665, %r3177; 
	subc.cc.u32 %r16666, %r16666, %r3176; 
	subc.cc.u32 %r16667, %r16667, %r3174; 
	subc.cc.u32 %r16668, %r16668, %r3173; 
	subc.u32    %r16669, %r16669, %r3172; 
	
	// end inline asm
$L__BB1_1556:
	add.s32 	%r16653, %r16653, 1;
	setp.ne.s32 	%p1690, %r16653, 256;
	@%p1690 bra 	$L__BB1_1525;
	mov.b32 	%r16728, 0;
	mov.u32 	%r16729, %r16728;
	mov.u32 	%r16730, %r16728;
	mov.u32 	%r16731, %r16728;
	mov.u32 	%r16732, %r16728;
	mov.u32 	%r16733, %r16728;
	mov.u32 	%r16734, %r16728;
	mov.u32 	%r16735, %r16728;
	mov.u32 	%r16686, %r16728;
$L__BB1_1558:
	shr.u32 	%r11167, %r16686, 5;
	and.b32  	%r11168, %r16686, 31;
	mul.wide.u32 	%rd201, %r11167, 4;
	add.s64 	%rd202, %rd26, %rd201;
	ld.local.u32 	%r11169, [%rd202];
	shr.u32 	%r11170, %r11169, %r11168;
	and.b32  	%r11171, %r11170, 1;
	setp.eq.b32 	%p1691, %r11171, 1;
	not.pred 	%p1692, %p1691;
	@%p1692 bra 	$L__BB1_1574;
	// begin inline asm
	add.cc.u32 %r16728, %r16728, %r16695; 
	addc.cc.u32 %r16729, %r16729, %r16696; 
	addc.cc.u32 %r16730, %r16730, %r16697; 
	addc.cc.u32 %r16731, %r16731, %r16698; 
	addc.cc.u32 %r16732, %r16732, %r16699; 
	addc.cc.u32 %r16733, %r16733, %r16700; 
	addc.cc.u32 %r16734, %r16734, %r16701; 
	addc.u32    %r16735, %r16735, %r16702; 
	
	// end inline asm
	setp.gt.u32 	%p1693, %r16735, %r3172;
	@%p1693 bra 	$L__BB1_1573;
	setp.lt.u32 	%p1694, %r16735, %r3172;
	@%p1694 bra 	$L__BB1_1574;
	setp.gt.u32 	%p1695, %r16734, %r3173;
	@%p1695 bra 	$L__BB1_1573;
	setp.lt.u32 	%p1696, %r16734, %r3173;
	@%p1696 bra 	$L__BB1_1574;
	setp.gt.u32 	%p1697, %r16733, %r3174;
	@%p1697 bra 	$L__BB1_1573;
	setp.lt.u32 	%p1698, %r16733, %r3174;
	@%p1698 bra 	$L__BB1_1574;
	setp.gt.u32 	%p1699, %r16732, %r3176;
	@%p1699 bra 	$L__BB1_1573;
	setp.lt.u32 	%p1700, %r16732, %r3176;
	@%p1700 bra 	$L__BB1_1574;
	setp.gt.u32 	%p1701, %r16731, %r3177;
	@%p1701 bra 	$L__BB1_1573;
	setp.lt.u32 	%p1702, %r16731, %r3177;
	@%p1702 bra 	$L__BB1_1574;
	setp.gt.u32 	%p1703, %r16730, %r3175;
	@%p1703 bra 	$L__BB1_1573;
	setp.lt.u32 	%p1704, %r16730, %r3175;
	@%p1704 bra 	$L__BB1_1574;
	setp.gt.u32 	%p1705, %r16729, %r3178;
	@%p1705 bra 	$L__BB1_1573;
	setp.lt.u32 	%p1706, %r16729, %r3178;
	setp.lt.u32 	%p1707, %r16728, %r3179;
	or.pred  	%p1708, %p1706, %p1707;
	@%p1708 bra 	$L__BB1_1574;
$L__BB1_1573:
	// begin inline asm
	sub.cc.u32 %r16728, %r16728, %r3179; 
	subc.cc.u32 %r16729, %r16729, %r3178; 
	subc.cc.u32 %r16730, %r16730, %r3175; 
	subc.cc.u32 %r16731, %r16731, %r3177; 
	subc.cc.u32 %r16732, %r16732, %r3176; 
	subc.cc.u32 %r16733, %r16733, %r3174; 
	subc.cc.u32 %r16734, %r16734, %r3173; 
	subc.u32    %r16735, %r16735, %r3172; 
	
	// end inline asm
$L__BB1_1574:
	// begin inline asm
	add.cc.u32 %r16695, %r16695, %r16695; 
	addc.cc.u32 %r16696, %r16696, %r16696; 
	addc.cc.u32 %r16697, %r16697, %r16697; 
	addc.cc.u32 %r16698, %r16698, %r16698; 
	addc.cc.u32 %r16699, %r16699, %r16699; 
	addc.cc.u32 %r16700, %r16700, %r16700; 
	addc.cc.u32 %r16701, %r16701, %r16701; 
	addc.u32    %r16702, %r16702, %r16702; 
	
	// end inline asm
	setp.gt.u32 	%p1709, %r16702, %r3172;
	@%p1709 bra 	$L__BB1_1588;
	setp.lt.u32 	%p1710, %r16702, %r3172;
	@%p1710 bra 	$L__BB1_1589;
	setp.gt.u32 	%p1711, %r16701, %r3173;
	@%p1711 bra 	$L__BB1_1588;
	setp.lt.u32 	%p1712, %r16701, %r3173;
	@%p1712 bra 	$L__BB1_1589;
	setp.gt.u32 	%p1713, %r16700, %r3174;
	@%p1713 bra 	$L__BB1_1588;
	setp.lt.u32 	%p1714, %r16700, %r3174;
	@%p1714 bra 	$L__BB1_1589;
	setp.gt.u32 	%p1715, %r16699, %r3176;
	@%p1715 bra 	$L__BB1_1588;
	setp.lt.u32 	%p1716, %r16699, %r3176;
	@%p1716 bra 	$L__BB1_1589;
	setp.gt.u32 	%p1717, %r16698, %r3177;
	@%p1717 bra 	$L__BB1_1588;
	setp.lt.u32 	%p1718, %r16698, %r3177;
	@%p1718 bra 	$L__BB1_1589;
	setp.gt.u32 	%p1719, %r16697, %r3175;
	@%p1719 bra 	$L__BB1_1588;
	setp.lt.u32 	%p1720, %r16697, %r3175;
	@%p1720 bra 	$L__BB1_1589;
	setp.gt.u32 	%p1721, %r16696, %r3178;
	@%p1721 bra 	$L__BB1_1588;
	setp.lt.u32 	%p1722, %r16696, %r3178;
	setp.lt.u32 	%p1723, %r16695, %r3179;
	or.pred  	%p1724, %p1722, %p1723;
	@%p1724 bra 	$L__BB1_1589;
$L__BB1_1588:
	// begin inline asm
	sub.cc.u32 %r16695, %r16695, %r3179; 
	subc.cc.u32 %r16696, %r16696, %r3178; 
	subc.cc.u32 %r16697, %r16697, %r3175; 
	subc.cc.u32 %r16698, %r16698, %r3177; 
	subc.cc.u32 %r16699, %r16699, %r3176; 
	subc.cc.u32 %r16700, %r16700, %r3174; 
	subc.cc.u32 %r16701, %r16701, %r3173; 
	subc.u32    %r16702, %r16702, %r3172; 
	
	// end inline asm
$L__BB1_1589:
	add.s32 	%r16686, %r16686, 1;
	setp.ne.s32 	%p1725, %r16686, 256;
	@%p1725 bra 	$L__BB1_1558;
	st.local.u32 	[%rd6], %r16728;
	st.local.u32 	[%rd6+4], %r16729;
	st.local.u32 	[%rd6+8], %r16730;
	st.local.u32 	[%rd6+12], %r16731;
	st.local.u32 	[%rd6+16], %r16732;
	st.local.u32 	[%rd6+20], %r16733;
	st.local.u32 	[%rd6+24], %r16734;
	st.local.u32 	[%rd6+28], %r16735;
	mov.b32 	%r16720, 0;
	mov.u32 	%r16721, %r16720;
	mov.u32 	%r16722, %r16720;
	mov.u32 	%r16723, %r16720;
	mov.u32 	%r16724, %r16720;
	mov.u32 	%r16725, %r16720;
	mov.u32 	%r16726, %r16720;
	mov.u32 	%r16727, %r16720;
	mov.u32 	%r16719, %r16720;
$L__BB1_1591:
	shr.u32 	%r11269, %r16719, 5;
	and.b32  	%r11270, %r16719, 31;
	mul.wide.u32 	%rd203, %r11269, 4;
	add.s64 	%rd204, %rd6, %rd203;
	ld.local.u32 	%r11271, [%rd204];
	shr.u32 	%r11272, %r11271, %r11270;
	and.b32  	%r11273, %r11272, 1;
	setp.eq.b32 	%p1726, %r11273, 1;
	not.pred 	%p1727, %p1726;
	@%p1727 bra 	$L__BB1_1607;
	// begin inline asm
	add.cc.u32 %r16720, %r16720, %r16728; 
	addc.cc.u32 %r16721, %r16721, %r16729; 
	addc.cc.u32 %r16722, %r16722, %r16730; 
	addc.cc.u32 %r16723, %r16723, %r16731; 
	addc.cc.u32 %r16724, %r16724, %r16732; 
	addc.cc.u32 %r16725, %r16725, %r16733; 
	addc.cc.u32 %r16726, %r16726, %r16734; 
	addc.u32    %r16727, %r16727, %r16735; 
	
	// end inline asm
	setp.gt.u32 	%p1728, %r16727, %r3172;
	@%p1728 bra 	$L__BB1_1606;
	setp.lt.u32 	%p1729, %r16727, %r3172;
	@%p1729 bra 	$L__BB1_1607;
	setp.gt.u32 	%p1730, %r16726, %r3173;
	@%p1730 bra 	$L__BB1_1606;
	setp.lt.u32 	%p1731, %r16726, %r3173;
	@%p1731 bra 	$L__BB1_1607;
	setp.gt.u32 	%p1732, %r16725, %r3174;
	@%p1732 bra 	$L__BB1_1606;
	setp.lt.u32 	%p1733, %r16725, %r3174;
	@%p1733 bra 	$L__BB1_1607;
	setp.gt.u32 	%p1734, %r16724, %r3176;
	@%p1734 bra 	$L__BB1_1606;
	setp.lt.u32 	%p1735, %r16724, %r3176;
	@%p1735 bra 	$L__BB1_1607;
	setp.gt.u32 	%p1736, %r16723, %r3177;
	@%p1736 bra 	$L__BB1_1606;
	setp.lt.u32 	%p1737, %r16723, %r3177;
	@%p1737 bra 	$L__BB1_1607;
	setp.gt.u32 	%p1738, %r16722, %r3175;
	@%p1738 bra 	$L__BB1_1606;
	setp.lt.u32 	%p1739, %r16722, %r3175;
	@%p1739 bra 	$L__BB1_1607;
	setp.gt.u32 	%p1740, %r16721, %r3178;
	@%p1740 bra 	$L__BB1_1606;
	setp.lt.u32 	%p1741, %r16721, %r3178;
	setp.lt.u32 	%p1742, %r16720, %r3179;
	or.pred  	%p1743, %p1741, %p1742;
	@%p1743 bra 	$L__BB1_1607;
$L__BB1_1606:
	// begin inline asm
	sub.cc.u32 %r16720, %r16720, %r3179; 
	subc.cc.u32 %r16721, %r16721, %r3178; 
	subc.cc.u32 %r16722, %r16722, %r3175; 
	subc.cc.u32 %r16723, %r16723, %r3177; 
	subc.cc.u32 %r16724, %r16724, %r3176; 
	subc.cc.u32 %r16725, %r16725, %r3174; 
	subc.cc.u32 %r16726, %r16726, %r3173; 
	subc.u32    %r16727, %r16727, %r3172; 
	
	// end inline asm
$L__BB1_1607:
	// begin inline asm
	add.cc.u32 %r16728, %r16728, %r16728; 
	addc.cc.u32 %r16729, %r16729, %r16729; 
	addc.cc.u32 %r16730, %r16730, %r16730; 
	addc.cc.u32 %r16731, %r16731, %r16731; 
	addc.cc.u32 %r16732, %r16732, %r16732; 
	addc.cc.u32 %r16733, %r16733, %r16733; 
	addc.cc.u32 %r16734, %r16734, %r16734; 
	addc.u32    %r16735, %r16735, %r16735; 
	
	// end inline asm
	setp.gt.u32 	%p1744, %r16735, %r3172;
	@%p1744 bra 	$L__BB1_1621;
	setp.lt.u32 	%p1745, %r16735, %r3172;
	@%p1745 bra 	$L__BB1_1622;
	setp.gt.u32 	%p1746, %r16734, %r3173;
	@%p1746 bra 	$L__BB1_1621;
	setp.lt.u32 	%p1747, %r16734, %r3173;
	@%p1747 bra 	$L__BB1_1622;
	setp.gt.u32 	%p1748, %r16733, %r3174;
	@%p1748 bra 	$L__BB1_1621;
	setp.lt.u32 	%p1749, %r16733, %r3174;
	@%p1749 bra 	$L__BB1_1622;
	setp.gt.u32 	%p1750, %r16732, %r3176;
	@%p1750 bra 	$L__BB1_1621;
	setp.lt.u32 	%p1751, %r16732, %r3176;
	@%p1751 bra 	$L__BB1_1622;
	setp.gt.u32 	%p1752, %r16731, %r3177;
	@%p1752 bra 	$L__BB1_1621;
	setp.lt.u32 	%p1753, %r16731, %r3177;
	@%p1753 bra 	$L__BB1_1622;
	setp.gt.u32 	%p1754, %r16730, %r3175;
	@%p1754 bra 	$L__BB1_1621;
	setp.lt.u32 	%p1755, %r16730, %r3175;
	@%p1755 bra 	$L__BB1_1622;
	setp.gt.u32 	%p1756, %r16729, %r3178;
	@%p1756 bra 	$L__BB1_1621;
	setp.lt.u32 	%p1757, %r16729, %r3178;
	setp.lt.u32 	%p1758, %r16728, %r3179;
	or.pred  	%p1759, %p1757, %p1758;
	@%p1759 bra 	$L__BB1_1622;
$L__BB1_1621:
	// begin inline asm
	sub.cc.u32 %r16728, %r16728, %r3179; 
	subc.cc.u32 %r16729, %r16729, %r3178; 
	subc.cc.u32 %r16730, %r16730, %r3175; 
	subc.cc.u32 %r16731, %r16731, %r3177; 
	subc.cc.u32 %r16732, %r16732, %r3176; 
	subc.cc.u32 %r16733, %r16733, %r3174; 
	subc.cc.u32 %r16734, %r16734, %r3173; 
	subc.u32    %r16735, %r16735, %r3172; 
	
	// end inline asm
$L__BB1_1622:
	add.s32 	%r16719, %r16719, 1;
	setp.ne.s32 	%p1760, %r16719, 256;
	@%p1760 bra 	$L__BB1_1591;
	st.local.u32 	[%rd6], %r16720;
	st.local.u32 	[%rd6+4], %r16721;
	st.local.u32 	[%rd6+8], %r16722;
	st.local.u32 	[%rd6+12], %r16723;
	st.local.u32 	[%rd6+16], %r16724;
	st.local.u32 	[%rd6+20], %r16725;
	st.local.u32 	[%rd6+24], %r16726;
	st.local.u32 	[%rd6+28], %r16727;
	mov.b32 	%r16982, 0;
	mov.u32 	%r16983, %r16982;
	mov.u32 	%r16984, %r16982;
	mov.u32 	%r16985, %r16982;
	mov.u32 	%r16986, %r16982;
	mov.u32 	%r16987, %r16982;
	mov.u32 	%r16988, %r16982;
	mov.u32 	%r16989, %r16982;
	mov.u32 	%r16752, %r16982;
$L__BB1_1624:
	shr.u32 	%r11371, %r16752, 5;
	and.b32  	%r11372, %r16752, 31;
	mul.wide.u32 	%rd205, %r11371, 4;
	add.s64 	%rd206, %rd26, %rd205;
	ld.local.u32 	%r11373, [%rd206+32];
	shr.u32 	%r11374, %r11373, %r11372;
	and.b32  	%r11375, %r11374, 1;
	setp.eq.b32 	%p1761, %r11375, 1;
	not.pred 	%p1762, %p1761;
	@%p1762 bra 	$L__BB1_1640;
	// begin inline asm
	add.cc.u32 %r16982, %r16982, %r16761; 
	addc.cc.u32 %r16983, %r16983, %r16762; 
	addc.cc.u32 %r16984, %r16984, %r16763; 
	addc.cc.u32 %r16985, %r16985, %r16764; 
	addc.cc.u32 %r16986, %r16986, %r16765; 
	addc.cc.u32 %r16987, %r16987, %r16766; 
	addc.cc.u32 %r16988, %r16988, %r16767; 
	addc.u32    %r16989, %r16989, %r16768; 
	
	// end inline asm
	setp.gt.u32 	%p1763, %r16989, %r3172;
	@%p1763 bra 	$L__BB1_1639;
	setp.lt.u32 	%p1764, %r16989, %r3172;
	@%p1764 bra 	$L__BB1_1640;
	setp.gt.u32 	%p1765, %r16988, %r3173;
	@%p1765 bra 	$L__BB1_1639;
	setp.lt.u32 	%p1766, %r16988, %r3173;
	@%p1766 bra 	$L__BB1_1640;
	setp.gt.u32 	%p1767, %r16987, %r3174;
	@%p1767 bra 	$L__BB1_1639;
	setp.lt.u32 	%p1768, %r16987, %r3174;
	@%p1768 bra 	$L__BB1_1640;
	setp.gt.u32 	%p1769, %r16986, %r3176;
	@%p1769 bra 	$L__BB1_1639;
	setp.lt.u32 	%p1770, %r16986, %r3176;
	@%p1770 bra 	$L__BB1_1640;
	setp.gt.u32 	%p1771, %r16985, %r3177;
	@%p1771 bra 	$L__BB1_1639;
	setp.lt.u32 	%p1772, %r16985, %r3177;
	@%p1772 bra 	$L__BB1_1640;
	setp.gt.u32 	%p1773, %r16984, %r3175;
	@%p1773 bra 	$L__BB1_1639;
	setp.lt.u32 	%p1774, %r16984, %r3175;
	@%p1774 bra 	$L__BB1_1640;
	setp.gt.u32 	%p1775, %r16983, %r3178;
	@%p1775 bra 	$L__BB1_1639;
	setp.lt.u32 	%p1776, %r16983, %r3178;
	setp.lt.u32 	%p1777, %r16982, %r3179;
	or.pred  	%p1778, %p1776, %p1777;
	@%p1778 bra 	$L__BB1_1640;
$L__BB1_1639:
	// begin inline asm
	sub.cc.u32 %r16982, %r16982, %r3179; 
	subc.cc.u32 %r16983, %r16983, %r3178; 
	subc.cc.u32 %r16984, %r16984, %r3175; 
	subc.cc.u32 %r16985, %r16985, %r3177; 
	subc.cc.u32 %r16986, %r16986, %r3176; 
	subc.cc.u32 %r16987, %r16987, %r3174; 
	subc.cc.u32 %r16988, %r16988, %r3173; 
	subc.u32    %r16989, %r16989, %r3172; 
	
	// end inline asm
$L__BB1_1640:
	// begin inline asm
	add.cc.u32 %r16761, %r16761, %r16761; 
	addc.cc.u32 %r16762, %r16762, %r16762; 
	addc.cc.u32 %r16763, %r16763, %r16763; 
	addc.cc.u32 %r16764, %r16764, %r16764; 
	addc.cc.u32 %r16765, %r16765, %r16765; 
	addc.cc.u32 %r16766, %r16766, %r16766; 
	addc.cc.u32 %r16767, %r16767, %r16767; 
	addc.u32    %r16768, %r16768, %r16768; 
	
	// end inline asm
	setp.gt.u32 	%p1779, %r16768, %r3172;
	@%p1779 bra 	$L__BB1_1654;
	setp.lt.u32 	%p1780, %r16768, %r3172;
	@%p1780 bra 	$L__BB1_1655;
	setp.gt.u32 	%p1781, %r16767, %r3173;
	@%p1781 bra 	$L__BB1_1654;
	setp.lt.u32 	%p1782, %r16767, %r3173;
	@%p1782 bra 	$L__BB1_1655;
	setp.gt.u32 	%p1783, %r16766, %r3174;
	@%p1783 bra 	$L__BB1_1654;
	setp.lt.u32 	%p1784, %r16766, %r3174;
	@%p1784 bra 	$L__BB1_1655;
	setp.gt.u32 	%p1785, %r16765, %r3176;
	@%p1785 bra 	$L__BB1_1654;
	setp.lt.u32 	%p1786, %r16765, %r3176;
	@%p1786 bra 	$L__BB1_1655;
	setp.gt.u32 	%p1787, %r16764, %r3177;
	@%p1787 bra 	$L__BB1_1654;
	setp.lt.u32 	%p1788, %r16764, %r3177;
	@%p1788 bra 	$L__BB1_1655;
	setp.gt.u32 	%p1789, %r16763, %r3175;
	@%p1789 bra 	$L__BB1_1654;
	setp.lt.u32 	%p1790, %r16763, %r3175;
	@%p1790 bra 	$L__BB1_1655;
	setp.gt.u32 	%p1791, %r16762, %r3178;
	@%p1791 bra 	$L__BB1_1654;
	setp.lt.u32 	%p1792, %r16762, %r3178;
	setp.lt.u32 	%p1793, %r16761, %r3179;
	or.pred  	%p1794, %p1792, %p1793;
	@%p1794 bra 	$L__BB1_1655;
$L__BB1_1654:
	// begin inline asm
	sub.cc.u32 %r16761, %r16761, %r3179; 
	subc.cc.u32 %r16762, %r16762, %r3178; 
	subc.cc.u32 %r16763, %r16763, %r3175; 
	subc.cc.u32 %r16764, %r16764, %r3177; 
	subc.cc.u32 %r16765, %r16765, %r3176; 
	subc.cc.u32 %r16766, %r16766, %r3174; 
	subc.cc.u32 %r16767, %r16767, %r3173; 
	subc.u32    %r16768, %r16768, %r3172; 
	
	// end inline asm
$L__BB1_1655:
	add.s32 	%r16752, %r16752, 1;
	setp.ne.s32 	%p1795, %r16752, 256;
	@%p1795 bra 	$L__BB1_1624;
	st.local.u32 	[%rd7], %r16982;
	st.local.u32 	[%rd7+4], %r16983;
	st.local.u32 	[%rd7+8], %r16984;
	st.local.u32 	[%rd7+12], %r16985;
	st.local.u32 	[%rd7+16], %r16986;
	st.local.u32 	[%rd7+20], %r16987;
	st.local.u32 	[%rd7+24], %r16988;
	st.local.u32 	[%rd7+28], %r16989;
	mov.b32 	%r16786, 0;
	mov.u32 	%r16794, %r16982;
	mov.u32 	%r16795, %r16983;
	mov.u32 	%r16796, %r16984;
	mov.u32 	%r16797, %r16985;
	mov.u32 	%r16798, %r16986;
	mov.u32 	%r16799, %r16987;
	mov.u32 	%r16800, %r16988;
	mov.u32 	%r16801, %r16989;
	mov.u32 	%r16787, %r16786;
	mov.u32 	%r16788, %r16786;
	mov.u32 	%r16789, %r16786;
	mov.u32 	%r16790, %r16786;
	mov.u32 	%r16791, %r16786;
	mov.u32 	%r16792, %r16786;
	mov.u32 	%r16793, %r16786;
	mov.u32 	%r16785, %r16786;
$L__BB1_1657:
	shr.u32 	%r11473, %r16785, 5;
	and.b32  	%r11474, %r16785, 31;
	mul.wide.u32 	%rd207, %r11473, 4;
	add.s64 	%rd208, %rd26, %rd207;
	ld.local.u32 	%r11475, [%rd208];
	shr.u32 	%r11476, %r11475, %r11474;
	and.b32  	%r11477, %r11476, 1;
	setp.eq.b32 	%p1796, %r11477, 1;
	not.pred 	%p1797, %p1796;
	@%p1797 bra 	$L__BB1_1673;
	// begin inline asm
	add.cc.u32 %r16786, %r16786, %r16794; 
	addc.cc.u32 %r16787, %r16787, %r16795; 
	addc.cc.u32 %r16788, %r16788, %r16796; 
	addc.cc.u32 %r16789, %r16789, %r16797; 
	addc.cc.u32 %r16790, %r16790, %r16798; 
	addc.cc.u32 %r16791, %r16791, %r16799; 
	addc.cc.u32 %r16792, %r16792, %r16800; 
	addc.u32    %r16793, %r16793, %r16801; 
	
	// end inline asm
	setp.gt.u32 	%p1798, %r16793, %r3172;
	@%p1798 bra 	$L__BB1_1672;
	setp.lt.u32 	%p1799, %r16793, %r3172;
	@%p1799 bra 	$L__BB1_1673;
	setp.gt.u32 	%p1800, %r16792, %r3173;
	@%p1800 bra 	$L__BB1_1672;
	setp.lt.u32 	%p1801, %r16792, %r3173;
	@%p1801 bra 	$L__BB1_1673;
	setp.gt.u32 	%p1802, %r16791, %r3174;
	@%p1802 bra 	$L__BB1_1672;
	setp.lt.u32 	%p1803, %r16791, %r3174;
	@%p1803 bra 	$L__BB1_1673;
	setp.gt.u32 	%p1804, %r16790, %r3176;
	@%p1804 bra 	$L__BB1_1672;
	setp.lt.u32 	%p1805, %r16790, %r3176;
	@%p1805 bra 	$L__BB1_1673;
	setp.gt.u32 	%p1806, %r16789, %r3177;
	@%p1806 bra 	$L__BB1_1672;
	setp.lt.u32 	%p1807, %r16789, %r3177;
	@%p1807 bra 	$L__BB1_1673;
	setp.gt.u32 	%p1808, %r16788, %r3175;
	@%p1808 bra 	$L__BB1_1672;
	setp.lt.u32 	%p1809, %r16788, %r3175;
	@%p1809 bra 	$L__BB1_1673;
	setp.gt.u32 	%p1810, %r16787, %r3178;
	@%p1810 bra 	$L__BB1_1672;
	setp.lt.u32 	%p1811, %r16787, %r3178;
	setp.lt.u32 	%p1812, %r16786, %r3179;
	or.pred  	%p1813, %p1811, %p1812;
	@%p1813 bra 	$L__BB1_1673;
$L__BB1_1672:
	// begin inline asm
	sub.cc.u32 %r16786, %r16786, %r3179; 
	subc.cc.u32 %r16787, %r16787, %r3178; 
	subc.cc.u32 %r16788, %r16788, %r3175; 
	subc.cc.u32 %r16789, %r16789, %r3177; 
	subc.cc.u32 %r16790, %r16790, %r3176; 
	subc.cc.u32 %r16791, %r16791, %r3174; 
	subc.cc.u32 %r16792, %r16792, %r3173; 
	subc.u32    %r16793, %r16793, %r3172; 
	
	// end inline asm
$L__BB1_1673:
	// begin inline asm
	add.cc.u32 %r16794, %r16794, %r16794; 
	addc.cc.u32 %r16795, %r16795, %r16795; 
	addc.cc.u32 %r16796, %r16796, %r16796; 
	addc.cc.u32 %r16797, %r16797, %r16797; 
	addc.cc.u32 %r16798, %r16798, %r16798; 
	addc.cc.u32 %r16799, %r16799, %r16799; 
	addc.cc.u32 %r16800, %r16800, %r16800; 
	addc.u32    %r16801, %r16801, %r16801; 
	
	// end inline asm
	setp.gt.u32 	%p1814, %r16801, %r3172;
	@%p1814 bra 	$L__BB1_1687;
	setp.lt.u32 	%p1815, %r16801, %r3172;
	@%p1815 bra 	$L__BB1_1688;
	setp.gt.u32 	%p1816, %r16800, %r3173;
	@%p1816 bra 	$L__BB1_1687;
	setp.lt.u32 	%p1817, %r16800, %r3173;
	@%p1817 bra 	$L__BB1_1688;
	setp.gt.u32 	%p1818, %r16799, %r3174;
	@%p1818 bra 	$L__BB1_1687;
	setp.lt.u32 	%p1819, %r16799, %r3174;
	@%p1819 bra 	$L__BB1_1688;
	setp.gt.u32 	%p1820, %r16798, %r3176;
	@%p1820 bra 	$L__BB1_1687;
	setp.lt.u32 	%p1821, %r16798, %r3176;
	@%p1821 bra 	$L__BB1_1688;
	setp.gt.u32 	%p1822, %r16797, %r3177;
	@%p1822 bra 	$L__BB1_1687;
	setp.lt.u32 	%p1823, %r16797, %r3177;
	@%p1823 bra 	$L__BB1_1688;
	setp.gt.u32 	%p1824, %r16796, %r3175;
	@%p1824 bra 	$L__BB1_1687;
	setp.lt.u32 	%p1825, %r16796, %r3175;
	@%p1825 bra 	$L__BB1_1688;
	setp.gt.u32 	%p1826, %r16795, %r3178;
	@%p1826 bra 	$L__BB1_1687;
	setp.lt.u32 	%p1827, %r16795, %r3178;
	setp.lt.u32 	%p1828, %r16794, %r3179;
	or.pred  	%p1829, %p1827, %p1828;
	@%p1829 bra 	$L__BB1_1688;
$L__BB1_1687:
	// begin inline asm
	sub.cc.u32 %r16794, %r16794, %r3179; 
	subc.cc.u32 %r16795, %r16795, %r3178; 
	subc.cc.u32 %r16796, %r16796, %r3175; 
	subc.cc.u32 %r16797, %r16797, %r3177; 
	subc.cc.u32 %r16798, %r16798, %r3176; 
	subc.cc.u32 %r16799, %r16799, %r3174; 
	subc.cc.u32 %r16800, %r16800, %r3173; 
	subc.u32    %r16801, %r16801, %r3172; 
	
	// end inline asm
$L__BB1_1688:
	add.s32 	%r16785, %r16785, 1;
	setp.ne.s32 	%p1830, %r16785, 256;
	@%p1830 bra 	$L__BB1_1657;
	// begin inline asm
	add.cc.u32 %r16802, %r16786, %r16786; 
	addc.cc.u32 %r16803, %r16787, %r16787; 
	addc.cc.u32 %r16804, %r16788, %r16788; 
	addc.cc.u32 %r16805, %r16789, %r16789; 
	addc.cc.u32 %r16806, %r16790, %r16790; 
	addc.cc.u32 %r16807, %r16791, %r16791; 
	addc.cc.u32 %r16808, %r16792, %r16792; 
	addc.u32    %r16809, %r16793, %r16793; 
	
	// end inline asm
	setp.gt.u32 	%p1831, %r16809, %r3172;
	@%p1831 bra 	$L__BB1_1703;
	setp.lt.u32 	%p1832, %r16809, %r3172;
	@%p1832 bra 	$L__BB1_1704;
	setp.gt.u32 	%p1833, %r16808, %r3173;
	@%p1833 bra 	$L__BB1_1703;
	setp.lt.u32 	%p1834, %r16808, %r3173;
	@%p1834 bra 	$L__BB1_1704;
	setp.gt.u32 	%p1835, %r16807, %r3174;
	@%p1835 bra 	$L__BB1_1703;
	setp.lt.u32 	%p1836, %r16807, %r3174;
	@%p1836 bra 	$L__BB1_1704;
	setp.gt.u32 	%p1837, %r16806, %r3176;
	@%p1837 bra 	$L__BB1_1703;
	setp.lt.u32 	%p1838, %r16806, %r3176;
	@%p1838 bra 	$L__BB1_1704;
	setp.gt.u32 	%p1839, %r16805, %r3177;
	@%p1839 bra 	$L__BB1_1703;
	setp.lt.u32 	%p1840, %r16805, %r3177;
	@%p1840 bra 	$L__BB1_1704;
	setp.gt.u32 	%p1841, %r16804, %r3175;
	@%p1841 bra 	$L__BB1_1703;
	setp.lt.u32 	%p1842, %r16804, %r3175;
	@%p1842 bra 	$L__BB1_1704;
	setp.gt.u32 	%p1843, %r16803, %r3178;
	@%p1843 bra 	$L__BB1_1703;
	setp.lt.u32 	%p1844, %r16803, %r3178;
	setp.lt.u32 	%p1845, %r16802, %r3179;
	or.pred  	%p1846, %p1844, %p1845;
	@%p1846 bra 	$L__BB1_1704;
$L__BB1_1703:
	// begin inline asm
	sub.cc.u32 %r16802, %r16802, %r3179; 
	subc.cc.u32 %r16803, %r16803, %r3178; 
	subc.cc.u32 %r16804, %r16804, %r3175; 
	subc.cc.u32 %r16805, %r16805, %r3177; 
	subc.cc.u32 %r16806, %r16806, %r3176; 
	subc.cc.u32 %r16807, %r16807, %r3174; 
	subc.cc.u32 %r16808, %r16808, %r3173; 
	subc.u32    %r16809, %r16809, %r3172; 
	
	// end inline asm
$L__BB1_1704:
	// begin inline asm
	add.cc.u32 %r16810, %r16802, %r16802; 
	addc.cc.u32 %r16811, %r16803, %r16803; 
	addc.cc.u32 %r16812, %r16804, %r16804; 
	addc.cc.u32 %r16813, %r16805, %r16805; 
	addc.cc.u32 %r16814, %r16806, %r16806; 
	addc.cc.u32 %r16815, %r16807, %r16807; 
	addc.cc.u32 %r16816, %r16808, %r16808; 
	addc.u32    %r16817, %r16809, %r16809; 
	
	// end inline asm
	setp.gt.u32 	%p1847, %r16817, %r3172;
	@%p1847 bra 	$L__BB1_1718;
	setp.lt.u32 	%p1848, %r16817, %r3172;
	@%p1848 bra 	$L__BB1_1719;
	setp.gt.u32 	%p1849, %r16816, %r3173;
	@%p1849 bra 	$L__BB1_1718;
	setp.lt.u32 	%p1850, %r16816, %r3173;
	@%p1850 bra 	$L__BB1_1719;
	setp.gt.u32 	%p1851, %r16815, %r3174;
	@%p1851 bra 	$L__BB1_1718;
	setp.lt.u32 	%p1852, %r16815, %r3174;
	@%p1852 bra 	$L__BB1_1719;
	setp.gt.u32 	%p1853, %r16814, %r3176;
	@%p1853 bra 	$L__BB1_1718;
	setp.lt.u32 	%p1854, %r16814, %r3176;
	@%p1854 bra 	$L__BB1_1719;
	setp.gt.u32 	%p1855, %r16813, %r3177;
	@%p1855 bra 	$L__BB1_1718;
	setp.lt.u32 	%p1856, %r16813, %r3177;
	@%p1856 bra 	$L__BB1_1719;
	setp.gt.u32 	%p1857, %r16812, %r3175;
	@%p1857 bra 	$L__BB1_1718;
	setp.lt.u32 	%p1858, %r16812, %r3175;
	@%p1858 bra 	$L__BB1_1719;
	setp.gt.u32 	%p1859, %r16811, %r3178;
	@%p1859 bra 	$L__BB1_1718;
	setp.lt.u32 	%p1860, %r16811, %r3178;
	setp.lt.u32 	%p1861, %r16810, %r3179;
	or.pred  	%p1862, %p1860, %p1861;
	@%p1862 bra 	$L__BB1_1719;
$L__BB1_1718:
	// begin inline asm
	sub.cc.u32 %r16810, %r16810, %r3179; 
	subc.cc.u32 %r16811, %r16811, %r3178; 
	subc.cc.u32 %r16812, %r16812, %r3175; 
	subc.cc.u32 %r16813, %r16813, %r3177; 
	subc.cc.u32 %r16814, %r16814, %r3176; 
	subc.cc.u32 %r16815, %r16815, %r3174; 
	subc.cc.u32 %r16816, %r16816, %r3173; 
	subc.u32    %r16817, %r16817, %r3172; 
	
	// end inline asm
$L__BB1_1719:
	ld.local.u32 	%r16843, [%rd26];
	ld.local.u32 	%r16844, [%rd26+4];
	ld.local.u32 	%r16845, [%rd26+8];
	ld.local.u32 	%r16846, [%rd26+12];
	ld.local.u32 	%r16847, [%rd26+16];
	ld.local.u32 	%r16848, [%rd26+20];
	ld.local.u32 	%r16849, [%rd26+24];
	ld.local.u32 	%r16850, [%rd26+28];
	mov.b32 	%r16835, 0;
	mov.u32 	%r16836, %r16835;
	mov.u32 	%r16837, %r16835;
	mov.u32 	%r16838, %r16835;
	mov.u32 	%r16839, %r16835;
	mov.u32 	%r16840, %r16835;
	mov.u32 	%r16841, %r16835;
	mov.u32 	%r16842, %r16835;
	mov.u32 	%r16834, %r16835;
$L__BB1_1720:
	shr.u32 	%r11671, %r16834, 5;
	and.b32  	%r11672, %r16834, 31;
	mul.wide.u32 	%rd209, %r11671, 4;
	add.s64 	%rd210, %rd26, %rd209;
	ld.local.u32 	%r11673, [%rd210];
	shr.u32 	%r11674, %r11673, %r11672;
	and.b32  	%r11675, %r11674, 1;
	setp.eq.b32 	%p1863, %r11675, 1;
	not.pred 	%p1864, %p1863;
	@%p1864 bra 	$L__BB1_1736;
	// begin inline asm
	add.cc.u32 %r16835, %r16835, %r16843; 
	addc.cc.u32 %r16836, %r16836, %r16844; 
	addc.cc.u32 %r16837, %r16837, %r16845; 
	addc.cc.u32 %r16838, %r16838, %r16846; 
	addc.cc.u32 %r16839, %r16839, %r16847; 
	addc.cc.u32 %r16840, %r16840, %r16848; 
	addc.cc.u32 %r16841, %r16841, %r16849; 
	addc.u32    %r16842, %r16842, %r16850; 
	
	// end inline asm
	setp.gt.u32 	%p1865, %r16842, %r3172;
	@%p1865 bra 	$L__BB1_1735;
	setp.lt.u32 	%p1866, %r16842, %r3172;
	@%p1866 bra 	$L__BB1_1736;
	setp.gt.u32 	%p1867, %r16841, %r3173;
	@%p1867 bra 	$L__BB1_1735;
	setp.lt.u32 	%p1868, %r16841, %r3173;
	@%p1868 bra 	$L__BB1_1736;
	setp.gt.u32 	%p1869, %r16840, %r3174;
	@%p1869 bra 	$L__BB1_1735;
	setp.lt.u32 	%p1870, %r16840, %r3174;
	@%p1870 bra 	$L__BB1_1736;
	setp.gt.u32 	%p1871, %r16839, %r3176;
	@%p1871 bra 	$L__BB1_1735;
	setp.lt.u32 	%p1872, %r16839, %r3176;
	@%p1872 bra 	$L__BB1_1736;
	setp.gt.u32 	%p1873, %r16838, %r3177;
	@%p1873 bra 	$L__BB1_1735;
	setp.lt.u32 	%p1874, %r16838, %r3177;
	@%p1874 bra 	$L__BB1_1736;
	setp.gt.u32 	%p1875, %r16837, %r3175;
	@%p1875 bra 	$L__BB1_1735;
	setp.lt.u32 	%p1876, %r16837, %r3175;
	@%p1876 bra 	$L__BB1_1736;
	setp.gt.u32 	%p1877, %r16836, %r3178;
	@%p1877 bra 	$L__BB1_1735;
	setp.lt.u32 	%p1878, %r16836, %r3178;
	setp.lt.u32 	%p1879, %r16835, %r3179;
	or.pred  	%p1880, %p1878, %p1879;
	@%p1880 bra 	$L__BB1_1736;
$L__BB1_1735:
	// begin inline asm
	sub.cc.u32 %r16835, %r16835, %r3179; 
	subc.cc.u32 %r16836, %r16836, %r3178; 
	subc.cc.u32 %r16837, %r16837, %r3175; 
	subc.cc.u32 %r16838, %r16838, %r3177; 
	subc.cc.u32 %r16839, %r16839, %r3176; 
	subc.cc.u32 %r16840, %r16840, %r3174; 
	subc.cc.u32 %r16841, %r16841, %r3173; 
	subc.u32    %r16842, %r16842, %r3172; 
	
	// end inline asm
$L__BB1_1736:
	// begin inline asm
	add.cc.u32 %r16843, %r16843, %r16843; 
	addc.cc.u32 %r16844, %r16844, %r16844; 
	addc.cc.u32 %r16845, %r16845, %r16845; 
	addc.cc.u32 %r16846, %r16846, %r16846; 
	addc.cc.u32 %r16847, %r16847, %r16847; 
	addc.cc.u32 %r16848, %r16848, %r16848; 
	addc.cc.u32 %r16849, %r16849, %r16849; 
	addc.u32    %r16850, %r16850, %r16850; 
	
	// end inline asm
	setp.gt.u32 	%p1881, %r16850, %r3172;
	@%p1881 bra 	$L__BB1_1750;
	setp.lt.u32 	%p1882, %r16850, %r3172;
	@%p1882 bra 	$L__BB1_1751;
	setp.gt.u32 	%p1883, %r16849, %r3173;
	@%p1883 bra 	$L__BB1_1750;
	setp.lt.u32 	%p1884, %r16849, %r3173;
	@%p1884 bra 	$L__BB1_1751;
	setp.gt.u32 	%p1885, %r16848, %r3174;
	@%p1885 bra 	$L__BB1_1750;
	setp.lt.u32 	%p1886, %r16848, %r3174;
	@%p1886 bra 	$L__BB1_1751;
	setp.gt.u32 	%p1887, %r16847, %r3176;
	@%p1887 bra 	$L__BB1_1750;
	setp.lt.u32 	%p1888, %r16847, %r3176;
	@%p1888 bra 	$L__BB1_1751;
	setp.gt.u32 	%p1889, %r16846, %r3177;
	@%p1889 bra 	$L__BB1_1750;
	setp.lt.u32 	%p1890, %r16846, %r3177;
	@%p1890 bra 	$L__BB1_1751;
	setp.gt.u32 	%p1891, %r16845, %r3175;
	@%p1891 bra 	$L__BB1_1750;
	setp.lt.u32 	%p1892, %r16845, %r3175;
	@%p1892 bra 	$L__BB1_1751;
	setp.gt.u32 	%p1893, %r16844, %r3178;
	@%p1893 bra 	$L__BB1_1750;
	setp.lt.u32 	%p1894, %r16844, %r3178;
	setp.lt.u32 	%p1895, %r16843, %r3179;
	or.pred  	%p1896, %p1894, %p1895;
	@%p1896 bra 	$L__BB1_1751;
$L__BB1_1750:
	// begin inline asm
	sub.cc.u32 %r16843, %r16843, %r3179; 
	subc.cc.u32 %r16844, %r16844, %r3178; 
	subc.cc.u32 %r16845, %r16845, %r3175; 
	subc.cc.u32 %r16846, %r16846, %r3177; 
	subc.cc.u32 %r16847, %r16847, %r3176; 
	subc.cc.u32 %r16848, %r16848, %r3174; 
	subc.cc.u32 %r16849, %r16849, %r3173; 
	subc.u32    %r16850, %r16850, %r3172; 
	
	// end inline asm
$L__BB1_1751:
	add.s32 	%r16834, %r16834, 1;
	setp.ne.s32 	%p1897, %r16834, 256;
	@%p1897 bra 	$L__BB1_1720;
	// begin inline asm
	add.cc.u32 %r16858, %r16835, %r16835; 
	addc.cc.u32 %r16857, %r16836, %r16836; 
	addc.cc.u32 %r16856, %r16837, %r16837; 
	addc.cc.u32 %r16855, %r16838, %r16838; 
	addc.cc.u32 %r16854, %r16839, %r16839; 
	addc.cc.u32 %r16853, %r16840, %r16840; 
	addc.cc.u32 %r16852, %r16841, %r16841; 
	addc.u32    %r16851, %r16842, %r16842; 
	
	// end inline asm
	setp.gt.u32 	%p1898, %r16851, %r3172;
	@%p1898 bra 	$L__BB1_1766;
	setp.lt.u32 	%p1899, %r16851, %r3172;
	@%p1899 bra 	$L__BB1_1767;
	setp.gt.u32 	%p1900, %r16852, %r3173;
	@%p1900 bra 	$L__BB1_1766;
	setp.lt.u32 	%p1901, %r16852, %r3173;
	@%p1901 bra 	$L__BB1_1767;
	setp.gt.u32 	%p1902, %r16853, %r3174;
	@%p1902 bra 	$L__BB1_1766;
	setp.lt.u32 	%p1903, %r16853, %r3174;
	@%p1903 bra 	$L__BB1_1767;
	setp.gt.u32 	%p1904, %r16854, %r3176;
	@%p1904 bra 	$L__BB1_1766;
	setp.lt.u32 	%p1905, %r16854, %r3176;
	@%p1905 bra 	$L__BB1_1767;
	setp.gt.u32 	%p1906, %r16855, %r3177;
	@%p1906 bra 	$L__BB1_1766;
	setp.lt.u32 	%p1907, %r16855, %r3177;
	@%p1907 bra 	$L__BB1_1767;
	setp.gt.u32 	%p1908, %r16856, %r3175;
	@%p1908 bra 	$L__BB1_1766;
	setp.lt.u32 	%p1909, %r16856, %r3175;
	@%p1909 bra 	$L__BB1_1767;
	setp.gt.u32 	%p1910, %r16857, %r3178;
	@%p1910 bra 	$L__BB1_1766;
	setp.lt.u32 	%p1911, %r16857, %r3178;
	setp.lt.u32 	%p1912, %r16858, %r3179;
	or.pred  	%p1913, %p1911, %p1912;
	@%p1913 bra 	$L__BB1_1767;
$L__BB1_1766:
	// begin inline asm
	sub.cc.u32 %r16858, %r16858, %r3179; 
	subc.cc.u32 %r16857, %r16857, %r3178; 
	subc.cc.u32 %r16856, %r16856, %r3175; 
	subc.cc.u32 %r16855, %r16855, %r3177; 
	subc.cc.u32 %r16854, %r16854, %r3176; 
	subc.cc.u32 %r16853, %r16853, %r3174; 
	subc.cc.u32 %r16852, %r16852, %r3173; 
	subc.u32    %r16851, %r16851, %r3172; 
	
	// end inline asm
$L__BB1_1767:
	// begin inline asm
	add.cc.u32 %r16866, %r16858, %r16835; 
	addc.cc.u32 %r16865, %r16857, %r16836; 
	addc.cc.u32 %r16864, %r16856, %r16837; 
	addc.cc.u32 %r16863, %r16855, %r16838; 
	addc.cc.u32 %r16862, %r16854, %r16839; 
	addc.cc.u32 %r16861, %r16853, %r16840; 
	addc.cc.u32 %r16860, %r16852, %r16841; 
	addc.u32    %r16859, %r16851, %r16842; 
	
	// end inline asm
	st.local.u32 	[%rd8], %r16866;
	st.local.u32 	[%rd8+4], %r16865;
	st.local.u32 	[%rd8+8], %r16864;
	st.local.u32 	[%rd8+12], %r16863;
	st.local.u32 	[%rd8+16], %r16862;
	st.local.u32 	[%rd8+20], %r16861;
	st.local.u32 	[%rd8+24], %r16860;
	st.local.u32 	[%rd8+28], %r16859;
	setp.gt.u32 	%p1914, %r16859, %r3172;
	@%p1914 bra 	$L__BB1_1781;
	setp.lt.u32 	%p1915, %r16859, %r3172;
	@%p1915 bra 	$L__BB1_1782;
	setp.gt.u32 	%p1916, %r16860, %r3173;
	@%p1916 bra 	$L__BB1_1781;
	setp.lt.u32 	%p1917, %r16860, %r3173;
	@%p1917 bra 	$L__BB1_1782;
	setp.gt.u32 	%p1918, %r16861, %r3174;
	@%p1918 bra 	$L__BB1_1781;
	setp.lt.u32 	%p1919, %r16861, %r3174;
	@%p1919 bra 	$L__BB1_1782;
	setp.gt.u32 	%p1920, %r16862, %r3176;
	@%p1920 bra 	$L__BB1_1781;
	setp.lt.u32 	%p1921, %r16862, %r3176;
	@%p1921 bra 	$L__BB1_1782;
	setp.gt.u32 	%p1922, %r16863, %r3177;
	@%p1922 bra 	$L__BB1_1781;
	setp.lt.u32 	%p1923, %r16863, %r3177;
	@%p1923 bra 	$L__BB1_1782;
	setp.gt.u32 	%p1924, %r16864, %r3175;
	@%p1924 bra 	$L__BB1_1781;
	setp.lt.u32 	%p1925, %r16864, %r3175;
	@%p1925 bra 	$L__BB1_1782;
	setp.gt.u32 	%p1926, %r16865, %r3178;
	@%p1926 bra 	$L__BB1_1781;
	setp.lt.u32 	%p1927, %r16865, %r3178;
	setp.lt.u32 	%p1928, %r16866, %r3179;
	or.pred  	%p1929, %p1927, %p1928;
	@%p1929 bra 	$L__BB1_1782;
$L__BB1_1781:
	// begin inline asm
	sub.cc.u32 %r16866, %r16866, %r3179; 
	subc.cc.u32 %r16865, %r16865, %r3178; 
	subc.cc.u32 %r16864, %r16864, %r3175; 
	subc.cc.u32 %r16863, %r16863, %r3177; 
	subc.cc.u32 %r16862, %r16862, %r3176; 
	subc.cc.u32 %r16861, %r16861, %r3174; 
	subc.cc.u32 %r16860, %r16860, %r3173; 
	subc.u32    %r16859, %r16859, %r3172; 
	
	// end inline asm
	st.local.u32 	[%rd8], %r16866;
	st.local.u32 	[%rd8+4], %r16865;
	st.local.u32 	[%rd8+8], %r16864;
	st.local.u32 	[%rd8+12], %r16863;
	st.local.u32 	[%rd8+16], %r16862;
	st.local.u32 	[%rd8+20], %r16861;
	st.local.u32 	[%rd8+24], %r16860;
	st.local.u32 	[%rd8+28], %r16859;
$L__BB1_1782:
	mov.b32 	%r16884, 0;
	mov.u32 	%r16885, %r16884;
	mov.u32 	%r16886, %r16884;
	mov.u32 	%r16887, %r16884;
	mov.u32 	%r16888, %r16884;
	mov.u32 	%r16889, %r16884;
	mov.u32 	%r16890, %r16884;
	mov.u32 	%r16891, %r16884;
	mov.u32 	%r16883, %r16884;
$L__BB1_1783:
	shr.u32 	%r11869, %r16883, 5;
	and.b32  	%r11870, %r16883, 31;
	mul.wide.u32 	%rd211, %r11869, 4;
	add.s64 	%rd212, %rd8, %rd211;
	ld.local.u32 	%r11871, [%rd212];
	shr.u32 	%r11872, %r11871, %r11870;
	and.b32  	%r11873, %r11872, 1;
	setp.eq.b32 	%p1930, %r11873, 1;
	not.pred 	%p1931, %p1930;
	@%p1931 bra 	$L__BB1_1799;
	// begin inline asm
	add.cc.u32 %r16884, %r16884, %r16866; 
	addc.cc.u32 %r16885, %r16885, %r16865; 
	addc.cc.u32 %r16886, %r16886, %r16864; 
	addc.cc.u32 %r16887, %r16887, %r16863; 
	addc.cc.u32 %r16888, %r16888, %r16862; 
	addc.cc.u32 %r16889, %r16889, %r16861; 
	addc.cc.u32 %r16890, %r16890, %r16860; 
	addc.u32    %r16891, %r16891, %r16859; 
	
	// end inline asm
	setp.gt.u32 	%p1932, %r16891, %r3172;
	@%p1932 bra 	$L__BB1_1798;
	setp.lt.u32 	%p1933, %r16891, %r3172;
	@%p1933 bra 	$L__BB1_1799;
	setp.gt.u32 	%p1934, %r16890, %r3173;
	@%p1934 bra 	$L__BB1_1798;
	setp.lt.u32 	%p1935, %r16890, %r3173;
	@%p1935 bra 	$L__BB1_1799;
	setp.gt.u32 	%p1936, %r16889, %r3174;
	@%p1936 bra 	$L__BB1_1798;
	setp.lt.u32 	%p1937, %r16889, %r3174;
	@%p1937 bra 	$L__BB1_1799;
	setp.gt.u32 	%p1938, %r16888, %r3176;
	@%p1938 bra 	$L__BB1_1798;
	setp.lt.u32 	%p1939, %r16888, %r3176;
	@%p1939 bra 	$L__BB1_1799;
	setp.gt.u32 	%p1940, %r16887, %r3177;
	@%p1940 bra 	$L__BB1_1798;
	setp.lt.u32 	%p1941, %r16887, %r3177;
	@%p1941 bra 	$L__BB1_1799;
	setp.gt.u32 	%p1942, %r16886, %r3175;
	@%p1942 bra 	$L__BB1_1798;
	setp.lt.u32 	%p1943, %r16886, %r3175;
	@%p1943 bra 	$L__BB1_1799;
	setp.gt.u32 	%p1944, %r16885, %r3178;
	@%p1944 bra 	$L__BB1_1798;
	setp.lt.u32 	%p1945, %r16885, %r3178;
	setp.lt.u32 	%p1946, %r16884, %r3179;
	or.pred  	%p1947, %p1945, %p1946;
	@%p1947 bra 	$L__BB1_1799;
$L__BB1_1798:
	// begin inline asm
	sub.cc.u32 %r16884, %r16884, %r3179; 
	subc.cc.u32 %r16885, %r16885, %r3178; 
	subc.cc.u32 %r16886, %r16886, %r3175; 
	subc.cc.u32 %r16887, %r16887, %r3177; 
	subc.cc.u32 %r16888, %r16888, %r3176; 
	subc.cc.u32 %r16889, %r16889, %r3174; 
	subc.cc.u32 %r16890, %r16890, %r3173; 
	subc.u32    %r16891, %r16891, %r3172; 
	
	// end inline asm
$L__BB1_1799:
	// begin inline asm
	add.cc.u32 %r16866, %r16866, %r16866; 
	addc.cc.u32 %r16865, %r16865, %r16865; 
	addc.cc.u32 %r16864, %r16864, %r16864; 
	addc.cc.u32 %r16863, %r16863, %r16863; 
	addc.cc.u32 %r16862, %r16862, %r16862; 
	addc.cc.u32 %r16861, %r16861, %r16861; 
	addc.cc.u32 %r16860, %r16860, %r16860; 
	addc.u32    %r16859, %r16859, %r16859; 
	
	// end inline asm
	setp.gt.u32 	%p1948, %r16859, %r3172;
	@%p1948 bra 	$L__BB1_1813;
	setp.lt.u32 	%p1949, %r16859, %r3172;
	@%p1949 bra 	$L__BB1_1814;
	setp.gt.u32 	%p1950, %r16860, %r3173;
	@%p1950 bra 	$L__BB1_1813;
	setp.lt.u32 	%p1951, %r16860, %r3173;
	@%p1951 bra 	$L__BB1_1814;
	setp.gt.u32 	%p1952, %r16861, %r3174;
	@%p1952 bra 	$L__BB1_1813;
	setp.lt.u32 	%p1953, %r16861, %r3174;
	@%p1953 bra 	$L__BB1_1814;
	setp.gt.u32 	%p1954, %r16862, %r3176;
	@%p1954 bra 	$L__BB1_1813;
	setp.lt.u32 	%p1955, %r16862, %r3176;
	@%p1955 bra 	$L__BB1_1814;
	setp.gt.u32 	%p1956, %r16863, %r3177;
	@%p1956 bra 	$L__BB1_1813;
	setp.lt.u32 	%p1957, %r16863, %r3177;
	@%p1957 bra 	$L__BB1_1814;
	setp.gt.u32 	%p1958, %r16864, %r3175;
	@%p1958 bra 	$L__BB1_1813;
	setp.lt.u32 	%p1959, %r16864, %r3175;
	@%p1959 bra 	$L__BB1_1814;
	setp.gt.u32 	%p1960, %r16865, %r3178;
	@%p1960 bra 	$L__BB1_1813;
	setp.lt.u32 	%p1961, %r16865, %r3178;
	setp.lt.u32 	%p1962, %r16866, %r3179;
	or.pred  	%p1963, %p1961, %p1962;
	@%p1963 bra 	$L__BB1_1814;
$L__BB1_1813:
	// begin inline asm
	sub.cc.u32 %r16866, %r16866, %r3179; 
	subc.cc.u32 %r16865, %r16865, %r3178; 
	subc.cc.u32 %r16864, %r16864, %r3175; 
	subc.cc.u32 %r16863, %r16863, %r3177; 
	subc.cc.u32 %r16862, %r16862, %r3176; 
	subc.cc.u32 %r16861, %r16861, %r3174; 
	subc.cc.u32 %r16860, %r16860, %r3173; 
	subc.u32    %r16859, %r16859, %r3172; 
	
	// end inline asm
$L__BB1_1814:
	add.s32 	%r16883, %r16883, 1;
	setp.ne.s32 	%p1964, %r16883, 256;
	@%p1964 bra 	$L__BB1_1783;
	// begin inline asm
	add.cc.u32 %r16900, %r16810, %r16810; 
	addc.cc.u32 %r16901, %r16811, %r16811; 
	addc.cc.u32 %r16902, %r16812, %r16812; 
	addc.cc.u32 %r16903, %r16813, %r16813; 
	addc.cc.u32 %r16904, %r16814, %r16814; 
	addc.cc.u32 %r16905, %r16815, %r16815; 
	addc.cc.u32 %r16906, %r16816, %r16816; 
	addc.u32    %r16907, %r16817, %r16817; 
	
	// end inline asm
	setp.gt.u32 	%p1965, %r16907, %r3172;
	@%p1965 bra 	$L__BB1_1829;
	setp.lt.u32 	%p1966, %r16907, %r3172;
	@%p1966 bra 	$L__BB1_1830;
	setp.gt.u32 	%p1967, %r16906, %r3173;
	@%p1967 bra 	$L__BB1_1829;
	setp.lt.u32 	%p1968, %r16906, %r3173;
	@%p1968 bra 	$L__BB1_1830;
	setp.gt.u32 	%p1969, %r16905, %r3174;
	@%p1969 bra 	$L__BB1_1829;
	setp.lt.u32 	%p1970, %r16905, %r3174;
	@%p1970 bra 	$L__BB1_1830;
	setp.gt.u32 	%p1971, %r16904, %r3176;
	@%p1971 bra 	$L__BB1_1829;
	setp.lt.u32 	%p1972, %r16904, %r3176;
	@%p1972 bra 	$L__BB1_1830;
	setp.gt.u32 	%p1973, %r16903, %r3177;
	@%p1973 bra 	$L__BB1_1829;
	setp.lt.u32 	%p1974, %r16903, %r3177;
	@%p1974 bra 	$L__BB1_1830;
	setp.gt.u32 	%p1975, %r16902, %r3175;
	@%p1975 bra 	$L__BB1_1829;
	setp.lt.u32 	%p1976, %r16902, %r3175;
	@%p1976 bra 	$L__BB1_1830;
	setp.gt.u32 	%p1977, %r16901, %r3178;
	@%p1977 bra 	$L__BB1_1829;
	setp.lt.u32 	%p1978, %r16901, %r3178;
	setp.lt.u32 	%p1979, %r16900, %r3179;
	or.pred  	%p1980, %p1978, %p1979;
	@%p1980 bra 	$L__BB1_1830;
$L__BB1_1829:
	// begin inline asm
	sub.cc.u32 %r16900, %r16900, %r3179; 
	subc.cc.u32 %r16901, %r16901, %r3178; 
	subc.cc.u32 %r16902, %r16902, %r3175; 
	subc.cc.u32 %r16903, %r16903, %r3177; 
	subc.cc.u32 %r16904, %r16904, %r3176; 
	subc.cc.u32 %r16905, %r16905, %r3174; 
	subc.cc.u32 %r16906, %r16906, %r3173; 
	subc.u32    %r16907, %r16907, %r3172; 
	
	// end inline asm
$L__BB1_1830:
	setp.gt.u32 	%p1981, %r16891, %r16907;
	@%p1981 bra 	$L__BB1_1831;
	bra.uni 	$L__BB1_1844;
$L__BB1_1831:
	// begin inline asm
	sub.cc.u32 %r16908, %r16884, %r16900; 
	subc.cc.u32 %r16909, %r16885, %r16901; 
	subc.cc.u32 %r16910, %r16886, %r16902; 
	subc.cc.u32 %r16911, %r16887, %r16903; 
	subc.cc.u32 %r16912, %r16888, %r16904; 
	subc.cc.u32 %r16913, %r16889, %r16905; 
	subc.cc.u32 %r16914, %r16890, %r16906; 
	subc.u32    %r16915, %r16891, %r16907; 
	
	// end inline asm
	bra.uni 	$L__BB1_1846;
$L__BB1_1832:
	setp.gt.u32 	%p1983, %r16890, %r16906;
	@%p1983 bra 	$L__BB1_1831;
	setp.lt.u32 	%p1984, %r16890, %r16906;
	@%p1984 bra 	$L__BB1_1845;
	setp.gt.u32 	%p1985, %r16889, %r16905;
	@%p1985 bra 	$L__BB1_1831;
	setp.lt.u32 	%p1986, %r16889, %r16905;
	@%p1986 bra 	$L__BB1_1845;
	setp.gt.u32 	%p1987, %r16888, %r16904;
	@%p1987 bra 	$L__BB1_1831;
	setp.lt.u32 	%p1988, %r16888, %r16904;
	@%p1988 bra 	$L__BB1_1845;
	setp.gt.u32 	%p1989, %r16887, %r16903;
	@%p1989 bra 	$L__BB1_1831;
	setp.lt.u32 	%p1990, %r16887, %r16903;
	@%p1990 bra 	$L__BB1_1845;
	setp.gt.u32 	%p1991, %r16886, %r16902;
	@%p1991 bra 	$L__BB1_1831;
	setp.lt.u32 	%p1992, %r16886, %r16902;
	@%p1992 bra 	$L__BB1_1845;
	setp.gt.u32 	%p1993, %r16885, %r16901;
	@%p1993 bra 	$L__BB1_1831;
	setp.lt.u32 	%p1994, %r16885, %r16901;
	setp.lt.u32 	%p1995, %r16884, %r16900;
	or.pred  	%p1996, %p1994, %p1995;
	@%p1996 bra 	$L__BB1_1845;
	bra.uni 	$L__BB1_1831;
$L__BB1_1844:
	setp.ge.u32 	%p1982, %r16891, %r16907;
	@%p1982 bra 	$L__BB1_1832;
$L__BB1_1845:
	// begin inline asm
	add.cc.u32 %r12018, %r16884, %r3179; 
	addc.cc.u32 %r12019, %r16885, %r3178; 
	addc.cc.u32 %r12020, %r16886, %r3175; 
	addc.cc.u32 %r12021, %r16887, %r3177; 
	addc.cc.u32 %r12022, %r16888, %r3176; 
	addc.cc.u32 %r12023, %r16889, %r3174; 
	addc.cc.u32 %r12024, %r16890, %r3173; 
	addc.u32    %r12025, %r16891, %r3172; 
	
	// end inline asm
	// begin inline asm
	sub.cc.u32 %r16908, %r12018, %r16900; 
	subc.cc.u32 %r16909, %r12019, %r16901; 
	subc.cc.u32 %r16910, %r12020, %r16902; 
	subc.cc.u32 %r16911, %r12021, %r16903; 
	subc.cc.u32 %r16912, %r12022, %r16904; 
	subc.cc.u32 %r16913, %r12023, %r16905; 
	subc.cc.u32 %r16914, %r12024, %r16906; 
	subc.u32    %r16915, %r12025, %r16907; 
	
	// end inline asm
$L__BB1_1846:
	setp.gt.u32 	%p1997, %r16817, %r16915;
	@%p1997 bra 	$L__BB1_1847;
	bra.uni 	$L__BB1_1860;
$L__BB1_1847:
	// begin inline asm
	sub.cc.u32 %r16949, %r16810, %r16908; 
	subc.cc.u32 %r16950, %r16811, %r16909; 
	subc.cc.u32 %r16951, %r16812, %r16910; 
	subc.cc.u32 %r16952, %r16813, %r16911; 
	subc.cc.u32 %r16953, %r16814, %r16912; 
	subc.cc.u32 %r16954, %r16815, %r16913; 
	subc.cc.u32 %r16955, %r16816, %r16914; 
	subc.u32    %r16956, %r16817, %r16915; 
	
	// end inline asm
	bra.uni 	$L__BB1_1862;
$L__BB1_1848:
	setp.gt.u32 	%p1999, %r16816, %r16914;
	@%p1999 bra 	$L__BB1_1847;
	setp.lt.u32 	%p2000, %r16816, %r16914;
	@%p2000 bra 	$L__BB1_1861;
	setp.gt.u32 	%p2001, %r16815, %r16913;
	@%p2001 bra 	$L__BB1_1847;
	setp.lt.u32 	%p2002, %r16815, %r16913;
	@%p2002 bra 	$L__BB1_1861;
	setp.gt.u32 	%p2003, %r16814, %r16912;
	@%p2003 bra 	$L__BB1_1847;
	setp.lt.u32 	%p2004, %r16814, %r16912;
	@%p2004 bra 	$L__BB1_1861;
	setp.gt.u32 	%p2005, %r16813, %r16911;
	@%p2005 bra 	$L__BB1_1847;
	setp.lt.u32 	%p2006, %r16813, %r16911;
	@%p2006 bra 	$L__BB1_1861;
	setp.gt.u32 	%p2007, %r16812, %r16910;
	@%p2007 bra 	$L__BB1_1847;
	setp.lt.u32 	%p2008, %r16812, %r16910;
	@%p2008 bra 	$L__BB1_1861;
	setp.gt.u32 	%p2009, %r16811, %r16909;
	@%p2009 bra 	$L__BB1_1847;
	setp.lt.u32 	%p2010, %r16811, %r16909;
	setp.lt.u32 	%p2011, %r16810, %r16908;
	or.pred  	%p2012, %p2010, %p2011;
	@%p2012 bra 	$L__BB1_1861;
	bra.uni 	$L__BB1_1847;
$L__BB1_1860:
	setp.ge.u32 	%p1998, %r16817, %r16915;
	@%p1998 bra 	$L__BB1_1848;
$L__BB1_1861:
	// begin inline asm
	add.cc.u32 %r12090, %r16810, %r3179; 
	addc.cc.u32 %r12091, %r16811, %r3178; 
	addc.cc.u32 %r12092, %r16812, %r3175; 
	addc.cc.u32 %r12093, %r16813, %r3177; 
	addc.cc.u32 %r12094, %r16814, %r3176; 
	addc.cc.u32 %r12095, %r16815, %r3174; 
	addc.cc.u32 %r12096, %r16816, %r3173; 
	addc.u32    %r12097, %r16817, %r3172; 
	
	// end inline asm
	// begin inline asm
	sub.cc.u32 %r16949, %r12090, %r16908; 
	subc.cc.u32 %r16950, %r12091, %r16909; 
	subc.cc.u32 %r16951, %r12092, %r16910; 
	subc.cc.u32 %r16952, %r12093, %r16911; 
	subc.cc.u32 %r16953, %r12094, %r16912; 
	subc.cc.u32 %r16954, %r12095, %r16913; 
	subc.cc.u32 %r16955, %r12096, %r16914; 
	subc.u32    %r16956, %r12097, %r16915; 
	
	// end inline asm
$L__BB1_1862:
	mov.b32 	%r16941, 0;
	mov.u32 	%r16942, %r16941;
	mov.u32 	%r16943, %r16941;
	mov.u32 	%r16944, %r16941;
	mov.u32 	%r16945, %r16941;
	mov.u32 	%r16946, %r16941;
	mov.u32 	%r16947, %r16941;
	mov.u32 	%r16948, %r16941;
	mov.u32 	%r16940, %r16941;
$L__BB1_1863:
	shr.u32 	%r12163, %r16940, 5;
	and.b32  	%r12164, %r16940, 31;
	mul.wide.u32 	%rd213, %r12163, 4;
	add.s64 	%rd214, %rd8, %rd213;
	ld.local.u32 	%r12165, [%rd214];
	shr.u32 	%r12166, %r12165, %r12164;
	and.b32  	%r12167, %r12166, 1;
	setp.eq.b32 	%p2013, %r12167, 1;
	not.pred 	%p2014, %p2013;
	@%p2014 bra 	$L__BB1_1879;
	// begin inline asm
	add.cc.u32 %r16941, %r16941, %r16949; 
	addc.cc.u32 %r16942, %r16942, %r16950; 
	addc.cc.u32 %r16943, %r16943, %r16951; 
	addc.cc.u32 %r16944, %r16944, %r16952; 
	addc.cc.u32 %r16945, %r16945, %r16953; 
	addc.cc.u32 %r16946, %r16946, %r16954; 
	addc.cc.u32 %r16947, %r16947, %r16955; 
	addc.u32    %r16948, %r16948, %r16956; 
	
	// end inline asm
	setp.gt.u32 	%p2015, %r16948, %r3172;
	@%p2015 bra 	$L__BB1_1878;
	setp.lt.u32 	%p2016, %r16948, %r3172;
	@%p2016 bra 	$L__BB1_1879;
	setp.gt.u32 	%p2017, %r16947, %r3173;
	@%p2017 bra 	$L__BB1_1878;
	setp.lt.u32 	%p2018, %r16947, %r3173;
	@%p2018 bra 	$L__BB1_1879;
	setp.gt.u32 	%p2019, %r16946, %r3174;
	@%p2019 bra 	$L__BB1_1878;
	setp.lt.u32 	%p2020, %r16946, %r3174;
	@%p2020 bra 	$L__BB1_1879;
	setp.gt.u32 	%p2021, %r16945, %r3176;
	@%p2021 bra 	$L__BB1_1878;
	setp.lt.u32 	%p2022, %r16945, %r3176;
	@%p2022 bra 	$L__BB1_1879;
	setp.gt.u32 	%p2023, %r16944, %r3177;
	@%p2023 bra 	$L__BB1_1878;
	setp.lt.u32 	%p2024, %r16944, %r3177;
	@%p2024 bra 	$L__BB1_1879;
	setp.gt.u32 	%p2025, %r16943, %r3175;
	@%p2025 bra 	$L__BB1_1878;
	setp.lt.u32 	%p2026, %r16943, %r3175;
	@%p2026 bra 	$L__BB1_1879;
	setp.gt.u32 	%p2027, %r16942, %r3178;
	@%p2027 bra 	$L__BB1_1878;
	setp.lt.u32 	%p2028, %r16942, %r3178;
	setp.lt.u32 	%p2029, %r16941, %r3179;
	or.pred  	%p2030, %p2028, %p2029;
	@%p2030 bra 	$L__BB1_1879;
$L__BB1_1878:
	// begin inline asm
	sub.cc.u32 %r16941, %r16941, %r3179; 
	subc.cc.u32 %r16942, %r16942, %r3178; 
	subc.cc.u32 %r16943, %r16943, %r3175; 
	subc.cc.u32 %r16944, %r16944, %r3177; 
	subc.cc.u32 %r16945, %r16945, %r3176; 
	subc.cc.u32 %r16946, %r16946, %r3174; 
	subc.cc.u32 %r16947, %r16947, %r3173; 
	subc.u32    %r16948, %r16948, %r3172; 
	
	// end inline asm
$L__BB1_1879:
	// begin inline asm
	add.cc.u32 %r16949, %r16949, %r16949; 
	addc.cc.u32 %r16950, %r16950, %r16950; 
	addc.cc.u32 %r16951, %r16951, %r16951; 
	addc.cc.u32 %r16952, %r16952, %r16952; 
	addc.cc.u32 %r16953, %r16953, %r16953; 
	addc.cc.u32 %r16954, %r16954, %r16954; 
	addc.cc.u32 %r16955, %r16955, %r16955; 
	addc.u32    %r16956, %r16956, %r16956; 
	
	// end inline asm
	setp.gt.u32 	%p2031, %r16956, %r3172;
	@%p2031 bra 	$L__BB1_1893;
	setp.lt.u32 	%p2032, %r16956, %r3172;
	@%p2032 bra 	$L__BB1_1894;
	setp.gt.u32 	%p2033, %r16955, %r3173;
	@%p2033 bra 	$L__BB1_1893;
	setp.lt.u32 	%p2034, %r16955, %r3173;
	@%p2034 bra 	$L__BB1_1894;
	setp.gt.u32 	%p2035, %r16954, %r3174;
	@%p2035 bra 	$L__BB1_1893;
	setp.lt.u32 	%p2036, %r16954, %r3174;
	@%p2036 bra 	$L__BB1_1894;
	setp.gt.u32 	%p2037, %r16953, %r3176;
	@%p2037 bra 	$L__BB1_1893;
	setp.lt.u32 	%p2038, %r16953, %r3176;
	@%p2038 bra 	$L__BB1_1894;
	setp.gt.u32 	%p2039, %r16952, %r3177;
	@%p2039 bra 	$L__BB1_1893;
	setp.lt.u32 	%p2040, %r16952, %r3177;
	@%p2040 bra 	$L__BB1_1894;
	setp.gt.u32 	%p2041, %r16951, %r3175;
	@%p2041 bra 	$L__BB1_1893;
	setp.lt.u32 	%p2042, %r16951, %r3175;
	@%p2042 bra 	$L__BB1_1894;
	setp.gt.u32 	%p2043, %r16950, %r3178;
	@%p2043 bra 	$L__BB1_1893;
	setp.lt.u32 	%p2044, %r16950, %r3178;
	setp.lt.u32 	%p2045, %r16949, %r3179;
	or.pred  	%p2046, %p2044, %p2045;
	@%p2046 bra 	$L__BB1_1894;
$L__BB1_1893:
	// begin inline asm
	sub.cc.u32 %r16949, %r16949, %r3179; 
	subc.cc.u32 %r16950, %r16950, %r3178; 
	subc.cc.u32 %r16951, %r16951, %r3175; 
	subc.cc.u32 %r16952, %r16952, %r3177; 
	subc.cc.u32 %r16953, %r16953, %r3176; 
	subc.cc.u32 %r16954, %r16954, %r3174; 
	subc.cc.u32 %r16955, %r16955, %r3173; 
	subc.u32    %r16956, %r16956, %r3172; 
	
	// end inline asm
$L__BB1_1894:
	add.s32 	%r16940, %r16940, 1;
	setp.ne.s32 	%p2047, %r16940, 256;
	@%p2047 bra 	$L__BB1_1863;
	mov.b32 	%r16974, 0;
	mov.u32 	%r16975, %r16974;
	mov.u32 	%r16976, %r16974;
	mov.u32 	%r16977, %r16974;
	mov.u32 	%r16978, %r16974;
	mov.u32 	%r16979, %r16974;
	mov.u32 	%r16980, %r16974;
	mov.u32 	%r16981, %r16974;
	mov.u32 	%r16973, %r16974;
$L__BB1_1896:
	shr.u32 	%r12265, %r16973, 5;
	and.b32  	%r12266, %r16973, 31;
	mul.wide.u32 	%rd215, %r12265, 4;
	add.s64 	%rd216, %rd7, %rd215;
	ld.local.u32 	%r12267, [%rd216];
	shr.u32 	%r12268, %r12267, %r12266;
	and.b32  	%r12269, %r12268, 1;
	setp.eq.b32 	%p2048, %r12269, 1;
	not.pred 	%p2049, %p2048;
	@%p2049 bra 	$L__BB1_1912;
	// begin inline asm
	add.cc.u32 %r16974, %r16974, %r16982; 
	addc.cc.u32 %r16975, %r16975, %r16983; 
	addc.cc.u32 %r16976, %r16976, %r16984; 
	addc.cc.u32 %r16977, %r16977, %r16985; 
	addc.cc.u32 %r16978, %r16978, %r16986; 
	addc.cc.u32 %r16979, %r16979, %r16987; 
	addc.cc.u32 %r16980, %r16980, %r16988; 
	addc.u32    %r16981, %r16981, %r16989; 
	
	// end inline asm
	setp.gt.u32 	%p2050, %r16981, %r3172;
	@%p2050 bra 	$L__BB1_1911;
	setp.lt.u32 	%p2051, %r16981, %r3172;
	@%p2051 bra 	$L__BB1_1912;
	setp.gt.u32 	%p2052, %r16980, %r3173;
	@%p2052 bra 	$L__BB1_1911;
	setp.lt.u32 	%p2053, %r16980, %r3173;
	@%p2053 bra 	$L__BB1_1912;
	setp.gt.u32 	%p2054, %r16979, %r3174;
	@%p2054 bra 	$L__BB1_1911;
	setp.lt.u32 	%p2055, %r16979, %r3174;
	@%p2055 bra 	$L__BB1_1912;
	setp.gt.u32 	%p2056, %r16978, %r3176;
	@%p2056 bra 	$L__BB1_1911;
	setp.lt.u32 	%p2057, %r16978, %r3176;
	@%p2057 bra 	$L__BB1_1912;
	setp.gt.u32 	%p2058, %r16977, %r3177;
	@%p2058 bra 	$L__BB1_1911;
	setp.lt.u32 	%p2059, %r16977, %r3177;
	@%p2059 bra 	$L__BB1_1912;
	setp.gt.u32 	%p2060, %r16976, %r3175;
	@%p2060 bra 	$L__BB1_1911;
	setp.lt.u32 	%p2061, %r16976, %r3175;
	@%p2061 bra 	$L__BB1_1912;
	setp.gt.u32 	%p2062, %r16975, %r3178;
	@%p2062 bra 	$L__BB1_1911;
	setp.lt.u32 	%p2063, %r16975, %r3178;
	setp.lt.u32 	%p2064, %r16974, %r3179;
	or.pred  	%p2065, %p2063, %p2064;
	@%p2065 bra 	$L__BB1_1912;
$L__BB1_1911:
	// begin inline asm
	sub.cc.u32 %r16974, %r16974, %r3179; 
	subc.cc.u32 %r16975, %r16975, %r3178; 
	subc.cc.u32 %r16976, %r16976, %r3175; 
	subc.cc.u32 %r16977, %r16977, %r3177; 
	subc.cc.u32 %r16978, %r16978, %r3176; 
	subc.cc.u32 %r16979, %r16979, %r3174; 
	subc.cc.u32 %r16980, %r16980, %r3173; 
	subc.u32    %r16981, %r16981, %r3172; 
	
	// end inline asm
$L__BB1_1912:
	// begin inline asm
	add.cc.u32 %r16982, %r16982, %r16982; 
	addc.cc.u32 %r16983, %r16983, %r16983; 
	addc.cc.u32 %r16984, %r16984, %r16984; 
	addc.cc.u32 %r16985, %r16985, %r16985; 
	addc.cc.u32 %r16986, %r16986, %r16986; 
	addc.cc.u32 %r16987, %r16987, %r16987; 
	addc.cc.u32 %r16988, %r16988, %r16988; 
	addc.u32    %r16989, %r16989, %r16989; 
	
	// end inline asm
	setp.gt.u32 	%p2066, %r16989, %r3172;
	@%p2066 bra 	$L__BB1_1926;
	setp.lt.u32 	%p2067, %r16989, %r3172;
	@%p2067 bra 	$L__BB1_1927;
	setp.gt.u32 	%p2068, %r16988, %r3173;
	@%p2068 bra 	$L__BB1_1926;
	setp.lt.u32 	%p2069, %r16988, %r3173;
	@%p2069 bra 	$L__BB1_1927;
	setp.gt.u32 	%p2070, %r16987, %r3174;
	@%p2070 bra 	$L__BB1_1926;
	setp.lt.u32 	%p2071, %r16987, %r3174;
	@%p2071 bra 	$L__BB1_1927;
	setp.gt.u32 	%p2072, %r16986, %r3176;
	@%p2072 bra 	$L__BB1_1926;
	setp.lt.u32 	%p2073, %r16986, %r3176;
	@%p2073 bra 	$L__BB1_1927;
	setp.gt.u32 	%p2074, %r16985, %r3177;
	@%p2074 bra 	$L__BB1_1926;
	setp.lt.u32 	%p2075, %r16985, %r3177;
	@%p2075 bra 	$L__BB1_1927;
	setp.gt.u32 	%p2076, %r16984, %r3175;
	@%p2076 bra 	$L__BB1_1926;
	setp.lt.u32 	%p2077, %r16984, %r3175;
	@%p2077 bra 	$L__BB1_1927;
	setp.gt.u32 	%p2078, %r16983, %r3178;
	@%p2078 bra 	$L__BB1_1926;
	setp.lt.u32 	%p2079, %r16983, %r3178;
	setp.lt.u32 	%p2080, %r16982, %r3179;
	or.pred  	%p2081, %p2079, %p2080;
	@%p2081 bra 	$L__BB1_1927;
$L__BB1_1926:
	// begin inline asm
	sub.cc.u32 %r16982, %r16982, %r3179; 
	subc.cc.u32 %r16983, %r16983, %r3178; 
	subc.cc.u32 %r16984, %r16984, %r3175; 
	subc.cc.u32 %r16985, %r16985, %r3177; 
	subc.cc.u32 %r16986, %r16986, %r3176; 
	subc.cc.u32 %r16987, %r16987, %r3174; 
	subc.cc.u32 %r16988, %r16988, %r3173; 
	subc.u32    %r16989, %r16989, %r3172; 
	
	// end inline asm
$L__BB1_1927:
	add.s32 	%r16973, %r16973, 1;
	setp.ne.s32 	%p2082, %r16973, 256;
	@%p2082 bra 	$L__BB1_1896;
	// begin inline asm
	add.cc.u32 %r16990, %r16974, %r16974; 
	addc.cc.u32 %r16991, %r16975, %r16975; 
	addc.cc.u32 %r16992, %r16976, %r16976; 
	addc.cc.u32 %r16993, %r16977, %r16977; 
	addc.cc.u32 %r16994, %r16978, %r16978; 
	addc.cc.u32 %r16995, %r16979, %r16979; 
	addc.cc.u32 %r16996, %r16980, %r16980; 
	addc.u32    %r16997, %r16981, %r16981; 
	
	// end inline asm
	setp.gt.u32 	%p2083, %r16997, %r3172;
	@%p2083 bra 	$L__BB1_1942;
	setp.lt.u32 	%p2084, %r16997, %r3172;
	@%p2084 bra 	$L__BB1_1943;
	setp.gt.u32 	%p2085, %r16996, %r3173;
	@%p2085 bra 	$L__BB1_1942;
	setp.lt.u32 	%p2086, %r16996, %r3173;
	@%p2086 bra 	$L__BB1_1943;
	setp.gt.u32 	%p2087, %r16995, %r3174;
	@%p2087 bra 	$L__BB1_1942;
	setp.lt.u32 	%p2088, %r16995, %r3174;
	@%p2088 bra 	$L__BB1_1943;
	setp.gt.u32 	%p2089, %r16994, %r3176;
	@%p2089 bra 	$L__BB1_1942;
	setp.lt.u32 	%p2090, %r16994, %r3176;
	@%p2090 bra 	$L__BB1_1943;
	setp.gt.u32 	%p2091, %r16993, %r3177;
	@%p2091 bra 	$L__BB1_1942;
	setp.lt.u32 	%p2092, %r16993, %r3177;
	@%p2092 bra 	$L__BB1_1943;
	setp.gt.u32 	%p2093, %r16992, %r3175;
	@%p2093 bra 	$L__BB1_1942;
	setp.lt.u32 	%p2094, %r16992, %r3175;
	@%p2094 bra 	$L__BB1_1943;
	setp.gt.u32 	%p2095, %r16991, %r3178;
	@%p2095 bra 	$L__BB1_1942;
	setp.lt.u32 	%p2096, %r16991, %r3178;
	setp.lt.u32 	%p2097, %r16990, %r3179;
	or.pred  	%p2098, %p2096, %p2097;
	@%p2098 bra 	$L__BB1_1943;
$L__BB1_1942:
	// begin inline asm
	sub.cc.u32 %r16990, %r16990, %r3179; 
	subc.cc.u32 %r16991, %r16991, %r3178; 
	subc.cc.u32 %r16992, %r16992, %r3175; 
	subc.cc.u32 %r16993, %r16993, %r3177; 
	subc.cc.u32 %r16994, %r16994, %r3176; 
	subc.cc.u32 %r16995, %r16995, %r3174; 
	subc.cc.u32 %r16996, %r16996, %r3173; 
	subc.u32    %r16997, %r16997, %r3172; 
	
	// end inline asm
$L__BB1_1943:
	// begin inline asm
	add.cc.u32 %r16998, %r16990, %r16990; 
	addc.cc.u32 %r16999, %r16991, %r16991; 
	addc.cc.u32 %r17000, %r16992, %r16992; 
	addc.cc.u32 %r17001, %r16993, %r16993; 
	addc.cc.u32 %r17002, %r16994, %r16994; 
	addc.cc.u32 %r17003, %r16995, %r16995; 
	addc.cc.u32 %r17004, %r16996, %r16996; 
	addc.u32    %r17005, %r16997, %r16997; 
	
	// end inline asm
	setp.gt.u32 	%p2099, %r17005, %r3172;
	@%p2099 bra 	$L__BB1_1957;
	setp.lt.u32 	%p2100, %r17005, %r3172;
	@%p2100 bra 	$L__BB1_1958;
	setp.gt.u32 	%p2101, %r17004, %r3173;
	@%p2101 bra 	$L__BB1_1957;
	setp.lt.u32 	%p2102, %r17004, %r3173;
	@%p2102 bra 	$L__BB1_1958;
	setp.gt.u32 	%p2103, %r17003, %r3174;
	@%p2103 bra 	$L__BB1_1957;
	setp.lt.u32 	%p2104, %r17003, %r3174;
	@%p2104 bra 	$L__BB1_1958;
	setp.gt.u32 	%p2105, %r17002, %r3176;
	@%p2105 bra 	$L__BB1_1957;
	setp.lt.u32 	%p2106, %r17002, %r3176;
	@%p2106 bra 	$L__BB1_1958;
	setp.gt.u32 	%p2107, %r17001, %r3177;
	@%p2107 bra 	$L__BB1_1957;
	setp.lt.u32 	%p2108, %r17001, %r3177;
	@%p2108 bra 	$L__BB1_1958;
	setp.gt.u32 	%p2109, %r17000, %r3175;
	@%p2109 bra 	$L__BB1_1957;
	setp.lt.u32 	%p2110, %r17000, %r3175;
	@%p2110 bra 	$L__BB1_1958;
	setp.gt.u32 	%p2111, %r16999, %r3178;
	@%p2111 bra 	$L__BB1_1957;
	setp.lt.u32 	%p2112, %r16999, %r3178;
	setp.lt.u32 	%p2113, %r16998, %r3179;
	or.pred  	%p2114, %p2112, %p2113;
	@%p2114 bra 	$L__BB1_1958;
$L__BB1_1957:
	// begin inline asm
	sub.cc.u32 %r16998, %r16998, %r3179; 
	subc.cc.u32 %r16999, %r16999, %r3178; 
	subc.cc.u32 %r17000, %r17000, %r3175; 
	subc.cc.u32 %r17001, %r17001, %r3177; 
	subc.cc.u32 %r17002, %r17002, %r3176; 
	subc.cc.u32 %r17003, %r17003, %r3174; 
	subc.cc.u32 %r17004, %r17004, %r3173; 
	subc.u32    %r17005, %r17005, %r3172; 
	
	// end inline asm
$L__BB1_1958:
	// begin inline asm
	add.cc.u32 %r17006, %r16998, %r16998; 
	addc.cc.u32 %r17007, %r16999, %r16999; 
	addc.cc.u32 %r17008, %r17000, %r17000; 
	addc.cc.u32 %r17009, %r17001, %r17001; 
	addc.cc.u32 %r17010, %r17002, %r17002; 
	addc.cc.u32 %r17011, %r17003, %r17003; 
	addc.cc.u32 %r17012, %r17004, %r17004; 
	addc.u32    %r17013, %r17005, %r17005; 
	
	// end inline asm
	setp.gt.u32 	%p2115, %r17013, %r3172;
	@%p2115 bra 	$L__BB1_1972;
	setp.lt.u32 	%p2116, %r17013, %r3172;
	@%p2116 bra 	$L__BB1_1973;
	setp.gt.u32 	%p2117, %r17012, %r3173;
	@%p2117 bra 	$L__BB1_1972;
	setp.lt.u32 	%p2118, %r17012, %r3173;
	@%p2118 bra 	$L__BB1_1973;
	setp.gt.u32 	%p2119, %r17011, %r3174;
	@%p2119 bra 	$L__BB1_1972;
	setp.lt.u32 	%p2120, %r17011, %r3174;
	@%p2120 bra 	$L__BB1_1973;
	setp.gt.u32 	%p2121, %r17010, %r3176;
	@%p2121 bra 	$L__BB1_1972;
	setp.lt.u32 	%p2122, %r17010, %r3176;
	@%p2122 bra 	$L__BB1_1973;
	setp.gt.u32 	%p2123, %r17009, %r3177;
	@%p2123 bra 	$L__BB1_1972;
	setp.lt.u32 	%p2124, %r17009, %r3177;
	@%p2124 bra 	$L__BB1_1973;
	setp.gt.u32 	%p2125, %r17008, %r3175;
	@%p2125 bra 	$L__BB1_1972;
	setp.lt.u32 	%p2126, %r17008, %r3175;
	@%p2126 bra 	$L__BB1_1973;
	setp.gt.u32 	%p2127, %r17007, %r3178;
	@%p2127 bra 	$L__BB1_1972;
	setp.lt.u32 	%p2128, %r17007, %r3178;
	setp.lt.u32 	%p2129, %r17006, %r3179;
	or.pred  	%p2130, %p2128, %p2129;
	@%p2130 bra 	$L__BB1_1973;
$L__BB1_1972:
	// begin inline asm
	sub.cc.u32 %r17006, %r17006, %r3179; 
	subc.cc.u32 %r17007, %r17007, %r3178; 
	subc.cc.u32 %r17008, %r17008, %r3175; 
	subc.cc.u32 %r17009, %r17009, %r3177; 
	subc.cc.u32 %r17010, %r17010, %r3176; 
	subc.cc.u32 %r17011, %r17011, %r3174; 
	subc.cc.u32 %r17012, %r17012, %r3173; 
	subc.u32    %r17013, %r17013, %r3172; 
	
	// end inline asm
$L__BB1_1973:
	setp.gt.u32 	%p2131, %r16948, %r17013;
	@%p2131 bra 	$L__BB1_1974;
	bra.uni 	$L__BB1_1987;
$L__BB1_1974:
	// begin inline asm
	sub.cc.u32 %r17014, %r16941, %r17006; 
	subc.cc.u32 %r17015, %r16942, %r17007; 
	subc.cc.u32 %r17016, %r16943, %r17008; 
	subc.cc.u32 %r17017, %r16944, %r17009; 
	subc.cc.u32 %r17018, %r16945, %r17010; 
	subc.cc.u32 %r17019, %r16946, %r17011; 
	subc.cc.u32 %r17020, %r16947, %r17012; 
	subc.u32    %r17021, %r16948, %r17013; 
	
	// end inline asm
	bra.uni 	$L__BB1_1989;
$L__BB1_1975:
	setp.gt.u32 	%p2133, %r16947, %r17012;
	@%p2133 bra 	$L__BB1_1974;
	setp.lt.u32 	%p2134, %r16947, %r17012;
	@%p2134 bra 	$L__BB1_1988;
	setp.gt.u32 	%p2135, %r16946, %r17011;
	@%p2135 bra 	$L__BB1_1974;
	setp.lt.u32 	%p2136, %r16946, %r17011;
	@%p2136 bra 	$L__BB1_1988;
	setp.gt.u32 	%p2137, %r16945, %r17010;
	@%p2137 bra 	$L__BB1_1974;
	setp.lt.u32 	%p2138, %r16945, %r17010;
	@%p2138 bra 	$L__BB1_1988;
	setp.gt.u32 	%p2139, %r16944, %r17009;
	@%p2139 bra 	$L__BB1_1974;
	setp.lt.u32 	%p2140, %r16944, %r17009;
	@%p2140 bra 	$L__BB1_1988;
	setp.gt.u32 	%p2141, %r16943, %r17008;
	@%p2141 bra 	$L__BB1_1974;
	setp.lt.u32 	%p2142, %r16943, %r17008;
	@%p2142 bra 	$L__BB1_1988;
	setp.gt.u32 	%p2143, %r16942, %r17007;
	@%p2143 bra 	$L__BB1_1974;
	setp.lt.u32 	%p2144, %r16942, %r17007;
	setp.lt.u32 	%p2145, %r16941, %r17006;
	or.pred  	%p2146, %p2144, %p2145;
	@%p2146 bra 	$L__BB1_1988;
	bra.uni 	$L__BB1_1974;
$L__BB1_1987:
	setp.ge.u32 	%p2132, %r16948, %r17013;
	@%p2132 bra 	$L__BB1_1975;
$L__BB1_1988:
	// begin inline asm
	add.cc.u32 %r12510, %r16941, %r3179; 
	addc.cc.u32 %r12511, %r16942, %r3178; 
	addc.cc.u32 %r12512, %r16943, %r3175; 
	addc.cc.u32 %r12513, %r16944, %r3177; 
	addc.cc.u32 %r12514, %r16945, %r3176; 
	addc.cc.u32 %r12515, %r16946, %r3174; 
	addc.cc.u32 %r12516, %r16947, %r3173; 
	addc.u32    %r12517, %r16948, %r3172; 
	
	// end inline asm
	// begin inline asm
	sub.cc.u32 %r17014, %r12510, %r17006; 
	subc.cc.u32 %r17015, %r12511, %r17007; 
	subc.cc.u32 %r17016, %r12512, %r17008; 
	subc.cc.u32 %r17017, %r12513, %r17009; 
	subc.cc.u32 %r17018, %r12514, %r17010; 
	subc.cc.u32 %r17019, %r12515, %r17011; 
	subc.cc.u32 %r17020, %r12516, %r17012; 
	subc.u32    %r17021, %r12517, %r17013; 
	
	// end inline asm
$L__BB1_1989:
	ld.local.u32 	%r17047, [%rd26+64];
	ld.local.u32 	%r17048, [%rd26+68];
	ld.local.u32 	%r17049, [%rd26+72];
	ld.local.u32 	%r17050, [%rd26+76];
	ld.local.u32 	%r17051, [%rd26+80];
	ld.local.u32 	%r17052, [%rd26+84];
	ld.local.u32 	%r17053, [%rd26+88];
	ld.local.u32 	%r17054, [%rd26+92];
	mov.b32 	%r17039, 0;
	mov.u32 	%r17040, %r17039;
	mov.u32 	%r17041, %r17039;
	mov.u32 	%r17042, %r17039;
	mov.u32 	%r17043, %r17039;
	mov.u32 	%r17044, %r17039;
	mov.u32 	%r17045, %r17039;
	mov.u32 	%r17046, %r17039;
	mov.u32 	%r17038, %r17039;
$L__BB1_1990:
	shr.u32 	%r12583, %r17038, 5;
	and.b32  	%r12584, %r17038, 31;
	mul.wide.u32 	%rd217, %r12583, 4;
	add.s64 	%rd218, %rd26, %rd217;
	ld.local.u32 	%r12585, [%rd218+32];
	shr.u32 	%r12586, %r12585, %r12584;
	and.b32  	%r12587, %r12586, 1;
	setp.eq.b32 	%p2147, %r12587, 1;
	not.pred 	%p2148, %p2147;
	@%p2148 bra 	$L__BB1_2006;
	// begin inline asm
	add.cc.u32 %r17039, %r17039, %r17047; 
	addc.cc.u32 %r17040, %r17040, %r17048; 
	addc.cc.u32 %r17041, %r17041, %r17049; 
	addc.cc.u32 %r17042, %r17042, %r17050; 
	addc.cc.u32 %r17043, %r17043, %r17051; 
	addc.cc.u32 %r17044, %r17044, %r17052; 
	addc.cc.u32 %r17045, %r17045, %r17053; 
	addc.u32    %r17046, %r17046, %r17054; 
	
	// end inline asm
	setp.gt.u32 	%p2149, %r17046, %r3172;
	@%p2149 bra 	$L__BB1_2005;
	setp.lt.u32 	%p2150, %r17046, %r3172;
	@%p2150 bra 	$L__BB1_2006;
	setp.gt.u32 	%p2151, %r17045, %r3173;
	@%p2151 bra 	$L__BB1_2005;
	setp.lt.u32 	%p2152, %r17045, %r3173;
	@%p2152 bra 	$L__BB1_2006;
	setp.gt.u32 	%p2153, %r17044, %r3174;
	@%p2153 bra 	$L__BB1_2005;
	setp.lt.u32 	%p2154, %r17044, %r3174;
	@%p2154 bra 	$L__BB1_2006;
	setp.gt.u32 	%p2155, %r17043, %r3176;
	@%p2155 bra 	$L__BB1_2005;
	setp.lt.u32 	%p2156, %r17043, %r3176;
	@%p2156 bra 	$L__BB1_2006;
	setp.gt.u32 	%p2157, %r17042, %r3177;
	@%p2157 bra 	$L__BB1_2005;
	setp.lt.u32 	%p2158, %r17042, %r3177;
	@%p2158 bra 	$L__BB1_2006;
	setp.gt.u32 	%p2159, %r17041, %r3175;
	@%p2159 bra 	$L__BB1_2005;
	setp.lt.u32 	%p2160, %r17041, %r3175;
	@%p2160 bra 	$L__BB1_2006;
	setp.gt.u32 	%p2161, %r17040, %r3178;
	@%p2161 bra 	$L__BB1_2005;
	setp.lt.u32 	%p2162, %r17040, %r3178;
	setp.lt.u32 	%p2163, %r17039, %r3179;
	or.pred  	%p2164, %p2162, %p2163;
	@%p2164 bra 	$L__BB1_2006;
$L__BB1_2005:
	// begin inline asm
	sub.cc.u32 %r17039, %r17039, %r3179; 
	subc.cc.u32 %r17040, %r17040, %r3178; 
	subc.cc.u32 %r17041, %r17041, %r3175; 
	subc.cc.u32 %r17042, %r17042, %r3177; 
	subc.cc.u32 %r17043, %r17043, %r3176; 
	subc.cc.u32 %r17044, %r17044, %r3174; 
	subc.cc.u32 %r17045, %r17045, %r3173; 
	subc.u32    %r17046, %r17046, %r3172; 
	
	// end inline asm
$L__BB1_2006:
	// begin inline asm
	add.cc.u32 %r17047, %r17047, %r17047; 
	addc.cc.u32 %r17048, %r17048, %r17048; 
	addc.cc.u32 %r17049, %r17049, %r17049; 
	addc.cc.u32 %r17050, %r17050, %r17050; 
	addc.cc.u32 %r17051, %r17051, %r17051; 
	addc.cc.u32 %r17052, %r17052, %r17052; 
	addc.cc.u32 %r17053, %r17053, %r17053; 
	addc.u32    %r17054, %r17054, %r17054; 
	
	// end inline asm
	setp.gt.u32 	%p2165, %r17054, %r3172;
	@%p2165 bra 	$L__BB1_2020;
	setp.lt.u32 	%p2166, %r17054, %r3172;
	@%p2166 bra 	$L__BB1_2021;
	setp.gt.u32 	%p2167, %r17053, %r3173;
	@%p2167 bra 	$L__BB1_2020;
	setp.lt.u32 	%p2168, %r17053, %r3173;
	@%p2168 bra 	$L__BB1_2021;
	setp.gt.u32 	%p2169, %r17052, %r3174;
	@%p2169 bra 	$L__BB1_2020;
	setp.lt.u32 	%p2170, %r17052, %r3174;
	@%p2170 bra 	$L__BB1_2021;
	setp.gt.u32 	%p2171, %r17051, %r3176;
	@%p2171 bra 	$L__BB1_2020;
	setp.lt.u32 	%p2172, %r17051, %r3176;
	@%p2172 bra 	$L__BB1_2021;
	setp.gt.u32 	%p2173, %r17050, %r3177;
	@%p2173 bra 	$L__BB1_2020;
	setp.lt.u32 	%p2174, %r17050, %r3177;
	@%p2174 bra 	$L__BB1_2021;
	setp.gt.u32 	%p2175, %r17049, %r3175;
	@%p2175 bra 	$L__BB1_2020;
	setp.lt.u32 	%p2176, %r17049, %r3175;
	@%p2176 bra 	$L__BB1_2021;
	setp.gt.u32 	%p2177, %r17048, %r3178;
	@%p2177 bra 	$L__BB1_2020;
	setp.lt.u32 	%p2178, %r17048, %r3178;
	setp.lt.u32 	%p2179, %r17047, %r3179;
	or.pred  	%p2180, %p2178, %p2179;
	@%p2180 bra 	$L__BB1_2021;
$L__BB1_2020:
	// begin inline asm
	sub.cc.u32 %r17047, %r17047, %r3179; 
	subc.cc.u32 %r17048, %r17048, %r3178; 
	subc.cc.u32 %r17049, %r17049, %r3175; 
	subc.cc.u32 %r17050, %r17050, %r3177; 
	subc.cc.u32 %r17051, %r17051, %r3176; 
	subc.cc.u32 %r17052, %r17052, %r3174; 
	subc.cc.u32 %r17053, %r17053, %r3173; 
	subc.u32    %r17054, %r17054, %r3172; 
	
	// end inline asm
$L__BB1_2021:
	add.s32 	%r17038, %r17038, 1;
	setp.ne.s32 	%p2181, %r17038, 256;
	@%p2181 bra 	$L__BB1_1990;
	// begin inline asm
	add.cc.u32 %r15940, %r17039, %r17039; 
	addc.cc.u32 %r15939, %r17040, %r17040; 
	addc.cc.u32 %r15938, %r17041, %r17041; 
	addc.cc.u32 %r15937, %r17042, %r17042; 
	addc.cc.u32 %r15936, %r17043, %r17043; 
	addc.cc.u32 %r15935, %r17044, %r17044; 
	addc.cc.u32 %r15934, %r17045, %r17045; 
	addc.u32    %r15933, %r17046, %r17046; 
	
	// end inline asm
	setp.gt.u32 	%p2182, %r15933, %r3172;
	@%p2182 bra 	$L__BB1_2036;
	setp.lt.u32 	%p2183, %r15933, %r3172;
	@%p2183 bra 	$L__BB1_2037;
	setp.gt.u32 	%p2184, %r15934, %r3173;
	@%p2184 bra 	$L__BB1_2036;
	setp.lt.u32 	%p2185, %r15934, %r3173;
	@%p2185 bra 	$L__BB1_2037;
	setp.gt.u32 	%p2186, %r15935, %r3174;
	@%p2186 bra 	$L__BB1_2036;
	setp.lt.u32 	%p2187, %r15935, %r3174;
	@%p2187 bra 	$L__BB1_2037;
	setp.gt.u32 	%p2188, %r15936, %r3176;
	@%p2188 bra 	$L__BB1_2036;
	setp.lt.u32 	%p2189, %r15936, %r3176;
	@%p2189 bra 	$L__BB1_2037;
	setp.gt.u32 	%p2190, %r15937, %r3177;
	@%p2190 bra 	$L__BB1_2036;
	setp.lt.u32 	%p2191, %r15937, %r3177;
	@%p2191 bra 	$L__BB1_2037;
	setp.gt.u32 	%p2192, %r15938, %r3175;
	@%p2192 bra 	$L__BB1_2036;
	setp.lt.u32 	%p2193, %r15938, %r3175;
	@%p2193 bra 	$L__BB1_2037;
	setp.gt.u32 	%p2194, %r15939, %r3178;
	@%p2194 bra 	$L__BB1_2036;
	setp.lt.u32 	%p2195, %r15939, %r3178;
	setp.lt.u32 	%p2196, %r15940, %r3179;
	or.pred  	%p2197, %p2195, %p2196;
	@%p2197 bra 	$L__BB1_2037;
$L__BB1_2036:
	// begin inline asm
	sub.cc.u32 %r15940, %r15940, %r3179; 
	subc.cc.u32 %r15939, %r15939, %r3178; 
	subc.cc.u32 %r15938, %r15938, %r3175; 
	subc.cc.u32 %r15937, %r15937, %r3177; 
	subc.cc.u32 %r15936, %r15936, %r3176; 
	subc.cc.u32 %r15935, %r15935, %r3174; 
	subc.cc.u32 %r15934, %r15934, %r3173; 
	subc.u32    %r15933, %r15933, %r3172; 
	
	// end inline asm
$L__BB1_2037:
	st.local.u32 	[%rd28], %r16908;
	st.local.u32 	[%rd28+4], %r16909;
	st.local.u32 	[%rd28+8], %r16910;
	st.local.u32 	[%rd28+12], %r16911;
	st.local.u32 	[%rd28+16], %r16912;
	st.local.u32 	[%rd28+20], %r16913;
	st.local.u32 	[%rd28+24], %r16914;
	st.local.u32 	[%rd28+28], %r16915;
	st.local.u32 	[%rd28+32], %r17014;
	st.local.u32 	[%rd28+36], %r17015;
	st.local.u32 	[%rd28+40], %r17016;
	st.local.u32 	[%rd28+44], %r17017;
	st.local.u32 	[%rd28+48], %r17018;
	st.local.u32 	[%rd28+52], %r17019;
	st.local.u32 	[%rd28+56], %r17020;
	st.local.u32 	[%rd28+60], %r17021;
	st.local.u32 	[%rd28+64], %r15940;
	st.local.u32 	[%rd28+68], %r15939;
	st.local.u32 	[%rd28+72], %r15938;
	st.local.u32 	[%rd28+76], %r15937;
	st.local.u32 	[%rd28+80], %r15936;
	st.local.u32 	[%rd28+84], %r15935;
	st.local.u32 	[%rd28+88], %r15934;
	st.local.u32 	[%rd28+92], %r15933;
	mov.b16 	%rs25, 0;
	st.local.u8 	[%rd28+96], %rs25;
	bra.uni 	$L__BB1_2477;
$L__BB1_2038:
	mov.b16 	%rs26, 1;
	st.local.u8 	[%rd28+96], %rs26;
	mov.b32 	%r15933, 0;
	st.local.u32 	[%rd28], %r15933;
	st.local.u32 	[%rd28+4], %r15933;
	st.local.u32 	[%rd28+8], %r15933;
	st.local.u32 	[%rd28+12], %r15933;
	st.local.u32 	[%rd28+16], %r15933;
	st.local.u32 	[%rd28+20], %r15933;
	st.local.u32 	[%rd28+24], %r15933;
	st.local.u32 	[%rd28+28], %r15933;
	st.local.u32 	[%rd28+32], %r15933;
	st.local.u32 	[%rd28+36], %r15933;
	st.local.u32 	[%rd28+40], %r15933;
	st.local.u32 	[%rd28+44], %r15933;
	st.local.u32 	[%rd28+48], %r15933;
	st.local.u32 	[%rd28+52], %r15933;
	st.local.u32 	[%rd28+56], %r15933;
	st.local.u32 	[%rd28+60], %r15933;
	st.local.u32 	[%rd28+64], %r15933;
	st.local.u32 	[%rd28+68], %r15933;
	st.local.u32 	[%rd28+72], %r15933;
	st.local.u32 	[%rd28+76], %r15933;
	st.local.u32 	[%rd28+80], %r15933;
	st.local.u32 	[%rd28+84], %r15933;
	st.local.u32 	[%rd28+88], %r15933;
	st.local.u32 	[%rd28+92], %r15933;
	mov.pred 	%p2878, 0;
	mov.u32 	%r15934, %r15933;
	mov.u32 	%r15935, %r15933;
	mov.u32 	%r15936, %r15933;
	mov.u32 	%r15937, %r15933;
	mov.u32 	%r15938, %r15933;
	mov.u32 	%r15939, %r15933;
	mov.u32 	%r15940, %r15933;
	bra.uni 	$L__BB1_2477;
$L__BB1_2039:
	setp.gt.u32 	%p2201, %r16495, %r16457;
	@%p2201 bra 	$L__BB1_2051;
	setp.lt.u32 	%p2202, %r16495, %r16457;
	@%p2202 bra 	$L__BB1_2054;
	setp.gt.u32 	%p2203, %r16494, %r16458;
	@%p2203 bra 	$L__BB1_2051;
	setp.lt.u32 	%p2204, %r16494, %r16458;
	@%p2204 bra 	$L__BB1_2054;
	setp.gt.u32 	%p2205, %r16493, %r16459;
	@%p2205 bra 	$L__BB1_2051;
	setp.lt.u32 	%p2206, %r16493, %r16459;
	@%p2206 bra 	$L__BB1_2054;
	setp.gt.u32 	%p2207, %r16492, %r16460;
	@%p2207 bra 	$L__BB1_2051;
	setp.lt.u32 	%p2208, %r16492, %r16460;
	@%p2208 bra 	$L__BB1_2054;
	setp.gt.u32 	%p2209, %r16491, %r16461;
	@%p2209 bra 	$L__BB1_2051;
	setp.lt.u32 	%p2210, %r16491, %r16461;
	@%p2210 bra 	$L__BB1_2054;
	setp.gt.u32 	%p2211, %r16490, %r16462;
	@%p2211 bra 	$L__BB1_2051;
	setp.lt.u32 	%p2212, %r16490, %r16462;
	setp.lt.u32 	%p2213, %r16489, %r16463;
	or.pred  	%p2214, %p2212, %p2213;
	@%p2214 bra 	$L__BB1_2054;
$L__BB1_2051:
	// begin inline asm
	sub.cc.u32 %r17407, %r16489, %r16463; 
	subc.cc.u32 %r17408, %r16490, %r16462; 
	subc.cc.u32 %r17409, %r16491, %r16461; 
	subc.cc.u32 %r17410, %r16492, %r16460; 
	subc.cc.u32 %r17411, %r16493, %r16459; 
	subc.cc.u32 %r17412, %r16494, %r16458; 
	subc.cc.u32 %r17413, %r16495, %r16457; 
	subc.u32    %r17414, %r16496, %r16456; 
	
	// end inline asm
	bra.uni 	$L__BB1_2055;
$L__BB1_2052:
	setp.gt.u32 	%p2199, %r16496, %r16456;
	@%p2199 bra 	$L__BB1_2051;
	setp.le.u32 	%p2200, %r16456, %r16496;
	@%p2200 bra 	$L__BB1_2039;
$L__BB1_2054:
	ld.const.u32 	%r12749, [const_p];
	ld.const.u32 	%r12750, [const_p+4];
	ld.const.u32 	%r12752, [const_p+12];
	ld.const.u32 	%r12753, [const_p+16];
	ld.const.u32 	%r12751, [const_p+8];
	ld.const.u32 	%r12754, [const_p+20];
	ld.const.u32 	%r12755, [const_p+24];
	ld.const.u32 	%r12756, [const_p+28];
	// begin inline asm
	add.cc.u32 %r12733, %r16489, %r12749; 
	addc.cc.u32 %r12734, %r16490, %r12750; 
	addc.cc.u32 %r12735, %r16491, %r12751; 
	addc.cc.u32 %r12736, %r16492, %r12752; 
	addc.cc.u32 %r12737, %r16493, %r12753; 
	addc.cc.u32 %r12738, %r16494, %r12754; 
	addc.cc.u32 %r12739, %r16495, %r12755; 
	addc.u32    %r12740, %r16496, %r12756; 
	
	// end inline asm
	// begin inline asm
	sub.cc.u32 %r17407, %r12733, %r16463; 
	subc.cc.u32 %r17408, %r12734, %r16462; 
	subc.cc.u32 %r17409, %r12735, %r16461; 
	subc.cc.u32 %r17410, %r12736, %r16460; 
	subc.cc.u32 %r17411, %r12737, %r16459; 
	subc.cc.u32 %r17412, %r12738, %r16458; 
	subc.cc.u32 %r17413, %r12739, %r16457; 
	subc.u32    %r17414, %r12740, %r16456; 
	
	// end inline asm
$L__BB1_2055:
	st.local.u32 	[%rd10], %r17407;
	st.local.u32 	[%rd10+4], %r17408;
	st.local.u32 	[%rd10+8], %r17409;
	st.local.u32 	[%rd10+12], %r17410;
	st.local.u32 	[%rd10+16], %r17411;
	st.local.u32 	[%rd10+20], %r17412;
	st.local.u32 	[%rd10+24], %r17413;
	st.local.u32 	[%rd10+28], %r17414;
	setp.gt.u32 	%p2215, %r16628, %r16562;
	@%p2215 bra 	$L__BB1_2056;
	bra.uni 	$L__BB1_2069;
$L__BB1_2056:
	// begin inline asm
	sub.cc.u32 %r17268, %r16621, %r16555; 
	subc.cc.u32 %r17269, %r16622, %r16556; 
	subc.cc.u32 %r17270, %r16623, %r16557; 
	subc.cc.u32 %r17271, %r16624, %r16558; 
	subc.cc.u32 %r17272, %r16625, %r16559; 
	subc.cc.u32 %r17273, %r16626, %r16560; 
	subc.cc.u32 %r17274, %r16627, %r16561; 
	subc.u32    %r17275, %r16628, %r16562; 
	
	// end inline asm
	bra.uni 	$L__BB1_2071;
$L__BB1_2057:
	setp.gt.u32 	%p2217, %r16627, %r16561;
	@%p2217 bra 	$L__BB1_2056;
	setp.lt.u32 	%p2218, %r16627, %r16561;
	@%p2218 bra 	$L__BB1_2070;
	setp.gt.u32 	%p2219, %r16626, %r16560;
	@%p2219 bra 	$L__BB1_2056;
	setp.lt.u32 	%p2220, %r16626, %r16560;
	@%p2220 bra 	$L__BB1_2070;
	setp.gt.u32 	%p2221, %r16625, %r16559;
	@%p2221 bra 	$L__BB1_2056;
	setp.lt.u32 	%p2222, %r16625, %r16559;
	@%p2222 bra 	$L__BB1_2070;
	setp.gt.u32 	%p2223, %r16624, %r16558;
	@%p2223 bra 	$L__BB1_2056;
	setp.lt.u32 	%p2224, %r16624, %r16558;
	@%p2224 bra 	$L__BB1_2070;
	setp.gt.u32 	%p2225, %r16623, %r16557;
	@%p2225 bra 	$L__BB1_2056;
	setp.lt.u32 	%p2226, %r16623, %r16557;
	@%p2226 bra 	$L__BB1_2070;
	setp.gt.u32 	%p2227, %r16622, %r16556;
	@%p2227 bra 	$L__BB1_2056;
	setp.lt.u32 	%p2228, %r16622, %r16556;
	setp.lt.u32 	%p2229, %r16621, %r16555;
	or.pred  	%p2230, %p2228, %p2229;
	@%p2230 bra 	$L__BB1_2070;
	bra.uni 	$L__BB1_2056;
$L__BB1_2069:
	setp.ge.u32 	%p2216, %r16628, %r16562;
	@%p2216 bra 	$L__BB1_2057;
$L__BB1_2070:
	ld.const.u32 	%r12821, [const_p];
	ld.const.u32 	%r12822, [const_p+4];
	ld.const.u32 	%r12824, [const_p+12];
	ld.const.u32 	%r12825, [const_p+16];
	ld.const.u32 	%r12823, [const_p+8];
	ld.const.u32 	%r12826, [const_p+20];
	ld.const.u32 	%r12827, [const_p+24];
	ld.const.u32 	%r12828, [const_p+28];
	// begin inline asm
	add.cc.u32 %r12805, %r16621, %r12821; 
	addc.cc.u32 %r12806, %r16622, %r12822; 
	addc.cc.u32 %r12807, %r16623, %r12823; 
	addc.cc.u32 %r12808, %r16624, %r12824; 
	addc.cc.u32 %r12809, %r16625, %r12825; 
	addc.cc.u32 %r12810, %r16626, %r12826; 
	addc.cc.u32 %r12811, %r16627, %r12827; 
	addc.u32    %r12812, %r16628, %r12828; 
	
	// end inline asm
	// begin inline asm
	sub.cc.u32 %r17268, %r12805, %r16555; 
	subc.cc.u32 %r17269, %r12806, %r16556; 
	subc.cc.u32 %r17270, %r12807, %r16557; 
	subc.cc.u32 %r17271, %r12808, %r16558; 
	subc.cc.u32 %r17272, %r12809, %r16559; 
	subc.cc.u32 %r17273, %r12810, %r16560; 
	subc.cc.u32 %r17274, %r12811, %r16561; 
	subc.u32    %r17275, %r12812, %r16562; 
	
	// end inline asm
$L__BB1_2071:
	st.local.u32 	[%rd11], %r17268;
	st.local.u32 	[%rd11+4], %r17269;
	st.local.u32 	[%rd11+8], %r17270;
	st.local.u32 	[%rd11+12], %r17271;
	st.local.u32 	[%rd11+16], %r17272;
	st.local.u32 	[%rd11+20], %r17273;
	st.local.u32 	[%rd11+24], %r17274;
	st.local.u32 	[%rd11+28], %r17275;
	mov.b32 	%r17170, 0;
	mov.u32 	%r17104, %r17407;
	mov.u32 	%r17105, %r17408;
	mov.u32 	%r17106, %r17409;
	mov.u32 	%r17107, %r17410;
	mov.u32 	%r17108, %r17411;
	mov.u32 	%r17109, %r17412;
	mov.u32 	%r17110, %r17413;
	mov.u32 	%r17111, %r17414;
	mov.u32 	%r17171, %r17170;
	mov.u32 	%r17172, %r17170;
	mov.u32 	%r17173, %r17170;
	mov.u32 	%r17174, %r17170;
	mov.u32 	%r17175, %r17170;
	mov.u32 	%r17176, %r17170;
	mov.u32 	%r17177, %r17170;
	mov.u32 	%r17095, %r17170;
$L__BB1_2072:
	shr.u32 	%r12878, %r17095, 5;
	and.b32  	%r12879, %r17095, 31;
	mul.wide.u32 	%rd219, %r12878, 4;
	add.s64 	%rd220, %rd10, %rd219;
	ld.local.u32 	%r12880, [%rd220];
	shr.u32 	%r12881, %r12880, %r12879;
	and.b32  	%r12882, %r12881, 1;
	setp.eq.b32 	%p2231, %r12882, 1;
	not.pred 	%p2232, %p2231;
	@%p2232 bra 	$L__BB1_2088;
	// begin inline asm
	add.cc.u32 %r17170, %r17170, %r17104; 
	addc.cc.u32 %r17171, %r17171, %r17105; 
	addc.cc.u32 %r17172, %r17172, %r17106; 
	addc.cc.u32 %r17173, %r17173, %r17107; 
	addc.cc.u32 %r17174, %r17174, %r17108; 
	addc.cc.u32 %r17175, %r17175, %r17109; 
	addc.cc.u32 %r17176, %r17176, %r17110; 
	addc.u32    %r17177, %r17177, %r17111; 
	
	// end inline asm
	ld.const.u32 	%r12907, [const_p+28];
	setp.gt.u32 	%p2233, %r17177, %r12907;
	@%p2233 bra 	$L__BB1_2087;
	setp.lt.u32 	%p2234, %r17177, %r12907;
	@%p2234 bra 	$L__BB1_2088;
	ld.const.u32 	%r12909, [const_p+24];
	setp.gt.u32 	%p2235, %r17176, %r12909;
	@%p2235 bra 	$L__BB1_2087;
	setp.lt.u32 	%p2236, %r17176, %r12909;
	@%p2236 bra 	$L__BB1_2088;
	ld.const.u32 	%r12911, [const_p+20];
	setp.gt.u32 	%p2237, %r17175, %r12911;
	@%p2237 bra 	$L__BB1_2087;
	setp.lt.u32 	%p2238, %r17175, %r12911;
	@%p2238 bra 	$L__BB1_2088;
	ld.const.u32 	%r12913, [const_p+16];
	setp.gt.u32 	%p2239, %r17174, %r12913;
	@%p2239 bra 	$L__BB1_2087;
	setp.lt.u32 	%p2240, %r17174, %r12913;
	@%p2240 bra 	$L__BB1_2088;
	ld.const.u32 	%r12915, [const_p+12];
	setp.gt.u32 	%p2241, %r17173, %r12915;
	@%p2241 bra 	$L__BB1_2087;
	setp.lt.u32 	%p2242, %r17173, %r12915;
	@%p2242 bra 	$L__BB1_2088;
	ld.const.u32 	%r12917, [const_p+8];
	setp.gt.u32 	%p2243, %r17172, %r12917;
	@%p2243 bra 	$L__BB1_2087;
	setp.lt.u32 	%p2244, %r17172, %r12917;
	@%p2244 bra 	$L__BB1_2088;
	ld.const.u32 	%r12919, [const_p+4];
	setp.gt.u32 	%p2245, %r17171, %r12919;
	@%p2245 bra 	$L__BB1_2087;
	setp.lt.u32 	%p2246, %r17171, %r12919;
	ld.const.u32 	%r12921, [const_p];
	setp.lt.u32 	%p2247, %r17170, %r12921;
	or.pred  	%p2248, %p2246, %p2247;
	@%p2248 bra 	$L__BB1_2088;
$L__BB1_2087:
	ld.const.u32 	%r12939, [const_p];
	ld.const.u32 	%r12940, [const_p+4];
	ld.const.u32 	%r12942, [const_p+12];
	ld.const.u32 	%r12943, [const_p+16];
	ld.const.u32 	%r12941, [const_p+8];
	ld.const.u32 	%r12944, [const_p+20];
	ld.const.u32 	%r12945, [const_p+24];
	// begin inline asm
	sub.cc.u32 %r17170, %r17170, %r12939; 
	subc.cc.u32 %r17171, %r17171, %r12940; 
	subc.cc.u32 %r17172, %r17172, %r12941; 
	subc.cc.u32 %r17173, %r17173, %r12942; 
	subc.cc.u32 %r17174, %r17174, %r12943; 
	subc.cc.u32 %r17175, %r17175, %r12944; 
	subc.cc.u32 %r17176, %r17176, %r12945; 
	subc.u32    %r17177, %r17177, %r12907; 
	
	// end inline asm
$L__BB1_2088:
	// begin inline asm
	add.cc.u32 %r17104, %r17104, %r17104; 
	addc.cc.u32 %r17105, %r17105, %r17105; 
	addc.cc.u32 %r17106, %r17106, %r17106; 
	addc.cc.u32 %r17107, %r17107, %r17107; 
	addc.cc.u32 %r17108, %r17108, %r17108; 
	addc.cc.u32 %r17109, %r17109, %r17109; 
	addc.cc.u32 %r17110, %r17110, %r17110; 
	addc.u32    %r17111, %r17111, %r17111; 
	
	// end inline asm
	ld.const.u32 	%r12971, [const_p+28];
	setp.gt.u32 	%p2249, %r17111, %r12971;
	@%p2249 bra 	$L__BB1_2102;
	setp.lt.u32 	%p2250, %r17111, %r12971;
	@%p2250 bra 	$L__BB1_2103;
	ld.const.u32 	%r12973, [const_p+24];
	setp.gt.u32 	%p2251, %r17110, %r12973;
	@%p2251 bra 	$L__BB1_2102;
	setp.lt.u32 	%p2252, %r17110, %r12973;
	@%p2252 bra 	$L__BB1_2103;
	ld.const.u32 	%r12975, [const_p+20];
	setp.gt.u32 	%p2253, %r17109, %r12975;
	@%p2253 bra 	$L__BB1_2102;
	setp.lt.u32 	%p2254, %r17109, %r12975;
	@%p2254 bra 	$L__BB1_2103;
	ld.const.u32 	%r12977, [const_p+16];
	setp.gt.u32 	%p2255, %r17108, %r12977;
	@%p2255 bra 	$L__BB1_2102;
	setp.lt.u32 	%p2256, %r17108, %r12977;
	@%p2256 bra 	$L__BB1_2103;
	ld.const.u32 	%r12979, [const_p+12];
	setp.gt.u32 	%p2257, %r17107, %r12979;
	@%p2257 bra 	$L__BB1_2102;
	setp.lt.u32 	%p2258, %r17107, %r12979;
	@%p2258 bra 	$L__BB1_2103;
	ld.const.u32 	%r12981, [const_p+8];
	setp.gt.u32 	%p2259, %r17106, %r12981;
	@%p2259 bra 	$L__BB1_2102;
	setp.lt.u32 	%p2260, %r17106, %r12981;
	@%p2260 bra 	$L__BB1_2103;
	ld.const.u32 	%r12983, [const_p+4];
	setp.gt.u32 	%p2261, %r17105, %r12983;
	@%p2261 bra 	$L__BB1_2102;
	setp.lt.u32 	%p2262, %r17105, %r12983;
	ld.const.u32 	%r12985, [const_p];
	setp.lt.u32 	%p2263, %r17104, %r12985;
	or.pred  	%p2264, %p2262, %p2263;
	@%p2264 bra 	$L__BB1_2103;
$L__BB1_2102:
	ld.const.u32 	%r13003, [const_p];
	ld.const.u32 	%r13004, [const_p+4];
	ld.const.u32 	%r13006, [const_p+12];
	ld.const.u32 	%r13007, [const_p+16];
	ld.const.u32 	%r13005, [const_p+8];
	ld.const.u32 	%r13008, [const_p+20];
	ld.const.u32 	%r13009, [const_p+24];
	// begin inline asm
	sub.cc.u32 %r17104, %r17104, %r13003; 
	subc.cc.u32 %r17105, %r17105, %r13004; 
	subc.cc.u32 %r17106, %r17106, %r13005; 
	subc.cc.u32 %r17107, %r17107, %r13006; 
	subc.cc.u32 %r17108, %r17108, %r13007; 
	subc.cc.u32 %r17109, %r17109, %r13008; 
	subc.cc.u32 %r17110, %r17110, %r13009; 
	subc.u32    %r17111, %r17111, %r12971; 
	
	// end inline asm
$L__BB1_2103:
	add.s32 	%r17095, %r17095, 1;
	setp.ne.s32 	%p2265, %r17095, 256;
	@%p2265 bra 	$L__BB1_2072;
	mov.b32 	%r17301, 0;
	mov.u32 	%r17137, %r17170;
	mov.u32 	%r17138, %r17171;
	mov.u32 	%r17139, %r17172;
	mov.u32 	%r17140, %r17173;
	mov.u32 	%r17141, %r17174;
	mov.u32 	%r17142, %r17175;
	mov.u32 	%r17143, %r17176;
	mov.u32 	%r17144, %r17177;
	mov.u32 	%r17302, %r17301;
	mov.u32 	%r17303, %r17301;
	mov.u32 	%r17304, %r17301;
	mov.u32 	%r17305, %r17301;
	mov.u32 	%r17306, %r17301;
	mov.u32 	%r17307, %r17301;
	mov.u32 	%r17308, %r17301;
	mov.u32 	%r17128, %r17301;
$L__BB1_2105:
	shr.u32 	%r13012, %r17128, 5;
	and.b32  	%r13013, %r17128, 31;
	mul.wide.u32 	%rd221, %r13012, 4;
	add.s64 	%rd222, %rd10, %rd221;
	ld.local.u32 	%r13014, [%rd222];
	shr.u32 	%r13015, %r13014, %r13013;
	and.b32  	%r13016, %r13015, 1;
	setp.eq.b32 	%p2266, %r13016, 1;
	not.pred 	%p2267, %p2266;
	@%p2267 bra 	$L__BB1_2121;
	// begin inline asm
	add.cc.u32 %r17301, %r17301, %r17137; 
	addc.cc.u32 %r17302, %r17302, %r17138; 
	addc.cc.u32 %r17303, %r17303, %r17139; 
	addc.cc.u32 %r17304, %r17304, %r17140; 
	addc.cc.u32 %r17305, %r17305, %r17141; 
	addc.cc.u32 %r17306, %r17306, %r17142; 
	addc.cc.u32 %r17307, %r17307, %r17143; 
	addc.u32    %r17308, %r17308, %r17144; 
	
	// end inline asm
	ld.const.u32 	%r13041, [const_p+28];
	setp.gt.u32 	%p2268, %r17308, %r13041;
	@%p2268 bra 	$L__BB1_2120;
	setp.lt.u32 	%p2269, %r17308, %r13041;
	@%p2269 bra 	$L__BB1_2121;
	ld.const.u32 	%r13043, [const_p+24];
	setp.gt.u32 	%p2270, %r17307, %r13043;
	@%p2270 bra 	$L__BB1_2120;
	setp.lt.u32 	%p2271, %r17307, %r13043;
	@%p2271 bra 	$L__BB1_2121;
	ld.const.u32 	%r13045, [const_p+20];
	setp.gt.u32 	%p2272, %r17306, %r13045;
	@%p2272 bra 	$L__BB1_2120;
	setp.lt.u32 	%p2273, %r17306, %r13045;
	@%p2273 bra 	$L__BB1_2121;
	ld.const.u32 	%r13047, [const_p+16];
	setp.gt.u32 	%p2274, %r17305, %r13047;
	@%p2274 bra 	$L__BB1_2120;
	setp.lt.u32 	%p2275, %r17305, %r13047;
	@%p2275 bra 	$L__BB1_2121;
	ld.const.u32 	%r13049, [const_p+12];
	setp.gt.u32 	%p2276, %r17304, %r13049;
	@%p2276 bra 	$L__BB1_2120;
	setp.lt.u32 	%p2277, %r17304, %r13049;
	@%p2277 bra 	$L__BB1_2121;
	ld.const.u32 	%r13051, [const_p+8];
	setp.gt.u32 	%p2278, %r17303, %r13051;
	@%p2278 bra 	$L__BB1_2120;
	setp.lt.u32 	%p2279, %r17303, %r13051;
	@%p2279 bra 	$L__BB1_2121;
	ld.const.u32 	%r13053, [const_p+4];
	setp.gt.u32 	%p2280, %r17302, %r13053;
	@%p2280 bra 	$L__BB1_2120;
	setp.lt.u32 	%p2281, %r17302, %r13053;
	ld.const.u32 	%r13055, [const_p];
	setp.lt.u32 	%p2282, %r17301, %r13055;
	or.pred  	%p2283, %p2281, %p2282;
	@%p2283 bra 	$L__BB1_2121;
$L__BB1_2120:
	ld.const.u32 	%r13073, [const_p];
	ld.const.u32 	%r13074, [const_p+4];
	ld.const.u32 	%r13076, [const_p+12];
	ld.const.u32 	%r13077, [const_p+16];
	ld.const.u32 	%r13075, [const_p+8];
	ld.const.u32 	%r13078, [const_p+20];
	ld.const.u32 	%r13079, [const_p+24];
	ld.const.u32 	%r13080, [const_p+28];
	// begin inline asm
	sub.cc.u32 %r17301, %r17301, %r13073; 
	subc.cc.u32 %r17302, %r17302, %r13074; 
	subc.cc.u32 %r17303, %r17303, %r13075; 
	subc.cc.u32 %r17304, %r17304, %r13076; 
	subc.cc.u32 %r17305, %r17305, %r13077; 
	subc.cc.u32 %r17306, %r17306, %r13078; 
	subc.cc.u32 %r17307, %r17307, %r13079; 
	subc.u32    %r17308, %r17308, %r13080; 
	
	// end inline asm
$L__BB1_2121:
	// begin inline asm
	add.cc.u32 %r17137, %r17137, %r17137; 
	addc.cc.u32 %r17138, %r17138, %r17138; 
	addc.cc.u32 %r17139, %r17139, %r17139; 
	addc.cc.u32 %r17140, %r17140, %r17140; 
	addc.cc.u32 %r17141, %r17141, %r17141; 
	addc.cc.u32 %r17142, %r17142, %r17142; 
	addc.cc.u32 %r17143, %r17143, %r17143; 
	addc.u32    %r17144, %r17144, %r17144; 
	
	// end inline asm
	ld.const.u32 	%r13105, [const_p+28];
	setp.gt.u32 	%p2284, %r17144, %r13105;
	@%p2284 bra 	$L__BB1_2135;
	setp.lt.u32 	%p2285, %r17144, %r13105;
	@%p2285 bra 	$L__BB1_2136;
	ld.const.u32 	%r13107, [const_p+24];
	setp.gt.u32 	%p2286, %r17143, %r13107;
	@%p2286 bra 	$L__BB1_2135;
	setp.lt.u32 	%p2287, %r17143, %r13107;
	@%p2287 bra 	$L__BB1_2136;
	ld.const.u32 	%r13109, [const_p+20];
	setp.gt.u32 	%p2288, %r17142, %r13109;
	@%p2288 bra 	$L__BB1_2135;
	setp.lt.u32 	%p2289, %r17142, %r13109;
	@%p2289 bra 	$L__BB1_2136;
	ld.const.u32 	%r13111, [const_p+16];
	setp.gt.u32 	%p2290, %r17141, %r13111;
	@%p2290 bra 	$L__BB1_2135;
	setp.lt.u32 	%p2291, %r17141, %r13111;
	@%p2291 bra 	$L__BB1_2136;
	ld.const.u32 	%r13113, [const_p+12];
	setp.gt.u32 	%p2292, %r17140, %r13113;
	@%p2292 bra 	$L__BB1_2135;
	setp.lt.u32 	%p2293, %r17140, %r13113;
	@%p2293 bra 	$L__BB1_2136;
	ld.const.u32 	%r13115, [const_p+8];
	setp.gt.u32 	%p2294, %r17139, %r13115;
	@%p2294 bra 	$L__BB1_2135;
	setp.lt.u32 	%p2295, %r17139, %r13115;
	@%p2295 bra 	$L__BB1_2136;
	ld.const.u32 	%r13117, [const_p+4];
	setp.gt.u32 	%p2296, %r17138, %r13117;
	@%p2296 bra 	$L__BB1_2135;
	setp.lt.u32 	%p2297, %r17138, %r13117;
	ld.const.u32 	%r13119, [const_p];
	setp.lt.u32 	%p2298, %r17137, %r13119;
	or.pred  	%p2299, %p2297, %p2298;
	@%p2299 bra 	$L__BB1_2136;
$L__BB1_2135:
	ld.const.u32 	%r13137, [const_p];
	ld.const.u32 	%r13138, [const_p+4];
	ld.const.u32 	%r13140, [const_p+12];
	ld.const.u32 	%r13141, [const_p+16];
	ld.const.u32 	%r13139, [const_p+8];
	ld.const.u32 	%r13142, [const_p+20];
	ld.const.u32 	%r13143, [const_p+24];
	ld.const.u32 	%r13144, [const_p+28];
	// begin inline asm
	sub.cc.u32 %r17137, %r17137, %r13137; 
	subc.cc.u32 %r17138, %r17138, %r13138; 
	subc.cc.u32 %r17139, %r17139, %r13139; 
	subc.cc.u32 %r17140, %r17140, %r13140; 
	subc.cc.u32 %r17141, %r17141, %r13141; 
	subc.cc.u32 %r17142, %r17142, %r13142; 
	subc.cc.u32 %r17143, %r17143, %r13143; 
	subc.u32    %r17144, %r17144, %r13144; 
	
	// end inline asm
$L__BB1_2136:
	add.s32 	%r17128, %r17128, 1;
	setp.ne.s32 	%p2300, %r17128, 256;
	@%p2300 bra 	$L__BB1_2105;
	mov.b32 	%r17162, 0;
	mov.u32 	%r17163, %r17162;
	mov.u32 	%r17164, %r17162;
	mov.u32 	%r17165, %r17162;
	mov.u32 	%r17166, %r17162;
	mov.u32 	%r17167, %r17162;
	mov.u32 	%r17168, %r17162;
	mov.u32 	%r17169, %r17162;
	mov.u32 	%r17161, %r17162;
$L__BB1_2138:
	shr.u32 	%r13146, %r17161, 5;
	and.b32  	%r13147, %r17161, 31;
	mul.wide.u32 	%rd223, %r13146, 4;
	add.s64 	%rd224, %rd9, %rd223;
	ld.local.u32 	%r13148, [%rd224];
	shr.u32 	%r13149, %r13148, %r13147;
	and.b32  	%r13150, %r13149, 1;
	setp.eq.b32 	%p2301, %r13150, 1;
	not.pred 	%p2302, %p2301;
	@%p2302 bra 	$L__BB1_2154;
	// begin inline asm
	add.cc.u32 %r17162, %r17162, %r17170; 
	addc.cc.u32 %r17163, %r17163, %r17171; 
	addc.cc.u32 %r17164, %r17164, %r17172; 
	addc.cc.u32 %r17165, %r17165, %r17173; 
	addc.cc.u32 %r17166, %r17166, %r17174; 
	addc.cc.u32 %r17167, %r17167, %r17175; 
	addc.cc.u32 %r17168, %r17168, %r17176; 
	addc.u32    %r17169, %r17169, %r17177; 
	
	// end inline asm
	ld.const.u32 	%r13175, [const_p+28];
	setp.gt.u32 	%p2303, %r17169, %r13175;
	@%p2303 bra 	$L__BB1_2153;
	setp.lt.u32 	%p2304, %r17169, %r13175;
	@%p2304 bra 	$L__BB1_2154;
	ld.const.u32 	%r13177, [const_p+24];
	setp.gt.u32 	%p2305, %r17168, %r13177;
	@%p2305 bra 	$L__BB1_2153;
	setp.lt.u32 	%p2306, %r17168, %r13177;
	@%p2306 bra 	$L__BB1_2154;
	ld.const.u32 	%r13179, [const_p+20];
	setp.gt.u32 	%p2307, %r17167, %r13179;
	@%p2307 bra 	$L__BB1_2153;
	setp.lt.u32 	%p2308, %r17167, %r13179;
	@%p2308 bra 	$L__BB1_2154;
	ld.const.u32 	%r13181, [const_p+16];
	setp.gt.u32 	%p2309, %r17166, %r13181;
	@%p2309 bra 	$L__BB1_2153;
	setp.lt.u32 	%p2310, %r17166, %r13181;
	@%p2310 bra 	$L__BB1_2154;
	ld.const.u32 	%r13183, [const_p+12];
	setp.gt.u32 	%p2311, %r17165, %r13183;
	@%p2311 bra 	$L__BB1_2153;
	setp.lt.u32 	%p2312, %r17165, %r13183;
	@%p2312 bra 	$L__BB1_2154;
	ld.const.u32 	%r13185, [const_p+8];
	setp.gt.u32 	%p2313, %r17164, %r13185;
	@%p2313 bra 	$L__BB1_2153;
	setp.lt.u32 	%p2314, %r17164, %r13185;
	@%p2314 bra 	$L__BB1_2154;
	ld.const.u32 	%r13187, [const_p+4];
	setp.gt.u32 	%p2315, %r17163, %r13187;
	@%p2315 bra 	$L__BB1_2153;
	setp.lt.u32 	%p2316, %r17163, %r13187;
	ld.const.u32 	%r13189, [const_p];
	setp.lt.u32 	%p2317, %r17162, %r13189;
	or.pred  	%p2318, %p2316, %p2317;
	@%p2318 bra 	$L__BB1_2154;
$L__BB1_2153:
	ld.const.u32 	%r13207, [const_p];
	ld.const.u32 	%r13208, [const_p+4];
	ld.const.u32 	%r13210, [const_p+12];
	ld.const.u32 	%r13211, [const_p+16];
	ld.const.u32 	%r13209, [const_p+8];
	ld.const.u32 	%r13212, [const_p+20];
	ld.const.u32 	%r13213, [const_p+24];
	ld.const.u32 	%r13214, [const_p+28];
	// begin inline asm
	sub.cc.u32 %r17162, %r17162, %r13207; 
	subc.cc.u32 %r17163, %r17163, %r13208; 
	subc.cc.u32 %r17164, %r17164, %r13209; 
	subc.cc.u32 %r17165, %r17165, %r13210; 
	subc.cc.u32 %r17166, %r17166, %r13211; 
	subc.cc.u32 %r17167, %r17167, %r13212; 
	subc.cc.u32 %r17168, %r17168, %r13213; 
	subc.u32    %r17169, %r17169, %r13214; 
	
	// end inline asm
$L__BB1_2154:
	// begin inline asm
	add.cc.u32 %r17170, %r17170, %r17170; 
	addc.cc.u32 %r17171, %r17171, %r17171; 
	addc.cc.u32 %r17172, %r17172, %r17172; 
	addc.cc.u32 %r17173, %r17173, %r17173; 
	addc.cc.u32 %r17174, %r17174, %r17174; 
	addc.cc.u32 %r17175, %r17175, %r17175; 
	addc.cc.u32 %r17176, %r17176, %r17176; 
	addc.u32    %r17177, %r17177, %r17177; 
	
	// end inline asm
	ld.const.u32 	%r13239, [const_p+28];
	setp.gt.u32 	%p2319, %r17177, %r13239;
	@%p2319 bra 	$L__BB1_2168;
	setp.lt.u32 	%p2320, %r17177, %r13239;
	@%p2320 bra 	$L__BB1_2169;
	ld.const.u32 	%r13241, [const_p+24];
	setp.gt.u32 	%p2321, %r17176, %r13241;
	@%p2321 bra 	$L__BB1_2168;
	setp.lt.u32 	%p2322, %r17176, %r13241;
	@%p2322 bra 	$L__BB1_2169;
	ld.const.u32 	%r13243, [const_p+20];
	setp.gt.u32 	%p2323, %r17175, %r13243;
	@%p2323 bra 	$L__BB1_2168;
	setp.lt.u32 	%p2324, %r17175, %r13243;
	@%p2324 bra 	$L__BB1_2169;
	ld.const.u32 	%r13245, [const_p+16];
	setp.gt.u32 	%p2325, %r17174, %r13245;
	@%p2325 bra 	$L__BB1_2168;
	setp.lt.u32 	%p2326, %r17174, %r13245;
	@%p2326 bra 	$L__BB1_2169;
	ld.const.u32 	%r13247, [const_p+12];
	setp.gt.u32 	%p2327, %r17173, %r13247;
	@%p2327 bra 	$L__BB1_2168;
	setp.lt.u32 	%p2328, %r17173, %r13247;
	@%p2328 bra 	$L__BB1_2169;
	ld.const.u32 	%r13249, [const_p+8];
	setp.gt.u32 	%p2329, %r17172, %r13249;
	@%p2329 bra 	$L__BB1_2168;
	setp.lt.u32 	%p2330, %r17172, %r13249;
	@%p2330 bra 	$L__BB1_2169;
	ld.const.u32 	%r13251, [const_p+4];
	setp.gt.u32 	%p2331, %r17171, %r13251;
	@%p2331 bra 	$L__BB1_2168;
	setp.lt.u32 	%p2332, %r17171, %r13251;
	ld.const.u32 	%r13253, [const_p];
	setp.lt.u32 	%p2333, %r17170, %r13253;
	or.pred  	%p2334, %p2332, %p2333;
	@%p2334 bra 	$L__BB1_2169;
$L__BB1_2168:
	ld.const.u32 	%r13271, [const_p];
	ld.const.u32 	%r13272, [const_p+4];
	ld.const.u32 	%r13274, [const_p+12];
	ld.const.u32 	%r13275, [const_p+16];
	ld.const.u32 	%r13273, [const_p+8];
	ld.const.u32 	%r13276, [const_p+20];
	ld.const.u32 	%r13277, [const_p+24];
	ld.const.u32 	%r13278, [const_p+28];
	// begin inline asm
	sub.cc.u32 %r17170, %r17170, %r13271; 
	subc.cc.u32 %r17171, %r17171, %r13272; 
	subc.cc.u32 %r17172, %r17172, %r13273; 
	subc.cc.u32 %r17173, %r17173, %r13274; 
	subc.cc.u32 %r17174, %r17174, %r13275; 
	subc.cc.u32 %r17175, %r17175, %r13276; 
	subc.cc.u32 %r17176, %r17176, %r13277; 
	subc.u32    %r17177, %r17177, %r13278; 
	
	// end inline asm
$L__BB1_2169:
	add.s32 	%r17161, %r17161, 1;
	setp.ne.s32 	%p2335, %r17161, 256;
	@%p2335 bra 	$L__BB1_2138;
	mov.b32 	%r17195, 0;
	mov.u32 	%r17203, %r17268;
	mov.u32 	%r17204, %r17269;
	mov.u32 	%r17205, %r17270;
	mov.u32 	%r17206, %r17271;
	mov.u32 	%r17207, %r17272;
	mov.u32 	%r17208, %r17273;
	mov.u32 	%r17209, %r17274;
	mov.u32 	%r17210, %r17275;
	mov.u32 	%r17196, %r17195;
	mov.u32 	%r17197, %r17195;
	mov.u32 	%r17198, %r17195;
	mov.u32 	%r17199, %r17195;
	mov.u32 	%r17200, %r17195;
	mov.u32 	%r17201, %r17195;
	mov.u32 	%r17202, %r17195;
	mov.u32 	%r17194, %r17195;
$L__BB1_2171:
	shr.u32 	%r13280, %r17194, 5;
	and.b32  	%r13281, %r17194, 31;
	mul.wide.u32 	%rd225, %r13280, 4;
	add.s64 	%rd226, %rd11, %rd225;
	ld.local.u32 	%r13282, [%rd226];
	shr.u32 	%r13283, %r13282, %r13281;
	and.b32  	%r13284, %r13283, 1;
	setp.eq.b32 	%p2336, %r13284, 1;
	not.pred 	%p2337, %p2336;
	@%p2337 bra 	$L__BB1_2187;
	// begin inline asm
	add.cc.u32 %r17195, %r17195, %r17203; 
	addc.cc.u32 %r17196, %r17196, %r17204; 
	addc.cc.u32 %r17197, %r17197, %r17205; 
	addc.cc.u32 %r17198, %r17198, %r17206; 
	addc.cc.u32 %r17199, %r17199, %r17207; 
	addc.cc.u32 %r17200, %r17200, %r17208; 
	addc.cc.u32 %r17201, %r17201, %r17209; 
	addc.u32    %r17202, %r17202, %r17210; 
	
	// end inline asm
	ld.const.u32 	%r13309, [const_p+28];
	setp.gt.u32 	%p2338, %r17202, %r13309;
	@%p2338 bra 	$L__BB1_2186;
	ld.const.u32 	%r13310, [const_p+28];
	setp.lt.u32 	%p2339, %r17202, %r13310;
	@%p2339 bra 	$L__BB1_2187;
	ld.const.u32 	%r13311, [const_p+24];
	setp.gt.u32 	%p2340, %r17201, %r13311;
	@%p2340 bra 	$L__BB1_2186;
	ld.const.u32 	%r13312, [const_p+24];
	setp.lt.u32 	%p2341, %r17201, %r13312;
	@%p2341 bra 	$L__BB1_2187;
	ld.const.u32 	%r13313, [const_p+20];
	setp.gt.u32 	%p2342, %r17200, %r13313;
	@%p2342 bra 	$L__BB1_2186;
	ld.const.u32 	%r13314, [const_p+20];
	setp.lt.u32 	%p2343, %r17200, %r13314;
	@%p2343 bra 	$L__BB1_2187;
	ld.const.u32 	%r13315, [const_p+16];
	setp.gt.u32 	%p2344, %r17199, %r13315;
	@%p2344 bra 	$L__BB1_2186;
	ld.const.u32 	%r13316, [const_p+16];
	setp.lt.u32 	%p2345, %r17199, %r13316;
	@%p2345 bra 	$L__BB1_2187;
	ld.const.u32 	%r13317, [const_p+12];
	setp.gt.u32 	%p2346, %r17198, %r13317;
	@%p2346 bra 	$L__BB1_2186;
	ld.const.u32 	%r13318, [const_p+12];
	setp.lt.u32 	%p2347, %r17198, %r13318;
	@%p2347 bra 	$L__BB1_2187;
	ld.const.u32 	%r13319, [const_p+8];
	setp.gt.u32 	%p2348, %r17197, %r13319;
	@%p2348 bra 	$L__BB1_2186;
	ld.const.u32 	%r13320, [const_p+8];
	setp.lt.u32 	%p2349, %r17197, %r13320;
	@%p2349 bra 	$L__BB1_2187;
	ld.const.u32 	%r13321, [const_p+4];
	setp.gt.u32 	%p2350, %r17196, %r13321;
	@%p2350 bra 	$L__BB1_2186;
	ld.const.u32 	%r13322, [const_p+4];
	setp.lt.u32 	%p2351, %r17196, %r13322;
	ld.const.u32 	%r13323, [const_p];
	setp.lt.u32 	%p2352, %r17195, %r13323;
	or.pred  	%p2353, %p2351, %p2352;
	@%p2353 bra 	$L__BB1_2187;
$L__BB1_2186:
	ld.const.u32 	%r13341, [const_p];
	ld.const.u32 	%r13342, [const_p+4];
	ld.const.u32 	%r13344, [const_p+12];
	ld.const.u32 	%r13345, [const_p+16];
	ld.const.u32 	%r13343, [const_p+8];
	ld.const.u32 	%r13346, [const_p+20];
	ld.const.u32 	%r13347, [const_p+24];
	ld.const.u32 	%r13348, [const_p+28];
	// begin inline asm
	sub.cc.u32 %r17195, %r17195, %r13341; 
	subc.cc.u32 %r17196, %r17196, %r13342; 
	subc.cc.u32 %r17197, %r17197, %r13343; 
	subc.cc.u32 %r17198, %r17198, %r13344; 
	subc.cc.u32 %r17199, %r17199, %r13345; 
	subc.cc.u32 %r17200, %r17200, %r13346; 
	subc.cc.u32 %r17201, %r17201, %r13347; 
	subc.u32    %r17202, %r17202, %r13348; 
	
	// end inline asm
$L__BB1_2187:
	// begin inline asm
	add.cc.u32 %r17203, %r17203, %r17203; 
	addc.cc.u32 %r17204, %r17204, %r17204; 
	addc.cc.u32 %r17205, %r17205, %r17205; 
	addc.cc.u32 %r17206, %r17206, %r17206; 
	addc.cc.u32 %r17207, %r17207, %r17207; 
	addc.cc.u32 %r17208, %r17208, %r17208; 
	addc.cc.u32 %r17209, %r17209, %r17209; 
	addc.u32    %r17210, %r17210, %r17210; 
	
	// end inline asm
	ld.const.u32 	%r13373, [const_p+28];
	setp.gt.u32 	%p2354, %r17210, %r13373;
	@%p2354 bra 	$L__BB1_2201;
	ld.const.u32 	%r13374, [const_p+28];
	setp.lt.u32 	%p2355, %r17210, %r13374;
	@%p2355 bra 	$L__BB1_2202;
	ld.const.u32 	%r13375, [const_p+24];
	setp.gt.u32 	%p2356, %r17209, %r13375;
	@%p2356 bra 	$L__BB1_2201;
	ld.const.u32 	%r13376, [const_p+24];
	setp.lt.u32 	%p2357, %r17209, %r13376;
	@%p2357 bra 	$L__BB1_2202;
	ld.const.u32 	%r13377, [const_p+20];
	setp.gt.u32 	%p2358, %r17208, %r13377;
	@%p2358 bra 	$L__BB1_2201;
	ld.const.u32 	%r13378, [const_p+20];
	setp.lt.u32 	%p2359, %r17208, %r13378;
	@%p2359 bra 	$L__BB1_2202;
	ld.const.u32 	%r13379, [const_p+16];
	setp.gt.u32 	%p2360, %r17207, %r13379;
	@%p2360 bra 	$L__BB1_2201;
	ld.const.u32 	%r13380, [const_p+16];
	setp.lt.u32 	%p2361, %r17207, %r13380;
	@%p2361 bra 	$L__BB1_2202;
	ld.const.u32 	%r13381, [const_p+12];
	setp.gt.u32 	%p2362, %r17206, %r13381;
	@%p2362 bra 	$L__BB1_2201;
	ld.const.u32 	%r13382, [const_p+12];
	setp.lt.u32 	%p2363, %r17206, %r13382;
	@%p2363 bra 	$L__BB1_2202;
	ld.const.u32 	%r13383, [const_p+8];
	setp.gt.u32 	%p2364, %r17205, %r13383;
	@%p2364 bra 	$L__BB1_2201;
	ld.const.u32 	%r13384, [const_p+8];
	setp.lt.u32 	%p2365, %r17205, %r13384;
	@%p2365 bra 	$L__BB1_2202;
	ld.const.u32 	%r13385, [const_p+4];
	setp.gt.u32 	%p2366, %r17204, %r13385;
	@%p2366 bra 	$L__BB1_2201;
	ld.const.u32 	%r13386, [const_p+4];
	setp.lt.u32 	%p2367, %r17204, %r13386;
	ld.const.u32 	%r13387, [const_p];
	setp.lt.u32 	%p2368, %r17203, %r13387;
	or.pred  	%p2369, %p2367, %p2368;
	@%p2369 bra 	$L__BB1_2202;
$L__BB1_2201:
	ld.const.u32 	%r13405, [const_p];
	ld.const.u32 	%r13406, [const_p+4];
	ld.const.u32 	%r13408, [const_p+12];
	ld.const.u32 	%r13409, [const_p+16];
	ld.const.u32 	%r13407, [const_p+8];
	ld.const.u32 	%r13410, [const_p+20];
	ld.const.u32 	%r13411, [const_p+24];
	ld.const.u32 	%r13412, [const_p+28];
	// begin inline asm
	sub.cc.u32 %r17203, %r17203, %r13405; 
	subc.cc.u32 %r17204, %r17204, %r13406; 
	subc.cc.u32 %r17205, %r17205, %r13407; 
	subc.cc.u32 %r17206, %r17206, %r13408; 
	subc.cc.u32 %r17207, %r17207, %r13409; 
	subc.cc.u32 %r17208, %r17208, %r13410; 
	subc.cc.u32 %r17209, %r17209, %r13411; 
	subc.u32    %r17210, %r17210, %r13412; 
	
	// end inline asm
$L__BB1_2202:
	add.s32 	%r17194, %r17194, 1;
	setp.ne.s32 	%p2370, %r17194, 256;
	@%p2370 bra 	$L__BB1_2171;
	st.local.u32 	[%rd28], %r17195;
	st.local.u32 	[%rd28+4], %r17196;
	st.local.u32 	[%rd28+8], %r17197;
	st.local.u32 	[%rd28+12], %r17198;
	st.local.u32 	[%rd28+16], %r17199;
	st.local.u32 	[%rd28+20], %r17200;
	setp.gt.u32 	%p2371, %r17202, %r17308;
	@%p2371 bra 	$L__BB1_2204;
	bra.uni 	$L__BB1_2217;
$L__BB1_2204:
	// begin inline asm
	sub.cc.u32 %r17211, %r17195, %r17301; 
	subc.cc.u32 %r17212, %r17196, %r17302; 
	subc.cc.u32 %r17213, %r17197, %r17303; 
	subc.cc.u32 %r17214, %r17198, %r17304; 
	subc.cc.u32 %r17215, %r17199, %r17305; 
	subc.cc.u32 %r17216, %r17200, %r17306; 
	subc.cc.u32 %r17217, %r17201, %r17307; 
	subc.u32    %r17218, %r17202, %r17308; 
	
	// end inline asm
	bra.uni 	$L__BB1_2219;
$L__BB1_2205:
	setp.gt.u32 	%p2373, %r17201, %r17307;
	@%p2373 bra 	$L__BB1_2204;
	setp.lt.u32 	%p2374, %r17201, %r17307;
	@%p2374 bra 	$L__BB1_2218;
	setp.gt.u32 	%p2375, %r17200, %r17306;
	@%p2375 bra 	$L__BB1_2204;
	setp.lt.u32 	%p2376, %r17200, %r17306;
	@%p2376 bra 	$L__BB1_2218;
	setp.gt.u32 	%p2377, %r17199, %r17305;
	@%p2377 bra 	$L__BB1_2204;
	setp.lt.u32 	%p2378, %r17199, %r17305;
	@%p2378 bra 	$L__BB1_2218;
	setp.gt.u32 	%p2379, %r17198, %r17304;
	@%p2379 bra 	$L__BB1_2204;
	setp.lt.u32 	%p2380, %r17198, %r17304;
	@%p2380 bra 	$L__BB1_2218;
	setp.gt.u32 	%p2381, %r17197, %r17303;
	@%p2381 bra 	$L__BB1_2204;
	setp.lt.u32 	%p2382, %r17197, %r17303;
	@%p2382 bra 	$L__BB1_2218;
	setp.gt.u32 	%p2383, %r17196, %r17302;
	@%p2383 bra 	$L__BB1_2204;
	setp.lt.u32 	%p2384, %r17196, %r17302;
	setp.lt.u32 	%p2385, %r17195, %r17301;
	or.pred  	%p2386, %p2384, %p2385;
	@%p2386 bra 	$L__BB1_2218;
	bra.uni 	$L__BB1_2204;
$L__BB1_2217:
	setp.ge.u32 	%p2372, %r17202, %r17308;
	@%p2372 bra 	$L__BB1_2205;
$L__BB1_2218:
	ld.const.u32 	%r13429, [const_p];
	ld.const.u32 	%r13430, [const_p+4];
	ld.const.u32 	%r13432, [const_p+12];
	ld.const.u32 	%r13433, [const_p+16];
	ld.const.u32 	%r13431, [const_p+8];
	ld.const.u32 	%r13434, [const_p+20];
	ld.const.u32 	%r13435, [const_p+24];
	ld.const.u32 	%r13436, [const_p+28];
	// begin inline asm
	add.cc.u32 %r13413, %r17195, %r13429; 
	addc.cc.u32 %r13414, %r17196, %r13430; 
	addc.cc.u32 %r13415, %r17197, %r13431; 
	addc.cc.u32 %r13416, %r17198, %r13432; 
	addc.cc.u32 %r13417, %r17199, %r13433; 
	addc.cc.u32 %r13418, %r17200, %r13434; 
	addc.cc.u32 %r13419, %r17201, %r13435; 
	addc.u32    %r13420, %r17202, %r13436; 
	
	// end inline asm
	// begin inline asm
	sub.cc.u32 %r17211, %r13413, %r17301; 
	subc.cc.u32 %r17212, %r13414, %r17302; 
	subc.cc.u32 %r17213, %r13415, %r17303; 
	subc.cc.u32 %r17214, %r13416, %r17304; 
	subc.cc.u32 %r17215, %r13417, %r17305; 
	subc.cc.u32 %r17216, %r13418, %r17306; 
	subc.cc.u32 %r17217, %r13419, %r17307; 
	subc.u32    %r17218, %r13420, %r17308; 
	
	// end inline asm
$L__BB1_2219:
	// begin inline asm
	add.cc.u32 %r17226, %r17162, %r17162; 
	addc.cc.u32 %r17225, %r17163, %r17163; 
	addc.cc.u32 %r17224, %r17164, %r17164; 
	addc.cc.u32 %r17223, %r17165, %r17165; 
	addc.cc.u32 %r17222, %r17166, %r17166; 
	addc.cc.u32 %r17221, %r17167, %r17167; 
	addc.cc.u32 %r17220, %r17168, %r17168; 
	addc.u32    %r17219, %r17169, %r17169; 
	
	// end inline asm
	ld.const.u32 	%r13509, [const_p+28];
	setp.gt.u32 	%p2387, %r17219, %r13509;
	@%p2387 bra 	$L__BB1_2233;
	ld.const.u32 	%r13510, [const_p+28];
	setp.lt.u32 	%p2388, %r17219, %r13510;
	@%p2388 bra 	$L__BB1_2234;
	ld.const.u32 	%r13511, [const_p+24];
	setp.gt.u32 	%p2389, %r17220, %r13511;
	@%p2389 bra 	$L__BB1_2233;
	ld.const.u32 	%r13512, [const_p+24];
	setp.lt.u32 	%p2390, %r17220, %r13512;
	@%p2390 bra 	$L__BB1_2234;
	ld.const.u32 	%r13513, [const_p+20];
	setp.gt.u32 	%p2391, %r17221, %r13513;
	@%p2391 bra 	$L__BB1_2233;
	ld.const.u32 	%r13514, [const_p+20];
	setp.lt.u32 	%p2392, %r17221, %r13514;
	@%p2392 bra 	$L__BB1_2234;
	ld.const.u32 	%r13515, [const_p+16];
	setp.gt.u32 	%p2393, %r17222, %r13515;
	@%p2393 bra 	$L__BB1_2233;
	ld.const.u32 	%r13516, [const_p+16];
	setp.lt.u32 	%p2394, %r17222, %r13516;
	@%p2394 bra 	$L__BB1_2234;
	ld.const.u32 	%r13517, [const_p+12];
	setp.gt.u32 	%p2395, %r17223, %r13517;
	@%p2395 bra 	$L__BB1_2233;
	ld.const.u32 	%r13518, [const_p+12];
	setp.lt.u32 	%p2396, %r17223, %r13518;
	@%p2396 bra 	$L__BB1_2234;
	ld.const.u32 	%r13519, [const_p+8];
	setp.gt.u32 	%p2397, %r17224, %r13519;
	@%p2397 bra 	$L__BB1_2233;
	ld.const.u32 	%r13520, [const_p+8];
	setp.lt.u32 	%p2398, %r17224, %r13520;
	@%p2398 bra 	$L__BB1_2234;
	ld.const.u32 	%r13521, [const_p+4];
	setp.gt.u32 	%p2399, %r17225, %r13521;
	@%p2399 bra 	$L__BB1_2233;
	ld.const.u32 	%r13522, [const_p+4];
	setp.lt.u32 	%p2400, %r17225, %r13522;
	ld.const.u32 	%r13523, [const_p];
	setp.lt.u32 	%p2401, %r17226, %r13523;
	or.pred  	%p2402, %p2400, %p2401;
	@%p2402 bra 	$L__BB1_2234;
$L__BB1_2233:
	ld.const.u32 	%r13541, [const_p];
	ld.const.u32 	%r13542, [const_p+4];
	ld.const.u32 	%r13544, [const_p+12];
	ld.const.u32 	%r13545, [const_p+16];
	ld.const.u32 	%r13543, [const_p+8];
	ld.const.u32 	%r13546, [const_p+20];
	ld.const.u32 	%r13547, [const_p+24];
	ld.const.u32 	%r13548, [const_p+28];
	// begin inline asm
	sub.cc.u32 %r17226, %r17226, %r13541; 
	subc.cc.u32 %r17225, %r17225, %r13542; 
	subc.cc.u32 %r17224, %r17224, %r13543; 
	subc.cc.u32 %r17223, %r17223, %r13544; 
	subc.cc.u32 %r17222, %r17222, %r13545; 
	subc.cc.u32 %r17221, %r17221, %r13546; 
	subc.cc.u32 %r17220, %r17220, %r13547; 
	subc.u32    %r17219, %r17219, %r13548; 
	
	// end inline asm
$L__BB1_2234:
	setp.gt.u32 	%p2403, %r17218, %r17219;
	@%p2403 bra 	$L__BB1_2235;
	bra.uni 	$L__BB1_2248;
$L__BB1_2235:
	// begin inline asm
	sub.cc.u32 %r17227, %r17211, %r17226; 
	subc.cc.u32 %r17228, %r17212, %r17225; 
	subc.cc.u32 %r17229, %r17213, %r17224; 
	subc.cc.u32 %r17230, %r17214, %r17223; 
	subc.cc.u32 %r17231, %r17215, %r17222; 
	subc.cc.u32 %r17232, %r17216, %r17221; 
	subc.cc.u32 %r17233, %r17217, %r17220; 
	subc.u32    %r17234, %r17218, %r17219; 
	
	// end inline asm
	bra.uni 	$L__BB1_2250;
$L__BB1_2236:
	setp.gt.u32 	%p2405, %r17217, %r17220;
	@%p2405 bra 	$L__BB1_2235;
	setp.lt.u32 	%p2406, %r17217, %r17220;
	@%p2406 bra 	$L__BB1_2249;
	setp.gt.u32 	%p2407, %r17216, %r17221;
	@%p2407 bra 	$L__BB1_2235;
	setp.lt.u32 	%p2408, %r17216, %r17221;
	@%p2408 bra 	$L__BB1_2249;
	setp.gt.u32 	%p2409, %r17215, %r17222;
	@%p2409 bra 	$L__BB1_2235;
	setp.lt.u32 	%p2410, %r17215, %r17222;
	@%p2410 bra 	$L__BB1_2249;
	setp.gt.u32 	%p2411, %r17214, %r17223;
	@%p2411 bra 	$L__BB1_2235;
	setp.lt.u32 	%p2412, %r17214, %r17223;
	@%p2412 bra 	$L__BB1_2249;
	setp.gt.u32 	%p2413, %r17213, %r17224;
	@%p2413 bra 	$L__BB1_2235;
	setp.lt.u32 	%p2414, %r17213, %r17224;
	@%p2414 bra 	$L__BB1_2249;
	setp.gt.u32 	%p2415, %r17212, %r17225;
	@%p2415 bra 	$L__BB1_2235;
	setp.lt.u32 	%p2416, %r17212, %r17225;
	setp.lt.u32 	%p2417, %r17211, %r17226;
	or.pred  	%p2418, %p2416, %p2417;
	@%p2418 bra 	$L__BB1_2249;
	bra.uni 	$L__BB1_2235;
$L__BB1_2248:
	setp.ge.u32 	%p2404, %r17218, %r17219;
	@%p2404 bra 	$L__BB1_2236;
$L__BB1_2249:
	ld.const.u32 	%r13565, [const_p];
	ld.const.u32 	%r13566, [const_p+4];
	ld.const.u32 	%r13568, [const_p+12];
	ld.const.u32 	%r13569, [const_p+16];
	ld.const.u32 	%r13567, [const_p+8];
	ld.const.u32 	%r13570, [const_p+20];
	ld.const.u32 	%r13571, [const_p+24];
	ld.const.u32 	%r13572, [const_p+28];
	// begin inline asm
	add.cc.u32 %r13549, %r17211, %r13565; 
	addc.cc.u32 %r13550, %r17212, %r13566; 
	addc.cc.u32 %r13551, %r17213, %r13567; 
	addc.cc.u32 %r13552, %r17214, %r13568; 
	addc.cc.u32 %r13553, %r17215, %r13569; 
	addc.cc.u32 %r13554, %r17216, %r13570; 
	addc.cc.u32 %r13555, %r17217, %r13571; 
	addc.u32    %r13556, %r17218, %r13572; 
	
	// end inline asm
	// begin inline asm
	sub.cc.u32 %r17227, %r13549, %r17226; 
	subc.cc.u32 %r17228, %r13550, %r17225; 
	subc.cc.u32 %r17229, %r13551, %r17224; 
	subc.cc.u32 %r17230, %r13552, %r17223; 
	subc.cc.u32 %r17231, %r13553, %r17222; 
	subc.cc.u32 %r17232, %r13554, %r17221; 
	subc.cc.u32 %r17233, %r13555, %r17220; 
	subc.u32    %r17234, %r13556, %r17219; 
	
	// end inline asm
$L__BB1_2250:
	st.local.u32 	[%rd28], %r17227;
	st.local.u32 	[%rd28+4], %r17228;
	st.local.u32 	[%rd28+8], %r17229;
	st.local.u32 	[%rd28+12], %r17230;
	st.local.u32 	[%rd28+16], %r17231;
	st.local.u32 	[%rd28+20], %r17232;
	st.local.u32 	[%rd28+24], %r17233;
	st.local.u32 	[%rd28+28], %r17234;
	setp.gt.u32 	%p2419, %r17169, %r17234;
	@%p2419 bra 	$L__BB1_2251;
	bra.uni 	$L__BB1_2264;
$L__BB1_2251:
	// begin inline asm
	sub.cc.u32 %r17235, %r17162, %r17227; 
	subc.cc.u32 %r17236, %r17163, %r17228; 
	subc.cc.u32 %r17237, %r17164, %r17229; 
	subc.cc.u32 %r17238, %r17165, %r17230; 
	subc.cc.u32 %r17239, %r17166, %r17231; 
	subc.cc.u32 %r17240, %r17167, %r17232; 
	subc.cc.u32 %r17241, %r17168, %r17233; 
	subc.u32    %r17242, %r17169, %r17234; 
	
	// end inline asm
	bra.uni 	$L__BB1_2266;
$L__BB1_2252:
	setp.gt.u32 	%p2421, %r17168, %r17233;
	@%p2421 bra 	$L__BB1_2251;
	setp.lt.u32 	%p2422, %r17168, %r17233;
	@%p2422 bra 	$L__BB1_2265;
	setp.gt.u32 	%p2423, %r17167, %r17232;
	@%p2423 bra 	$L__BB1_2251;
	setp.lt.u32 	%p2424, %r17167, %r17232;
	@%p2424 bra 	$L__BB1_2265;
	setp.gt.u32 	%p2425, %r17166, %r17231;
	@%p2425 bra 	$L__BB1_2251;
	setp.lt.u32 	%p2426, %r17166, %r17231;
	@%p2426 bra 	$L__BB1_2265;
	setp.gt.u32 	%p2427, %r17165, %r17230;
	@%p2427 bra 	$L__BB1_2251;
	setp.lt.u32 	%p2428, %r17165, %r17230;
	@%p2428 bra 	$L__BB1_2265;
	setp.gt.u32 	%p2429, %r17164, %r17229;
	@%p2429 bra 	$L__BB1_2251;
	setp.lt.u32 	%p2430, %r17164, %r17229;
	@%p2430 bra 	$L__BB1_2265;
	setp.gt.u32 	%p2431, %r17163, %r17228;
	@%p2431 bra 	$L__BB1_2251;
	setp.lt.u32 	%p2432, %r17163, %r17228;
	setp.lt.u32 	%p2433, %r17162, %r17227;
	or.pred  	%p2434, %p2432, %p2433;
	@%p2434 bra 	$L__BB1_2265;
	bra.uni 	$L__BB1_2251;
$L__BB1_2264:
	setp.ge.u32 	%p2420, %r17169, %r17234;
	@%p2420 bra 	$L__BB1_2252;
$L__BB1_2265:
	ld.const.u32 	%r13637, [const_p];
	ld.const.u32 	%r13638, [const_p+4];
	ld.const.u32 	%r13640, [const_p+12];
	ld.const.u32 	%r13641, [const_p+16];
	ld.const.u32 	%r13639, [const_p+8];
	ld.const.u32 	%r13642, [const_p+20];
	ld.const.u32 	%r13643, [const_p+24];
	ld.const.u32 	%r13644, [const_p+28];
	// begin inline asm
	add.cc.u32 %r13621, %r17162, %r13637; 
	addc.cc.u32 %r13622, %r17163, %r13638; 
	addc.cc.u32 %r13623, %r17164, %r13639; 
	addc.cc.u32 %r13624, %r17165, %r13640; 
	addc.cc.u32 %r13625, %r17166, %r13641; 
	addc.cc.u32 %r13626, %r17167, %r13642; 
	addc.cc.u32 %r13627, %r17168, %r13643; 
	addc.u32    %r13628, %r17169, %r13644; 
	
	// end inline asm
	// begin inline asm
	sub.cc.u32 %r17235, %r13621, %r17227; 
	subc.cc.u32 %r17236, %r13622, %r17228; 
	subc.cc.u32 %r17237, %r13623, %r17229; 
	subc.cc.u32 %r17238, %r13624, %r17230; 
	subc.cc.u32 %r17239, %r13625, %r17231; 
	subc.cc.u32 %r17240, %r13626, %r17232; 
	subc.cc.u32 %r17241, %r13627, %r17233; 
	subc.u32    %r17242, %r13628, %r17234; 
	
	// end inline asm
$L__BB1_2266:
	st.local.u32 	[%rd28+32], %r17235;
	st.local.u32 	[%rd28+36], %r17236;
	st.local.u32 	[%rd28+40], %r17237;
	st.local.u32 	[%rd28+44], %r17238;
	st.local.u32 	[%rd28+48], %r17239;
	st.local.u32 	[%rd28+52], %r17240;
	st.local.u32 	[%rd28+56], %r17241;
	st.local.u32 	[%rd28+60], %r17242;
	mov.b32 	%r17260, 0;
	mov.u32 	%r17261, %r17260;
	mov.u32 	%r17262, %r17260;
	mov.u32 	%r17263, %r17260;
	mov.u32 	%r17264, %r17260;
	mov.u32 	%r17265, %r17260;
	mov.u32 	%r17266, %r17260;
	mov.u32 	%r17267, %r17260;
	mov.u32 	%r17259, %r17260;
$L__BB1_2267:
	shr.u32 	%r13694, %r17259, 5;
	and.b32  	%r13695, %r17259, 31;
	mul.wide.u32 	%rd227, %r13694, 4;
	add.s64 	%rd228, %rd28, %rd227;
	ld.local.u32 	%r13696, [%rd228+32];
	shr.u32 	%r13697, %r13696, %r13695;
	and.b32  	%r13698, %r13697, 1;
	setp.eq.b32 	%p2435, %r13698, 1;
	not.pred 	%p2436, %p2435;
	@%p2436 bra 	$L__BB1_2283;
	// begin inline asm
	add.cc.u32 %r17260, %r17260, %r17268; 
	addc.cc.u32 %r17261, %r17261, %r17269; 
	addc.cc.u32 %r17262, %r17262, %r17270; 
	addc.cc.u32 %r17263, %r17263, %r17271; 
	addc.cc.u32 %r17264, %r17264, %r17272; 
	addc.cc.u32 %r17265, %r17265, %r17273; 
	addc.cc.u32 %r17266, %r17266, %r17274; 
	addc.u32    %r17267, %r17267, %r17275; 
	
	// end inline asm
	ld.const.u32 	%r13723, [const_p+28];
	setp.gt.u32 	%p2437, %r17267, %r13723;
	@%p2437 bra 	$L__BB1_2282;
	setp.lt.u32 	%p2438, %r17267, %r13723;
	@%p2438 bra 	$L__BB1_2283;
	ld.const.u32 	%r13725, [const_p+24];
	setp.gt.u32 	%p2439, %r17266, %r13725;
	@%p2439 bra 	$L__BB1_2282;
	setp.lt.u32 	%p2440, %r17266, %r13725;
	@%p2440 bra 	$L__BB1_2283;
	ld.const.u32 	%r13727, [const_p+20];
	setp.gt.u32 	%p2441, %r17265, %r13727;
	@%p2441 bra 	$L__BB1_2282;
	setp.lt.u32 	%p2442, %r17265, %r13727;
	@%p2442 bra 	$L__BB1_2283;
	ld.const.u32 	%r13729, [const_p+16];
	setp.gt.u32 	%p2443, %r17264, %r13729;
	@%p2443 bra 	$L__BB1_2282;
	setp.lt.u32 	%p2444, %r17264, %r13729;
	@%p2444 bra 	$L__BB1_2283;
	ld.const.u32 	%r13731, [const_p+12];
	setp.gt.u32 	%p2445, %r17263, %r13731;
	@%p2445 bra 	$L__BB1_2282;
	setp.lt.u32 	%p2446, %r17263, %r13731;
	@%p2446 bra 	$L__BB1_2283;
	ld.const.u32 	%r13733, [const_p+8];
	setp.gt.u32 	%p2447, %r17262, %r13733;
	@%p2447 bra 	$L__BB1_2282;
	setp.lt.u32 	%p2448, %r17262, %r13733;
	@%p2448 bra 	$L__BB1_2283;
	ld.const.u32 	%r13735, [const_p+4];
	setp.gt.u32 	%p2449, %r17261, %r13735;
	@%p2449 bra 	$L__BB1_2282;
	setp.lt.u32 	%p2450, %r17261, %r13735;
	ld.const.u32 	%r13737, [const_p];
	setp.lt.u32 	%p2451, %r17260, %r13737;
	or.pred  	%p2452, %p2450, %p2451;
	@%p2452 bra 	$L__BB1_2283;
$L__BB1_2282:
	ld.const.u32 	%r13755, [const_p];
	ld.const.u32 	%r13756, [const_p+4];
	ld.const.u32 	%r13758, [const_p+12];
	ld.const.u32 	%r13759, [const_p+16];
	ld.const.u32 	%r13757, [const_p+8];
	ld.const.u32 	%r13760, [const_p+20];
	ld.const.u32 	%r13761, [const_p+24];
	// begin inline asm
	sub.cc.u32 %r17260, %r17260, %r13755; 
	subc.cc.u32 %r17261, %r17261, %r13756; 
	subc.cc.u32 %r17262, %r17262, %r13757; 
	subc.cc.u32 %r17263, %r17263, %r13758; 
	subc.cc.u32 %r17264, %r17264, %r13759; 
	subc.cc.u32 %r17265, %r17265, %r13760; 
	subc.cc.u32 %r17266, %r17266, %r13761; 
	subc.u32    %r17267, %r17267, %r13723; 
	
	// end inline asm
$L__BB1_2283:
	// begin inline asm
	add.cc.u32 %r17268, %r17268, %r17268; 
	addc.cc.u32 %r17269, %r17269, %r17269; 
	addc.cc.u32 %r17270, %r17270, %r17270; 
	addc.cc.u32 %r17271, %r17271, %r17271; 
	addc.cc.u32 %r17272, %r17272, %r17272; 
	addc.cc.u32 %r17273, %r17273, %r17273; 
	addc.cc.u32 %r17274, %r17274, %r17274; 
	addc.u32    %r17275, %r17275, %r17275; 
	
	// end inline asm
	ld.const.u32 	%r13787, [const_p+28];
	setp.gt.u32 	%p2453, %r17275, %r13787;
	@%p2453 bra 	$L__BB1_2297;
	setp.lt.u32 	%p2454, %r17275, %r13787;
	@%p2454 bra 	$L__BB1_2298;
	ld.const.u32 	%r13789, [const_p+24];
	setp.gt.u32 	%p2455, %r17274, %r13789;
	@%p2455 bra 	$L__BB1_2297;
	setp.lt.u32 	%p2456, %r17274, %r13789;
	@%p2456 bra 	$L__BB1_2298;
	ld.const.u32 	%r13791, [const_p+20];
	setp.gt.u32 	%p2457, %r17273, %r13791;
	@%p2457 bra 	$L__BB1_2297;
	setp.lt.u32 	%p2458, %r17273, %r13791;
	@%p2458 bra 	$L__BB1_2298;
	ld.const.u32 	%r13793, [const_p+16];
	setp.gt.u32 	%p2459, %r17272, %r13793;
	@%p2459 bra 	$L__BB1_2297;
	setp.lt.u32 	%p2460, %r17272, %r13793;
	@%p2460 bra 	$L__BB1_2298;
	ld.const.u32 	%r13795, [const_p+12];
	setp.gt.u32 	%p2461, %r17271, %r13795;
	@%p2461 bra 	$L__BB1_2297;
	setp.lt.u32 	%p2462, %r17271, %r13795;
	@%p2462 bra 	$L__BB1_2298;
	ld.const.u32 	%r13797, [const_p+8];
	setp.gt.u32 	%p2463, %r17270, %r13797;
	@%p2463 bra 	$L__BB1_2297;
	setp.lt.u32 	%p2464, %r17270, %r13797;
	@%p2464 bra 	$L__BB1_2298;
	ld.const.u32 	%r13799, [const_p+4];
	setp.gt.u32 	%p2465, %r17269, %r13799;
	@%p2465 bra 	$L__BB1_2297;
	setp.lt.u32 	%p2466, %r17269, %r13799;
	ld.const.u32 	%r13801, [const_p];
	setp.lt.u32 	%p2467, %r17268, %r13801;
	or.pred  	%p2468, %p2466, %p2467;
	@%p2468 bra 	$L__BB1_2298;
$L__BB1_2297:
	ld.const.u32 	%r13819, [const_p];
	ld.const.u32 	%r13820, [const_p+4];
	ld.const.u32 	%r13822, [const_p+12];
	ld.const.u32 	%r13823, [const_p+16];
	ld.const.u32 	%r13821, [const_p+8];
	ld.const.u32 	%r13824, [const_p+20];
	ld.const.u32 	%r13825, [const_p+24];
	// begin inline asm
	sub.cc.u32 %r17268, %r17268, %r13819; 
	subc.cc.u32 %r17269, %r17269, %r13820; 
	subc.cc.u32 %r17270, %r17270, %r13821; 
	subc.cc.u32 %r17271, %r17271, %r13822; 
	subc.cc.u32 %r17272, %r17272, %r13823; 
	subc.cc.u32 %r17273, %r17273, %r13824; 
	subc.cc.u32 %r17274, %r17274, %r13825; 
	subc.u32    %r17275, %r17275, %r13787; 
	
	// end inline asm
$L__BB1_2298:
	add.s32 	%r17259, %r17259, 1;
	setp.ne.s32 	%p2469, %r17259, 256;
	@%p2469 bra 	$L__BB1_2267;
	st.local.u32 	[%rd28+32], %r17260;
	st.local.u32 	[%rd28+36], %r17261;
	st.local.u32 	[%rd28+40], %r17262;
	st.local.u32 	[%rd28+44], %r17263;
	st.local.u32 	[%rd28+48], %r17264;
	st.local.u32 	[%rd28+52], %r17265;
	st.local.u32 	[%rd28+56], %r17266;
	st.local.u32 	[%rd28+60], %r17267;
	mov.b32 	%r17293, 0;
	mov.u32 	%r17294, %r17293;
	mov.u32 	%r17295, %r17293;
	mov.u32 	%r17296, %r17293;
	mov.u32 	%r17297, %r17293;
	mov.u32 	%r17298, %r17293;
	mov.u32 	%r17299, %r17293;
	mov.u32 	%r17300, %r17293;
	mov.u32 	%r17292, %r17293;
$L__BB1_2300:
	shr.u32 	%r13828, %r17292, 5;
	and.b32  	%r13829, %r17292, 31;
	mul.wide.u32 	%rd229, %r13828, 4;
	add.s64 	%rd230, %rd12, %rd229;
	ld.local.u32 	%r13830, [%rd230];
	shr.u32 	%r13831, %r13830, %r13829;
	and.b32  	%r13832, %r13831, 1;
	setp.eq.b32 	%p2470, %r13832, 1;
	not.pred 	%p2471, %p2470;
	@%p2471 bra 	$L__BB1_2316;
	// begin inline asm
	add.cc.u32 %r17293, %r17293, %r17301; 
	addc.cc.u32 %r17294, %r17294, %r17302; 
	addc.cc.u32 %r17295, %r17295, %r17303; 
	addc.cc.u32 %r17296, %r17296, %r17304; 
	addc.cc.u32 %r17297, %r17297, %r17305; 
	addc.cc.u32 %r17298, %r17298, %r17306; 
	addc.cc.u32 %r17299, %r17299, %r17307; 
	addc.u32    %r17300, %r17300, %r17308; 
	
	// end inline asm
	setp.gt.u32 	%p2472, %r17300, %r13787;
	@%p2472 bra 	$L__BB1_2315;
	setp.lt.u32 	%p2473, %r17300, %r13787;
	@%p2473 bra 	$L__BB1_2316;
	ld.const.u32 	%r13859, [const_p+24];
	setp.gt.u32 	%p2474, %r17299, %r13859;
	@%p2474 bra 	$L__BB1_2315;
	setp.lt.u32 	%p2475, %r17299, %r13859;
	@%p2475 bra 	$L__BB1_2316;
	ld.const.u32 	%r13861, [const_p+20];
	setp.gt.u32 	%p2476, %r17298, %r13861;
	@%p2476 bra 	$L__BB1_2315;
	setp.lt.u32 	%p2477, %r17298, %r13861;
	@%p2477 bra 	$L__BB1_2316;
	ld.const.u32 	%r13863, [const_p+16];
	setp.gt.u32 	%p2478, %r17297, %r13863;
	@%p2478 bra 	$L__BB1_2315;
	setp.lt.u32 	%p2479, %r17297, %r13863;
	@%p2479 bra 	$L__BB1_2316;
	ld.const.u32 	%r13865, [const_p+12];
	setp.gt.u32 	%p2480, %r17296, %r13865;
	@%p2480 bra 	$L__BB1_2315;
	setp.lt.u32 	%p2481, %r17296, %r13865;
	@%p2481 bra 	$L__BB1_2316;
	ld.const.u32 	%r13867, [const_p+8];
	setp.gt.u32 	%p2482, %r17295, %r13867;
	@%p2482 bra 	$L__BB1_2315;
	setp.lt.u32 	%p2483, %r17295, %r13867;
	@%p2483 bra 	$L__BB1_2316;
	ld.const.u32 	%r13869, [const_p+4];
	setp.gt.u32 	%p2484, %r17294, %r13869;
	@%p2484 bra 	$L__BB1_2315;
	setp.lt.u32 	%p2485, %r17294, %r13869;
	ld.const.u32 	%r13871, [const_p];
	setp.lt.u32 	%p2486, %r17293, %r13871;
	or.pred  	%p2487, %p2485, %p2486;
	@%p2487 bra 	$L__BB1_2316;
$L__BB1_2315:
	ld.const.u32 	%r13889, [const_p];
	ld.const.u32 	%r13890, [const_p+4];
	ld.const.u32 	%r13892, [const_p+12];
	ld.const.u32 	%r13893, [const_p+16];
	ld.const.u32 	%r13891, [const_p+8];
	ld.const.u32 	%r13894, [const_p+20];
	ld.const.u32 	%r13895, [const_p+24];
	// begin inline asm
	sub.cc.u32 %r17293, %r17293, %r13889; 
	subc.cc.u32 %r17294, %r17294, %r13890; 
	subc.cc.u32 %r17295, %r17295, %r13891; 
	subc.cc.u32 %r17296, %r17296, %r13892; 
	subc.cc.u32 %r17297, %r17297, %r13893; 
	subc.cc.u32 %r17298, %r17298, %r13894; 
	subc.cc.u32 %r17299, %r17299, %r13895; 
	subc.u32    %r17300, %r17300, %r13787; 
	
	// end inline asm
$L__BB1_2316:
	// begin inline asm
	add.cc.u32 %r17301, %r17301, %r17301; 
	addc.cc.u32 %r17302, %r17302, %r17302; 
	addc.cc.u32 %r17303, %r17303, %r17303; 
	addc.cc.u32 %r17304, %r17304, %r17304; 
	addc.cc.u32 %r17305, %r17305, %r17305; 
	addc.cc.u32 %r17306, %r17306, %r17306; 
	addc.cc.u32 %r17307, %r17307, %r17307; 
	addc.u32    %r17308, %r17308, %r17308; 
	
	// end inline asm
	setp.gt.u32 	%p2488, %r17308, %r13787;
	@%p2488 bra 	$L__BB1_2330;
	setp.lt.u32 	%p2489, %r17308, %r13787;
	@%p2489 bra 	$L__BB1_2331;
	ld.const.u32 	%r13923, [const_p+24];
	setp.gt.u32 	%p2490, %r17307, %r13923;
	@%p2490 bra 	$L__BB1_2330;
	setp.lt.u32 	%p2491, %r17307, %r13923;
	@%p2491 bra 	$L__BB1_2331;
	ld.const.u32 	%r13925, [const_p+20];
	setp.gt.u32 	%p2492, %r17306, %r13925;
	@%p2492 bra 	$L__BB1_2330;
	setp.lt.u32 	%p2493, %r17306, %r13925;
	@%p2493 bra 	$L__BB1_2331;
	ld.const.u32 	%r13927, [const_p+16];
	setp.gt.u32 	%p2494, %r17305, %r13927;
	@%p2494 bra 	$L__BB1_2330;
	setp.lt.u32 	%p2495, %r17305, %r13927;
	@%p2495 bra 	$L__BB1_2331;
	ld.const.u32 	%r13929, [const_p+12];
	setp.gt.u32 	%p2496, %r17304, %r13929;
	@%p2496 bra 	$L__BB1_2330;
	setp.lt.u32 	%p2497, %r17304, %r13929;
	@%p2497 bra 	$L__BB1_2331;
	ld.const.u32 	%r13931, [const_p+8];
	setp.gt.u32 	%p2498, %r17303, %r13931;
	@%p2498 bra 	$L__BB1_2330;
	setp.lt.u32 	%p2499, %r17303, %r13931;
	@%p2499 bra 	$L__BB1_2331;
	ld.const.u32 	%r13933, [const_p+4];
	setp.gt.u32 	%p2500, %r17302, %r13933;
	@%p2500 bra 	$L__BB1_2330;
	setp.lt.u32 	%p2501, %r17302, %r13933;
	ld.const.u32 	%r13935, [const_p];
	setp.lt.u32 	%p2502, %r17301, %r13935;
	or.pred  	%p2503, %p2501, %p2502;
	@%p2503 bra 	$L__BB1_2331;
$L__BB1_2330:
	ld.const.u32 	%r13953, [const_p];
	ld.const.u32 	%r13954, [const_p+4];
	ld.const.u32 	%r13956, [const_p+12];
	ld.const.u32 	%r13957, [const_p+16];
	ld.const.u32 	%r13955, [const_p+8];
	ld.const.u32 	%r13958, [const_p+20];
	ld.const.u32 	%r13959, [const_p+24];
	// begin inline asm
	sub.cc.u32 %r17301, %r17301, %r13953; 
	subc.cc.u32 %r17302, %r17302, %r13954; 
	subc.cc.u32 %r17303, %r17303, %r13955; 
	subc.cc.u32 %r17304, %r17304, %r13956; 
	subc.cc.u32 %r17305, %r17305, %r13957; 
	subc.cc.u32 %r17306, %r17306, %r13958; 
	subc.cc.u32 %r17307, %r17307, %r13959; 
	subc.u32    %r17308, %r17308, %r13787; 
	
	// end inline asm
$L__BB1_2331:
	add.s32 	%r17292, %r17292, 1;
	setp.ne.s32 	%p2504, %r17292, 256;
	@%p2504 bra 	$L__BB1_2300;
	ld.const.u32 	%r4731, [const_p+24];
	ld.const.u32 	%r4732, [const_p+20];
	ld.const.u32 	%r4733, [const_p+8];
	ld.const.u32 	%r4734, [const_p+16];
	ld.const.u32 	%r4735, [const_p+12];
	ld.const.u32 	%r4736, [const_p+4];
	ld.const.u32 	%r4737, [const_p];
	// begin inline asm
	add.cc.u32 %r17316, %r17293, %r17293; 
	addc.cc.u32 %r17315, %r17294, %r17294; 
	addc.cc.u32 %r17314, %r17295, %r17295; 
	addc.cc.u32 %r17313, %r17296, %r17296; 
	addc.cc.u32 %r17312, %r17297, %r17297; 
	addc.cc.u32 %r17311, %r17298, %r17298; 
	addc.cc.u32 %r17310, %r17299, %r17299; 
	addc.u32    %r17309, %r17300, %r17300; 
	
	// end inline asm
	setp.gt.u32 	%p2505, %r17309, %r13787;
	@%p2505 bra 	$L__BB1_2346;
	setp.lt.u32 	%p2506, %r17309, %r13787;
	@%p2506 bra 	$L__BB1_2347;
	setp.gt.u32 	%p2507, %r17310, %r4731;
	@%p2507 bra 	$L__BB1_2346;
	setp.lt.u32 	%p2508, %r17310, %r4731;
	@%p2508 bra 	$L__BB1_2347;
	setp.gt.u32 	%p2509, %r17311, %r4732;
	@%p2509 bra 	$L__BB1_2346;
	setp.lt.u32 	%p2510, %r17311, %r4732;
	@%p2510 bra 	$L__BB1_2347;
	setp.gt.u32 	%p2511, %r17312, %r4734;
	@%p2511 bra 	$L__BB1_2346;
	setp.lt.u32 	%p2512, %r17312, %r4734;
	@%p2512 bra 	$L__BB1_2347;
	setp.gt.u32 	%p2513, %r17313, %r4735;
	@%p2513 bra 	$L__BB1_2346;
	setp.lt.u32 	%p2514, %r17313, %r4735;
	@%p2514 bra 	$L__BB1_2347;
	setp.gt.u32 	%p2515, %r17314, %r4733;
	@%p2515 bra 	$L__BB1_2346;
	setp.lt.u32 	%p2516, %r17314, %r4733;
	@%p2516 bra 	$L__BB1_2347;
	setp.gt.u32 	%p2517, %r17315, %r4736;
	@%p2517 bra 	$L__BB1_2346;
	setp.lt.u32 	%p2518, %r17315, %r4736;
	setp.lt.u32 	%p2519, %r17316, %r4737;
	or.pred  	%p2520, %p2518, %p2519;
	@%p2520 bra 	$L__BB1_2347;
$L__BB1_2346:
	// begin inline asm
	sub.cc.u32 %r17316, %r17316, %r4737; 
	subc.cc.u32 %r17315, %r17315, %r4736; 
	subc.cc.u32 %r17314, %r17314, %r4733; 
	subc.cc.u32 %r17313, %r17313, %r4735; 
	subc.cc.u32 %r17312, %r17312, %r4734; 
	subc.cc.u32 %r17311, %r17311, %r4732; 
	subc.cc.u32 %r17310, %r17310, %r4731; 
	subc.u32    %r17309, %r17309, %r13787; 
	
	// end inline asm
$L__BB1_2347:
	setp.gt.u32 	%p2521, %r17267, %r17309;
	@%p2521 bra 	$L__BB1_2348;
	bra.uni 	$L__BB1_2361;
$L__BB1_2348:
	// begin inline asm
	sub.cc.u32 %r17317, %r17260, %r17316; 
	subc.cc.u32 %r17318, %r17261, %r17315; 
	subc.cc.u32 %r17319, %r17262, %r17314; 
	subc.cc.u32 %r17320, %r17263, %r17313; 
	subc.cc.u32 %r17321, %r17264, %r17312; 
	subc.cc.u32 %r17322, %r17265, %r17311; 
	subc.cc.u32 %r17323, %r17266, %r17310; 
	subc.u32    %r17324, %r17267, %r17309; 
	
	// end inline asm
	bra.uni 	$L__BB1_2363;
$L__BB1_2349:
	setp.gt.u32 	%p2523, %r17266, %r17310;
	@%p2523 bra 	$L__BB1_2348;
	setp.lt.u32 	%p2524, %r17266, %r17310;
	@%p2524 bra 	$L__BB1_2362;
	setp.gt.u32 	%p2525, %r17265, %r17311;
	@%p2525 bra 	$L__BB1_2348;
	setp.lt.u32 	%p2526, %r17265, %r17311;
	@%p2526 bra 	$L__BB1_2362;
	setp.gt.u32 	%p2527, %r17264, %r17312;
	@%p2527 bra 	$L__BB1_2348;
	setp.lt.u32 	%p2528, %r17264, %r17312;
	@%p2528 bra 	$L__BB1_2362;
	setp.gt.u32 	%p2529, %r17263, %r17313;
	@%p2529 bra 	$L__BB1_2348;
	setp.lt.u32 	%p2530, %r17263, %r17313;
	@%p2530 bra 	$L__BB1_2362;
	setp.gt.u32 	%p2531, %r17262, %r17314;
	@%p2531 bra 	$L__BB1_2348;
	setp.lt.u32 	%p2532, %r17262, %r17314;
	@%p2532 bra 	$L__BB1_2362;
	setp.gt.u32 	%p2533, %r17261, %r17315;
	@%p2533 bra 	$L__BB1_2348;
	setp.lt.u32 	%p2534, %r17261, %r17315;
	setp.lt.u32 	%p2535, %r17260, %r17316;
	or.pred  	%p2536, %p2534, %p2535;
	@%p2536 bra 	$L__BB1_2362;
	bra.uni 	$L__BB1_2348;
$L__BB1_2361:
	setp.ge.u32 	%p2522, %r17267, %r17309;
	@%p2522 bra 	$L__BB1_2349;
$L__BB1_2362:
	// begin inline asm
	add.cc.u32 %r14009, %r17260, %r4737; 
	addc.cc.u32 %r14010, %r17261, %r4736; 
	addc.cc.u32 %r14011, %r17262, %r4733; 
	addc.cc.u32 %r14012, %r17263, %r4735; 
	addc.cc.u32 %r14013, %r17264, %r4734; 
	addc.cc.u32 %r14014, %r17265, %r4732; 
	addc.cc.u32 %r14015, %r17266, %r4731; 
	addc.u32    %r14016, %r17267, %r13787; 
	
	// end inline asm
	// begin inline asm
	sub.cc.u32 %r17317, %r14009, %r17316; 
	subc.cc.u32 %r17318, %r14010, %r17315; 
	subc.cc.u32 %r17319, %r14011, %r17314; 
	subc.cc.u32 %r17320, %r14012, %r17313; 
	subc.cc.u32 %r17321, %r14013, %r17312; 
	subc.cc.u32 %r17322, %r14014, %r17311; 
	subc.cc.u32 %r17323, %r14015, %r17310; 
	subc.u32    %r17324, %r14016, %r17309; 
	
	// end inline asm
$L__BB1_2363:
	st.local.u32 	[%rd28+32], %r17317;
	st.local.u32 	[%rd28+36], %r17318;
	st.local.u32 	[%rd28+40], %r17319;
	st.local.u32 	[%rd28+44], %r17320;
	st.local.u32 	[%rd28+48], %r17321;
	st.local.u32 	[%rd28+52], %r17322;
	st.local.u32 	[%rd28+56], %r17323;
	st.local.u32 	[%rd28+60], %r17324;
	ld.local.u32 	%r14089, [%rd26+64];
	ld.local.u32 	%r14090, [%rd26+68];
	ld.local.u32 	%r14091, [%rd26+72];
	ld.local.u32 	%r14092, [%rd26+76];
	ld.local.u32 	%r14093, [%rd26+80];
	ld.local.u32 	%r14094, [%rd26+84];
	ld.local.u32 	%r14095, [%rd26+88];
	ld.local.u32 	%r14096, [%rd26+92];
	ld.local.u32 	%r14097, [%rd27+64];
	ld.local.u32 	%r14098, [%rd27+68];
	ld.local.u32 	%r14099, [%rd27+72];
	ld.local.u32 	%r14100, [%rd27+76];
	ld.local.u32 	%r14101, [%rd27+80];
	ld.local.u32 	%r14102, [%rd27+84];
	ld.local.u32 	%r14103, [%rd27+88];
	ld.local.u32 	%r14104, [%rd27+92];
	// begin inline asm
	add.cc.u32 %r17332, %r14089, %r14097; 
	addc.cc.u32 %r17331, %r14090, %r14098; 
	addc.cc.u32 %r17330, %r14091, %r14099; 
	addc.cc.u32 %r17329, %r14092, %r14100; 
	addc.cc.u32 %r17328, %r14093, %r14101; 
	addc.cc.u32 %r17327, %r14094, %r14102; 
	addc.cc.u32 %r17326, %r14095, %r14103; 
	addc.u32    %r17325, %r14096, %r14104; 
	
	// end inline asm
	st.local.u32 	[%rd14], %r17332;
	st.local.u32 	[%rd14+4], %r17331;
	st.local.u32 	[%rd14+8], %r17330;
	st.local.u32 	[%rd14+12], %r17329;
	st.local.u32 	[%rd14+16], %r17328;
	st.local.u32 	[%rd14+20], %r17327;
	st.local.u32 	[%rd14+24], %r17326;
	st.local.u32 	[%rd14+28], %r17325;
	setp.gt.u32 	%p2537, %r17325, %r13787;
	@%p2537 bra 	$L__BB1_2377;
	setp.lt.u32 	%p2538, %r17325, %r13787;
	@%p2538 bra 	$L__BB1_2378;
	setp.gt.u32 	%p2539, %r17326, %r4731;
	@%p2539 bra 	$L__BB1_2377;
	setp.lt.u32 	%p2540, %r17326, %r4731;
	@%p2540 bra 	$L__BB1_2378;
	setp.gt.u32 	%p2541, %r17327, %r4732;
	@%p2541 bra 	$L__BB1_2377;
	setp.lt.u32 	%p2542, %r17327, %r4732;
	@%p2542 bra 	$L__BB1_2378;
	setp.gt.u32 	%p2543, %r17328, %r4734;
	@%p2543 bra 	$L__BB1_2377;
	setp.lt.u32 	%p2544, %r17328, %r4734;
	@%p2544 bra 	$L__BB1_2378;
	setp.gt.u32 	%p2545, %r17329, %r4735;
	@%p2545 bra 	$L__BB1_2377;
	setp.lt.u32 	%p2546, %r17329, %r4735;
	@%p2546 bra 	$L__BB1_2378;
	setp.gt.u32 	%p2547, %r17330, %r4733;
	@%p2547 bra 	$L__BB1_2377;
	setp.lt.u32 	%p2548, %r17330, %r4733;
	@%p2548 bra 	$L__BB1_2378;
	setp.gt.u32 	%p2549, %r17331, %r4736;
	@%p2549 bra 	$L__BB1_2377;
	setp.lt.u32 	%p2550, %r17331, %r4736;
	setp.lt.u32 	%p2551, %r17332, %r4737;
	or.pred  	%p2552, %p2550, %p2551;
	@%p2552 bra 	$L__BB1_2378;
$L__BB1_2377:
	// begin inline asm
	sub.cc.u32 %r17332, %r17332, %r4737; 
	subc.cc.u32 %r17331, %r17331, %r4736; 
	subc.cc.u32 %r17330, %r17330, %r4733; 
	subc.cc.u32 %r17329, %r17329, %r4735; 
	subc.cc.u32 %r17328, %r17328, %r4734; 
	subc.cc.u32 %r17327, %r17327, %r4732; 
	subc.cc.u32 %r17326, %r17326, %r4731; 
	subc.u32    %r17325, %r17325, %r13787; 
	
	// end inline asm
	st.local.u32 	[%rd14], %r17332;
	st.local.u32 	[%rd14+4], %r17331;
	st.local.u32 	[%rd14+8], %r17330;
	st.local.u32 	[%rd14+12], %r17329;
	st.local.u32 	[%rd14+16], %r17328;
	st.local.u32 	[%rd14+20], %r17327;
	st.local.u32 	[%rd14+24], %r17326;
	st.local.u32 	[%rd14+28], %r17325;
$L__BB1_2378:
	mov.b32 	%r17350, 0;
	mov.u32 	%r17351, %r17350;
	mov.u32 	%r17352, %r17350;
	mov.u32 	%r17353, %r17350;
	mov.u32 	%r17354, %r17350;
	mov.u32 	%r17355, %r17350;
	mov.u32 	%r17356, %r17350;
	mov.u32 	%r17357, %r17350;
	mov.u32 	%r17349, %r17350;
$L__BB1_2379:
	shr.u32 	%r14130, %r17349, 5;
	and.b32  	%r14131, %r17349, 31;
	mul.wide.u32 	%rd231, %r14130, 4;
	add.s64 	%rd232, %rd14, %rd231;
	ld.local.u32 	%r14132, [%rd232];
	shr.u32 	%r14133, %r14132, %r14131;
	and.b32  	%r14134, %r14133, 1;
	setp.eq.b32 	%p2553, %r14134, 1;
	not.pred 	%p2554, %p2553;
	@%p2554 bra 	$L__BB1_2395;
	// begin inline asm
	add.cc.u32 %r17350, %r17350, %r17332; 
	addc.cc.u32 %r17351, %r17351, %r17331; 
	addc.cc.u32 %r17352, %r17352, %r17330; 
	addc.cc.u32 %r17353, %r17353, %r17329; 
	addc.cc.u32 %r17354, %r17354, %r17328; 
	addc.cc.u32 %r17355, %r17355, %r17327; 
	addc.cc.u32 %r17356, %r17356, %r17326; 
	addc.u32    %r17357, %r17357, %r17325; 
	
	// end inline asm
	setp.gt.u32 	%p2555, %r17357, %r13787;
	@%p2555 bra 	$L__BB1_2394;
	setp.lt.u32 	%p2556, %r17357, %r13787;
	@%p2556 bra 	$L__BB1_2395;
	setp.gt.u32 	%p2557, %r17356, %r4731;
	@%p2557 bra 	$L__BB1_2394;
	setp.lt.u32 	%p2558, %r17356, %r4731;
	@%p2558 bra 	$L__BB1_2395;
	setp.gt.u32 	%p2559, %r17355, %r4732;
	@%p2559 bra 	$L__BB1_2394;
	setp.lt.u32 	%p2560, %r17355, %r4732;
	@%p2560 bra 	$L__BB1_2395;
	setp.gt.u32 	%p2561, %r17354, %r4734;
	@%p2561 bra 	$L__BB1_2394;
	setp.lt.u32 	%p2562, %r17354, %r4734;
	@%p2562 bra 	$L__BB1_2395;
	setp.gt.u32 	%p2563, %r17353, %r4735;
	@%p2563 bra 	$L__BB1_2394;
	setp.lt.u32 	%p2564, %r17353, %r4735;
	@%p2564 bra 	$L__BB1_2395;
	setp.gt.u32 	%p2565, %r17352, %r4733;
	@%p2565 bra 	$L__BB1_2394;
	setp.lt.u32 	%p2566, %r17352, %r4733;
	@%p2566 bra 	$L__BB1_2395;
	setp.gt.u32 	%p2567, %r17351, %r4736;
	@%p2567 bra 	$L__BB1_2394;
	setp.lt.u32 	%p2568, %r17351, %r4736;
	setp.lt.u32 	%p2569, %r17350, %r4737;
	or.pred  	%p2570, %p2568, %p2569;
	@%p2570 bra 	$L__BB1_2395;
$L__BB1_2394:
	// begin inline asm
	sub.cc.u32 %r17350, %r17350, %r4737; 
	subc.cc.u32 %r17351, %r17351, %r4736; 
	subc.cc.u32 %r17352, %r17352, %r4733; 
	subc.cc.u32 %r17353, %r17353, %r4735; 
	subc.cc.u32 %r17354, %r17354, %r4734; 
	subc.cc.u32 %r17355, %r17355, %r4732; 
	subc.cc.u32 %r17356, %r17356, %r4731; 
	subc.u32    %r17357, %r17357, %r13787; 
	
	// end inline asm
$L__BB1_2395:
	// begin inline asm
	add.cc.u32 %r17332, %r17332, %r17332; 
	addc.cc.u32 %r17331, %r17331, %r17331; 
	addc.cc.u32 %r17330, %r17330, %r17330; 
	addc.cc.u32 %r17329, %r17329, %r17329; 
	addc.cc.u32 %r17328, %r17328, %r17328; 
	addc.cc.u32 %r17327, %r17327, %r17327; 
	addc.cc.u32 %r17326, %r17326, %r17326; 
	addc.u32    %r17325, %r17325, %r17325; 
	
	// end inline asm
	setp.gt.u32 	%p2571, %r17325, %r13787;
	@%p2571 bra 	$L__BB1_2409;
	setp.lt.u32 	%p2572, %r17325, %r13787;
	@%p2572 bra 	$L__BB1_2410;
	setp.gt.u32 	%p2573, %r17326, %r4731;
	@%p2573 bra 	$L__BB1_2409;
	setp.lt.u32 	%p2574, %r17326, %r4731;
	@%p2574 bra 	$L__BB1_2410;
	setp.gt.u32 	%p2575, %r17327, %r4732;
	@%p2575 bra 	$L__BB1_2409;
	setp.lt.u32 	%p2576, %r17327, %r4732;
	@%p2576 bra 	$L__BB1_2410;
	setp.gt.u32 	%p2577, %r17328, %r4734;
	@%p2577 bra 	$L__BB1_2409;
	setp.lt.u32 	%p2578, %r17328, %r4734;
	@%p2578 bra 	$L__BB1_2410;
	setp.gt.u32 	%p2579, %r17329, %r4735;
	@%p2579 bra 	$L__BB1_2409;
	setp.lt.u32 	%p2580, %r17329, %r4735;
	@%p2580 bra 	$L__BB1_2410;
	setp.gt.u32 	%p2581, %r17330, %r4733;
	@%p2581 bra 	$L__BB1_2409;
	setp.lt.u32 	%p2582, %r17330, %r4733;
	@%p2582 bra 	$L__BB1_2410;
	setp.gt.u32 	%p2583, %r17331, %r4736;
	@%p2583 bra 	$L__BB1_2409;
	setp.lt.u32 	%p2584, %r17331, %r4736;
	setp.lt.u32 	%p2585, %r17332, %r4737;
	or.pred  	%p2586, %p2584, %p2585;
	@%p2586 bra 	$L__BB1_2410;
$L__BB1_2409:
	// begin inline asm
	sub.cc.u32 %r17332, %r17332, %r4737; 
	subc.cc.u32 %r17331, %r17331, %r4736; 
	subc.cc.u32 %r17330, %r17330, %r4733; 
	subc.cc.u32 %r17329, %r17329, %r4735; 
	subc.cc.u32 %r17328, %r17328, %r4734; 
	subc.cc.u32 %r17327, %r17327, %r4732; 
	subc.cc.u32 %r17326, %r17326, %r4731; 
	subc.u32    %r17325, %r17325, %r13787; 
	
	// end inline asm
$L__BB1_2410:
	add.s32 	%r17349, %r17349, 1;
	setp.ne.s32 	%p2587, %r17349, 256;
	@%p2587 bra 	$L__BB1_2379;
	st.local.u32 	[%rd15], %r17350;
	st.local.u32 	[%rd15+4], %r17351;
	st.local.u32 	[%rd15+8], %r17352;
	st.local.u32 	[%rd15+12], %r17353;
	st.local.u32 	[%rd15+16], %r17354;
	setp.gt.u32 	%p2588, %r17357, %r16390;
	@%p2588 bra 	$L__BB1_2412;
	bra.uni 	$L__BB1_2425;
$L__BB1_2412:
	// begin inline asm
	sub.cc.u32 %r17366, %r17350, %r16397; 
	subc.cc.u32 %r17367, %r17351, %r16396; 
	subc.cc.u32 %r17368, %r17352, %r16395; 
	subc.cc.u32 %r17369, %r17353, %r16394; 
	subc.cc.u32 %r17370, %r17354, %r16393; 
	subc.cc.u32 %r17371, %r17355, %r16392; 
	subc.cc.u32 %r17372, %r17356, %r16391; 
	subc.u32    %r17373, %r17357, %r16390; 
	
	// end inline asm
	bra.uni 	$L__BB1_2427;
$L__BB1_2413:
	setp.gt.u32 	%p2590, %r17356, %r16391;
	@%p2590 bra 	$L__BB1_2412;
	setp.lt.u32 	%p2591, %r17356, %r16391;
	@%p2591 bra 	$L__BB1_2426;
	setp.gt.u32 	%p2592, %r17355, %r16392;
	@%p2592 bra 	$L__BB1_2412;
	setp.lt.u32 	%p2593, %r17355, %r16392;
	@%p2593 bra 	$L__BB1_2426;
	setp.gt.u32 	%p2594, %r17354, %r16393;
	@%p2594 bra 	$L__BB1_2412;
	setp.lt.u32 	%p2595, %r17354, %r16393;
	@%p2595 bra 	$L__BB1_2426;
	setp.gt.u32 	%p2596, %r17353, %r16394;
	@%p2596 bra 	$L__BB1_2412;
	setp.lt.u32 	%p2597, %r17353, %r16394;
	@%p2597 bra 	$L__BB1_2426;
	setp.gt.u32 	%p2598, %r17352, %r16395;
	@%p2598 bra 	$L__BB1_2412;
	setp.lt.u32 	%p2599, %r17352, %r16395;
	@%p2599 bra 	$L__BB1_2426;
	setp.gt.u32 	%p2600, %r17351, %r16396;
	@%p2600 bra 	$L__BB1_2412;
	setp.lt.u32 	%p2601, %r17351, %r16396;
	setp.lt.u32 	%p2602, %r17350, %r16397;
	or.pred  	%p2603, %p2601, %p2602;
	@%p2603 bra 	$L__BB1_2426;
	bra.uni 	$L__BB1_2412;
$L__BB1_2425:
	setp.ge.u32 	%p2589, %r17357, %r16390;
	@%p2589 bra 	$L__BB1_2413;
$L__BB1_2426:
	// begin inline asm
	add.cc.u32 %r14231, %r17350, %r4737; 
	addc.cc.u32 %r14232, %r17351, %r4736; 
	addc.cc.u32 %r14233, %r17352, %r4733; 
	addc.cc.u32 %r14234, %r17353, %r4735; 
	addc.cc.u32 %r14235, %r17354, %r4734; 
	addc.cc.u32 %r14236, %r17355, %r4732; 
	addc.cc.u32 %r14237, %r17356, %r4731; 
	addc.u32    %r14238, %r17357, %r13787; 
	
	// end inline asm
	// begin inline asm
	sub.cc.u32 %r17366, %r14231, %r16397; 
	subc.cc.u32 %r17367, %r14232, %r16396; 
	subc.cc.u32 %r17368, %r14233, %r16395; 
	subc.cc.u32 %r17369, %r14234, %r16394; 
	subc.cc.u32 %r17370, %r14235, %r16393; 
	subc.cc.u32 %r17371, %r14236, %r16392; 
	subc.cc.u32 %r17372, %r14237, %r16391; 
	subc.u32    %r17373, %r14238, %r16390; 
	
	// end inline asm
$L__BB1_2427:
	setp.gt.u32 	%p2604, %r17373, %r16423;
	@%p2604 bra 	$L__BB1_2428;
	bra.uni 	$L__BB1_2441;
$L__BB1_2428:
	// begin inline asm
	sub.cc.u32 %r17374, %r17366, %r16430; 
	subc.cc.u32 %r17375, %r17367, %r16429; 
	subc.cc.u32 %r17376, %r17368, %r16428; 
	subc.cc.u32 %r17377, %r17369, %r16427; 
	subc.cc.u32 %r17378, %r17370, %r16426; 
	subc.cc.u32 %r17379, %r17371, %r16425; 
	subc.cc.u32 %r17380, %r17372, %r16424; 
	subc.u32    %r17381, %r17373, %r16423; 
	
	// end inline asm
	bra.uni 	$L__BB1_2443;
$L__BB1_2429:
	setp.gt.u32 	%p2606, %r17372, %r16424;
	@%p2606 bra 	$L__BB1_2428;
	setp.lt.u32 	%p2607, %r17372, %r16424;
	@%p2607 bra 	$L__BB1_2442;
	setp.gt.u32 	%p2608, %r17371, %r16425;
	@%p2608 bra 	$L__BB1_2428;
	setp.lt.u32 	%p2609, %r17371, %r16425;
	@%p2609 bra 	$L__BB1_2442;
	setp.gt.u32 	%p2610, %r17370, %r16426;
	@%p2610 bra 	$L__BB1_2428;
	setp.lt.u32 	%p2611, %r17370, %r16426;
	@%p2611 bra 	$L__BB1_2442;
	setp.gt.u32 	%p2612, %r17369, %r16427;
	@%p2612 bra 	$L__BB1_2428;
	setp.lt.u32 	%p2613, %r17369, %r16427;
	@%p2613 bra 	$L__BB1_2442;
	setp.gt.u32 	%p2614, %r17368, %r16428;
	@%p2614 bra 	$L__BB1_2428;
	setp.lt.u32 	%p2615, %r17368, %r16428;
	@%p2615 bra 	$L__BB1_2442;
	setp.gt.u32 	%p2616, %r17367, %r16429;
	@%p2616 bra 	$L__BB1_2428;
	setp.lt.u32 	%p2617, %r17367, %r16429;
	setp.lt.u32 	%p2618, %r17366, %r16430;
	or.pred  	%p2619, %p2617, %p2618;
	@%p2619 bra 	$L__BB1_2442;
	bra.uni 	$L__BB1_2428;
$L__BB1_2441:
	setp.ge.u32 	%p2605, %r17373, %r16423;
	@%p2605 bra 	$L__BB1_2429;
$L__BB1_2442:
	// begin inline asm
	add.cc.u32 %r14303, %r17366, %r4737; 
	addc.cc.u32 %r14304, %r17367, %r4736; 
	addc.cc.u32 %r14305, %r17368, %r4733; 
	addc.cc.u32 %r14306, %r17369, %r4735; 
	addc.cc.u32 %r14307, %r17370, %r4734; 
	addc.cc.u32 %r14308, %r17371, %r4732; 
	addc.cc.u32 %r14309, %r17372, %r4731; 
	addc.u32    %r14310, %r17373, %r13787; 
	
	// end inline asm
	// begin inline asm
	sub.cc.u32 %r17374, %r14303, %r16430; 
	subc.cc.u32 %r17375, %r14304, %r16429; 
	subc.cc.u32 %r17376, %r14305, %r16428; 
	subc.cc.u32 %r17377, %r14306, %r16427; 
	subc.cc.u32 %r17378, %r14307, %r16426; 
	subc.cc.u32 %r17379, %r14308, %r16425; 
	subc.cc.u32 %r17380, %r14309, %r16424; 
	subc.u32    %r17381, %r14310, %r16423; 
	
	// end inline asm
$L__BB1_2443:
	st.local.u32 	[%rd15], %r17374;
	st.local.u32 	[%rd15+4], %r17375;
	st.local.u32 	[%rd15+8], %r17376;
	st.local.u32 	[%rd15+12], %r17377;
	st.local.u32 	[%rd15+16], %r17378;
	st.local.u32 	[%rd15+20], %r17379;
	st.local.u32 	[%rd15+24], %r17380;
	st.local.u32 	[%rd15+28], %r17381;
	mov.b32 	%r15940, 0;
	mov.u32 	%r15939, %r15940;
	mov.u32 	%r15938, %r15940;
	mov.u32 	%r15937, %r15940;
	mov.u32 	%r15936, %r15940;
	mov.u32 	%r15935, %r15940;
	mov.u32 	%r15934, %r15940;
	mov.u32 	%r15933, %r15940;
	mov.u32 	%r17398, %r15940;
$L__BB1_2444:
	shr.u32 	%r14376, %r17398, 5;
	and.b32  	%r14377, %r17398, 31;
	mul.wide.u32 	%rd233, %r14376, 4;
	add.s64 	%rd234, %rd15, %rd233;
	ld.local.u32 	%r14378, [%rd234];
	shr.u32 	%r14379, %r14378, %r14377;
	and.b32  	%r14380, %r14379, 1;
	setp.eq.b32 	%p2620, %r14380, 1;
	not.pred 	%p2621, %p2620;
	@%p2621 bra 	$L__BB1_2460;
	// begin inline asm
	add.cc.u32 %r15940, %r15940, %r17407; 
	addc.cc.u32 %r15939, %r15939, %r17408; 
	addc.cc.u32 %r15938, %r15938, %r17409; 
	addc.cc.u32 %r15937, %r15937, %r17410; 
	addc.cc.u32 %r15936, %r15936, %r17411; 
	addc.cc.u32 %r15935, %r15935, %r17412; 
	addc.cc.u32 %r15934, %r15934, %r17413; 
	addc.u32    %r15933, %r15933, %r17414; 
	
	// end inline asm
	setp.gt.u32 	%p2622, %r15933, %r13787;
	@%p2622 bra 	$L__BB1_2459;
	setp.lt.u32 	%p2623, %r15933, %r13787;
	@%p2623 bra 	$L__BB1_2460;
	setp.gt.u32 	%p2624, %r15934, %r4731;
	@%p2624 bra 	$L__BB1_2459;
	setp.lt.u32 	%p2625, %r15934, %r4731;
	@%p2625 bra 	$L__BB1_2460;
	setp.gt.u32 	%p2626, %r15935, %r4732;
	@%p2626 bra 	$L__BB1_2459;
	setp.lt.u32 	%p2627, %r15935, %r4732;
	@%p2627 bra 	$L__BB1_2460;
	setp.gt.u32 	%p2628, %r15936, %r4734;
	@%p2628 bra 	$L__BB1_2459;
	setp.lt.u32 	%p2629, %r15936, %r4734;
	@%p2629 bra 	$L__BB1_2460;
	setp.gt.u32 	%p2630, %r15937, %r4735;
	@%p2630 bra 	$L__BB1_2459;
	setp.lt.u32 	%p2631, %r15937, %r4735;
	@%p2631 bra 	$L__BB1_2460;
	setp.gt.u32 	%p2632, %r15938, %r4733;
	@%p2632 bra 	$L__BB1_2459;
	setp.lt.u32 	%p2633, %r15938, %r4733;
	@%p2633 bra 	$L__BB1_2460;
	setp.gt.u32 	%p2634, %r15939, %r4736;
	@%p2634 bra 	$L__BB1_2459;
	setp.lt.u32 	%p2635, %r15939, %r4736;
	setp.lt.u32 	%p2636, %r15940, %r4737;
	or.pred  	%p2637, %p2635, %p2636;
	@%p2637 bra 	$L__BB1_2460;
$L__BB1_2459:
	// begin inline asm
	sub.cc.u32 %r15940, %r15940, %r4737; 
	subc.cc.u32 %r15939, %r15939, %r4736; 
	subc.cc.u32 %r15938, %r15938, %r4733; 
	subc.cc.u32 %r15937, %r15937, %r4735; 
	subc.cc.u32 %r15936, %r15936, %r4734; 
	subc.cc.u32 %r15935, %r15935, %r4732; 
	subc.cc.u32 %r15934, %r15934, %r4731; 
	subc.u32    %r15933, %r15933, %r13787; 
	
	// end inline asm
$L__BB1_2460:
	// begin inline asm
	add.cc.u32 %r17407, %r17407, %r17407; 
	addc.cc.u32 %r17408, %r17408, %r17408; 
	addc.cc.u32 %r17409, %r17409, %r17409; 
	addc.cc.u32 %r17410, %r17410, %r17410; 
	addc.cc.u32 %r17411, %r17411, %r17411; 
	addc.cc.u32 %r17412, %r17412, %r17412; 
	addc.cc.u32 %r17413, %r17413, %r17413; 
	addc.u32    %r17414, %r17414, %r17414; 
	
	// end inline asm
	setp.gt.u32 	%p2638, %r17414, %r13787;
	@%p2638 bra 	$L__BB1_2474;
	setp.lt.u32 	%p2639, %r17414, %r13787;
	@%p2639 bra 	$L__BB1_2475;
	setp.gt.u32 	%p2640, %r17413, %r4731;
	@%p2640 bra 	$L__BB1_2474;
	setp.lt.u32 	%p2641, %r17413, %r4731;
	@%p2641 bra 	$L__BB1_2475;
	setp.gt.u32 	%p2642, %r17412, %r4732;
	@%p2642 bra 	$L__BB1_2474;
	setp.lt.u32 	%p2643, %r17412, %r4732;
	@%p2643 bra 	$L__BB1_2475;
	setp.gt.u32 	%p2644, %r17411, %r4734;
	@%p2644 bra 	$L__BB1_2474;
	setp.lt.u32 	%p2645, %r17411, %r4734;
	@%p2645 bra 	$L__BB1_2475;
	setp.gt.u32 	%p2646, %r17410, %r4735;
	@%p2646 bra 	$L__BB1_2474;
	setp.lt.u32 	%p2647, %r17410, %r4735;
	@%p2647 bra 	$L__BB1_2475;
	setp.gt.u32 	%p2648, %r17409, %r4733;
	@%p2648 bra 	$L__BB1_2474;
	setp.lt.u32 	%p2649, %r17409, %r4733;
	@%p2649 bra 	$L__BB1_2475;
	setp.gt.u32 	%p2650, %r17408, %r4736;
	@%p2650 bra 	$L__BB1_2474;
	setp.lt.u32 	%p2651, %r17408, %r4736;
	setp.lt.u32 	%p2652, %r17407, %r4737;
	or.pred  	%p2653, %p2651, %p2652;
	@%p2653 bra 	$L__BB1_2475;
$L__BB1_2474:
	// begin inline asm
	sub.cc.u32 %r17407, %r17407, %r4737; 
	subc.cc.u32 %r17408, %r17408, %r4736; 
	subc.cc.u32 %r17409, %r17409, %r4733; 
	subc.cc.u32 %r17410, %r17410, %r4735; 
	subc.cc.u32 %r17411, %r17411, %r4734; 
	subc.cc.u32 %r17412, %r17412, %r4732; 
	subc.cc.u32 %r17413, %r17413, %r4731; 
	subc.u32    %r17414, %r17414, %r13787; 
	
	// end inline asm
$L__BB1_2475:
	add.s32 	%r17398, %r17398, 1;
	setp.ne.s32 	%p2654, %r17398, 256;
	@%p2654 bra 	$L__BB1_2444;
	st.local.u32 	[%rd28+64], %r15940;
	st.local.u32 	[%rd28+68], %r15939;
	st.local.u32 	[%rd28+72], %r15938;
	st.local.u32 	[%rd28+76], %r15937;
	st.local.u32 	[%rd28+80], %r15936;
	st.local.u32 	[%rd28+84], %r15935;
	st.local.u32 	[%rd28+88], %r15934;
	st.local.u32 	[%rd28+92], %r15933;
	mov.b16 	%rs27, 0;
	st.local.u8 	[%rd28+96], %rs27;
	mov.pred 	%p2878, -1;
$L__BB1_2477:
	ld.const.u32 	%r15374, [const_p+28];
	not.pred 	%p2656, %p2878;
	@%p2656 bra 	$L__BB1_2680;
	ld.const.u32 	%r5021, [const_p];
	ld.const.u32 	%r5022, [const_p+4];
	ld.const.u32 	%r5023, [const_p+12];
	ld.const.u32 	%r5024, [const_p+16];
	ld.const.u32 	%r5025, [const_p+8];
	ld.const.u32 	%r5026, [const_p+20];
	ld.const.u32 	%r5027, [const_p+24];
	mov.b32 	%r14493, 2;
	mov.b32 	%r17464, 0;
	// begin inline asm
	sub.cc.u32 %r14477, %r5021, %r14493; 
	subc.cc.u32 %r14478, %r5022, %r17464; 
	subc.cc.u32 %r14479, %r5025, %r17464; 
	subc.cc.u32 %r14480, %r5023, %r17464; 
	subc.cc.u32 %r14481, %r5024, %r17464; 
	subc.cc.u32 %r14482, %r5026, %r17464; 
	subc.cc.u32 %r14483, %r5027, %r17464; 
	subc.u32    %r14484, %r15374, %r17464; 
	
	// end inline asm
	st.local.u32 	[%rd1], %r14477;
	st.local.u32 	[%rd1+4], %r14478;
	st.local.u32 	[%rd1+8], %r14479;
	st.local.u32 	[%rd1+12], %r14480;
	st.local.u32 	[%rd1+16], %r14481;
	st.local.u32 	[%rd1+20], %r14482;
	st.local.u32 	[%rd1+24], %r14483;
	st.local.u32 	[%rd1+28], %r14484;
	mov.b32 	%r17457, 1;
	st.local.u32 	[%rd2], %r17457;
	st.local.u32 	[%rd2+4], %r17464;
	st.local.u32 	[%rd2+8], %r17464;
	st.local.u32 	[%rd2+12], %r17464;
	st.local.u32 	[%rd2+16], %r17464;
	st.local.u32 	[%rd2+20], %r17464;
	st.local.u32 	[%rd2+24], %r17464;
	st.local.u32 	[%rd2+28], %r17464;
	st.local.u32 	[%rd3], %r15940;
	st.local.u32 	[%rd3+4], %r15939;
	st.local.u32 	[%rd3+8], %r15938;
	st.local.u32 	[%rd3+12], %r15937;
	st.local.u32 	[%rd3+16], %r15936;
	st.local.u32 	[%rd3+20], %r15935;
	st.local.u32 	[%rd3+24], %r15934;
	st.local.u32 	[%rd3+28], %r15933;
	mov.u32 	%r17463, %r17464;
	mov.u32 	%r17462, %r17464;
	mov.u32 	%r17461, %r17464;
	mov.u32 	%r17460, %r17464;
	mov.u32 	%r17459, %r17464;
	mov.u32 	%r17458, %r17464;
	mov.u32 	%r17439, %r17464;
$L__BB1_2479:
	shr.u32 	%r14503, %r17439, 5;
	mul.wide.u32 	%rd235, %r14503, 4;
	add.s64 	%rd236, %rd1, %rd235;
	ld.local.u32 	%r14504, [%rd236];
	and.b32  	%r14505, %r17439, 31;
	shr.u32 	%r14506, %r14504, %r14505;
	and.b32  	%r14507, %r14506, 1;
	setp.eq.b32 	%p2657, %r14507, 1;
	not.pred 	%p2658, %p2657;
	@%p2658 bra 	$L__BB1_2514;
	mov.b32 	%r17457, 0;
	mov.u32 	%r17465, %r15940;
	mov.u32 	%r17466, %r15939;
	mov.u32 	%r17467, %r15938;
	mov.u32 	%r17468, %r15937;
	mov.u32 	%r17469, %r15936;
	mov.u32 	%r17470, %r15935;
	mov.u32 	%r17471, %r15934;
	mov.u32 	%r17472, %r15933;
	mov.u32 	%r17458, %r17457;
	mov.u32 	%r17459, %r17457;
	mov.u32 	%r17460, %r17457;
	mov.u32 	%r17461, %r17457;
	mov.u32 	%r17462, %r17457;
	mov.u32 	%r17463, %r17457;
	mov.u32 	%r17464, %r17457;
	mov.u32 	%r17456, %r17457;
$L__BB1_2481:
	shr.u32 	%r14509, %r17456, 5;
	and.b32  	%r14510, %r17456, 31;
	mul.wide.u32 	%rd237, %r14509, 4;
	add.s64 	%rd238, %rd2, %rd237;
	ld.local.u32 	%r14511, [%rd238];
	shr.u32 	%r14512, %r14511, %r14510;
	and.b32  	%r14513, %r14512, 1;
	setp.eq.b32 	%p2659, %r14513, 1;
	not.pred 	%p2660, %p2659;
	@%p2660 bra 	$L__BB1_2497;
	// begin inline asm
	add.cc.u32 %r17457, %r17457, %r17465; 
	addc.cc.u32 %r17458, %r17458, %r17466; 
	addc.cc.u32 %r17459, %r17459, %r17467; 
	addc.cc.u32 %r17460, %r17460, %r17468; 
	addc.cc.u32 %r17461, %r17461, %r17469; 
	addc.cc.u32 %r17462, %r17462, %r17470; 
	addc.cc.u32 %r17463, %r17463, %r17471; 
	addc.u32    %r17464, %r17464, %r17472; 
	
	// end inline asm
	setp.gt.u32 	%p2661, %r17464, %r15374;
	@%p2661 bra 	$L__BB1_2496;
	setp.lt.u32 	%p2662, %r17464, %r15374;
	@%p2662 bra 	$L__BB1_2497;
	setp.gt.u32 	%p2663, %r17463, %r5027;
	@%p2663 bra 	$L__BB1_2496;
	setp.lt.u32 	%p2664, %r17463, %r5027;
	@%p2664 bra 	$L__BB1_2497;
	setp.gt.u32 	%p2665, %r17462, %r5026;
	@%p2665 bra 	$L__BB1_2496;
	setp.lt.u32 	%p2666, %r17462, %r5026;
	@%p2666 bra 	$L__BB1_2497;
	setp.gt.u32 	%p2667, %r17461, %r5024;
	@%p2667 bra 	$L__BB1_2496;
	setp.lt.u32 	%p2668, %r17461, %r5024;
	@%p2668 bra 	$L__BB1_2497;
	setp.gt.u32 	%p2669, %r17460, %r5023;
	@%p2669 bra 	$L__BB1_2496;
	setp.lt.u32 	%p2670, %r17460, %r5023;
	@%p2670 bra 	$L__BB1_2497;
	setp.gt.u32 	%p2671, %r17459, %r5025;
	@%p2671 bra 	$L__BB1_2496;
	setp.lt.u32 	%p2672, %r17459, %r5025;
	@%p2672 bra 	$L__BB1_2497;
	setp.gt.u32 	%p2673, %r17458, %r5022;
	@%p2673 bra 	$L__BB1_2496;
	setp.lt.u32 	%p2674, %r17458, %r5022;
	setp.lt.u32 	%p2675, %r17457, %r5021;
	or.pred  	%p2676, %p2674, %p2675;
	@%p2676 bra 	$L__BB1_2497;
$L__BB1_2496:
	// begin inline asm
	sub.cc.u32 %r17457, %r17457, %r5021; 
	subc.cc.u32 %r17458, %r17458, %r5022; 
	subc.cc.u32 %r17459, %r17459, %r5025; 
	subc.cc.u32 %r17460, %r17460, %r5023; 
	subc.cc.u32 %r17461, %r17461, %r5024; 
	subc.cc.u32 %r17462, %r17462, %r5026; 
	subc.cc.u32 %r17463, %r17463, %r5027; 
	subc.u32    %r17464, %r17464, %r15374; 
	
	// end inline asm
$L__BB1_2497:
	// begin inline asm
	add.cc.u32 %r17465, %r17465, %r17465; 
	addc.cc.u32 %r17466, %r17466, %r17466; 
	addc.cc.u32 %r17467, %r17467, %r17467; 
	addc.cc.u32 %r17468, %r17468, %r17468; 
	addc.cc.u32 %r17469, %r17469, %r17469; 
	addc.cc.u32 %r17470, %r17470, %r17470; 
	addc.cc.u32 %r17471, %r17471, %r17471; 
	addc.u32    %r17472, %r17472, %r17472; 
	
	// end inline asm
	setp.gt.u32 	%p2677, %r17472, %r15374;
	@%p2677 bra 	$L__BB1_2511;
	setp.lt.u32 	%p2678, %r17472, %r15374;
	@%p2678 bra 	$L__BB1_2512;
	setp.gt.u32 	%p2679, %r17471, %r5027;
	@%p2679 bra 	$L__BB1_2511;
	setp.lt.u32 	%p2680, %r17471, %r5027;
	@%p2680 bra 	$L__BB1_2512;
	setp.gt.u32 	%p2681, %r17470, %r5026;
	@%p2681 bra 	$L__BB1_2511;
	setp.lt.u32 	%p2682, %r17470, %r5026;
	@%p2682 bra 	$L__BB1_2512;
	setp.gt.u32 	%p2683, %r17469, %r5024;
	@%p2683 bra 	$L__BB1_2511;
	setp.lt.u32 	%p2684, %r17469, %r5024;
	@%p2684 bra 	$L__BB1_2512;
	setp.gt.u32 	%p2685, %r17468, %r5023;
	@%p2685 bra 	$L__BB1_2511;
	setp.lt.u32 	%p2686, %r17468, %r5023;
	@%p2686 bra 	$L__BB1_2512;
	setp.gt.u32 	%p2687, %r17467, %r5025;
	@%p2687 bra 	$L__BB1_2511;
	setp.lt.u32 	%p2688, %r17467, %r5025;
	@%p2688 bra 	$L__BB1_2512;
	setp.gt.u32 	%p2689, %r17466, %r5022;
	@%p2689 bra 	$L__BB1_2511;
	setp.lt.u32 	%p2690, %r17466, %r5022;
	setp.lt.u32 	%p2691, %r17465, %r5021;
	or.pred  	%p2692, %p2690, %p2691;
	@%p2692 bra 	$L__BB1_2512;
$L__BB1_2511:
	// begin inline asm
	sub.cc.u32 %r17465, %r17465, %r5021; 
	subc.cc.u32 %r17466, %r17466, %r5022; 
	subc.cc.u32 %r17467, %r17467, %r5025; 
	subc.cc.u32 %r17468, %r17468, %r5023; 
	subc.cc.u32 %r17469, %r17469, %r5024; 
	subc.cc.u32 %r17470, %r17470, %r5026; 
	subc.cc.u32 %r17471, %r17471, %r5027; 
	subc.u32    %r17472, %r17472, %r15374; 
	
	// end inline asm
$L__BB1_2512:
	add.s32 	%r17456, %r17456, 1;
	setp.ne.s32 	%p2693, %r17456, 256;
	@%p2693 bra 	$L__BB1_2481;
	st.local.u32 	[%rd2], %r17457;
	st.local.u32 	[%rd2+4], %r17458;
	st.local.u32 	[%rd2+8], %r17459;
	st.local.u32 	[%rd2+12], %r17460;
	st.local.u32 	[%rd2+16], %r17461;
	st.local.u32 	[%rd2+20], %r17462;
	st.local.u32 	[%rd2+24], %r17463;
	st.local.u32 	[%rd2+28], %r17464;
$L__BB1_2514:
	mov.b32 	%r17498, 0;
	mov.u32 	%r17499, %r17498;
	mov.u32 	%r17500, %r17498;
	mov.u32 	%r17501, %r17498;
	mov.u32 	%r17502, %r17498;
	mov.u32 	%r17503, %r17498;
	mov.u32 	%r17504, %r17498;
	mov.u32 	%r17505, %r17498;
	mov.u32 	%r17497, %r17498;
$L__BB1_2515:
	shr.u32 	%r14611, %r17497, 5;
	and.b32  	%r14612, %r17497, 31;
	mul.wide.u32 	%rd239, %r14611, 4;
	add.s64 	%rd240, %rd3, %rd239;
	ld.local.u32 	%r14613, [%rd240];
	shr.u32 	%r14614, %r14613, %r14612;
	and.b32  	%r14615, %r14614, 1;
	setp.eq.b32 	%p2694, %r14615, 1;
	not.pred 	%p2695, %p2694;
	@%p2695 bra 	$L__BB1_2531;
	// begin inline asm
	add.cc.u32 %r17498, %r17498, %r15940; 
	addc.cc.u32 %r17499, %r17499, %r15939; 
	addc.cc.u32 %r17500, %r17500, %r15938; 
	addc.cc.u32 %r17501, %r17501, %r15937; 
	addc.cc.u32 %r17502, %r17502, %r15936; 
	addc.cc.u32 %r17503, %r17503, %r15935; 
	addc.cc.u32 %r17504, %r17504, %r15934; 
	addc.u32    %r17505, %r17505, %r15933; 
	
	// end inline asm
	setp.gt.u32 	%p2696, %r17505, %r15374;
	@%p2696 bra 	$L__BB1_2530;
	setp.lt.u32 	%p2697, %r17505, %r15374;
	@%p2697 bra 	$L__BB1_2531;
	setp.gt.u32 	%p2698, %r17504, %r5027;
	@%p2698 bra 	$L__BB1_2530;
	setp.lt.u32 	%p2699, %r17504, %r5027;
	@%p2699 bra 	$L__BB1_2531;
	setp.gt.u32 	%p2700, %r17503, %r5026;
	@%p2700 bra 	$L__BB1_2530;
	setp.lt.u32 	%p2701, %r17503, %r5026;
	@%p2701 bra 	$L__BB1_2531;
	setp.gt.u32 	%p2702, %r17502, %r5024;
	@%p2702 bra 	$L__BB1_2530;
	setp.lt.u32 	%p2703, %r17502, %r5024;
	@%p2703 bra 	$L__BB1_2531;
	setp.gt.u32 	%p2704, %r17501, %r5023;
	@%p2704 bra 	$L__BB1_2530;
	setp.lt.u32 	%p2705, %r17501, %r5023;
	@%p2705 bra 	$L__BB1_2531;
	setp.gt.u32 	%p2706, %r17500, %r5025;
	@%p2706 bra 	$L__BB1_2530;
	setp.lt.u32 	%p2707, %r17500, %r5025;
	@%p2707 bra 	$L__BB1_2531;
	setp.gt.u32 	%p2708, %r17499, %r5022;
	@%p2708 bra 	$L__BB1_2530;
	setp.lt.u32 	%p2709, %r17499, %r5022;
	setp.lt.u32 	%p2710, %r17498, %r5021;
	or.pred  	%p2711, %p2709, %p2710;
	@%p2711 bra 	$L__BB1_2531;
$L__BB1_2530:
	// begin inline asm
	sub.cc.u32 %r17498, %r17498, %r5021; 
	subc.cc.u32 %r17499, %r17499, %r5022; 
	subc.cc.u32 %r17500, %r17500, %r5025; 
	subc.cc.u32 %r17501, %r17501, %r5023; 
	subc.cc.u32 %r17502, %r17502, %r5024; 
	subc.cc.u32 %r17503, %r17503, %r5026; 
	subc.cc.u32 %r17504, %r17504, %r5027; 
	subc.u32    %r17505, %r17505, %r15374; 
	
	// end inline asm
$L__BB1_2531:
	// begin inline asm
	add.cc.u32 %r15940, %r15940, %r15940; 
	addc.cc.u32 %r15939, %r15939, %r15939; 
	addc.cc.u32 %r15938, %r15938, %r15938; 
	addc.cc.u32 %r15937, %r15937, %r15937; 
	addc.cc.u32 %r15936, %r15936, %r15936; 
	addc.cc.u32 %r15935, %r15935, %r15935; 
	addc.cc.u32 %r15934, %r15934, %r15934; 
	addc.u32    %r15933, %r15933, %r15933; 
	
	// end inline asm
	setp.gt.u32 	%p2712, %r15933, %r15374;
	@%p2712 bra 	$L__BB1_2545;
	setp.lt.u32 	%p2713, %r15933, %r15374;
	@%p2713 bra 	$L__BB1_2546;
	setp.gt.u32 	%p2714, %r15934, %r5027;
	@%p2714 bra 	$L__BB1_2545;
	setp.lt.u32 	%p2715, %r15934, %r5027;
	@%p2715 bra 	$L__BB1_2546;
	setp.gt.u32 	%p2716, %r15935, %r5026;
	@%p2716 bra 	$L__BB1_2545;
	setp.lt.u32 	%p2717, %r15935, %r5026;
	@%p2717 bra 	$L__BB1_2546;
	setp.gt.u32 	%p2718, %r15936, %r5024;
	@%p2718 bra 	$L__BB1_2545;
	setp.lt.u32 	%p2719, %r15936, %r5024;
	@%p2719 bra 	$L__BB1_2546;
	setp.gt.u32 	%p2720, %r15937, %r5023;
	@%p2720 bra 	$L__BB1_2545;
	setp.lt.u32 	%p2721, %r15937, %r5023;
	@%p2721 bra 	$L__BB1_2546;
	setp.gt.u32 	%p2722, %r15938, %r5025;
	@%p2722 bra 	$L__BB1_2545;
	setp.lt.u32 	%p2723, %r15938, %r5025;
	@%p2723 bra 	$L__BB1_2546;
	setp.gt.u32 	%p2724, %r15939, %r5022;
	@%p2724 bra 	$L__BB1_2545;
	setp.lt.u32 	%p2725, %r15939, %r5022;
	setp.lt.u32 	%p2726, %r15940, %r5021;
	or.pred  	%p2727, %p2725, %p2726;
	@%p2727 bra 	$L__BB1_2546;
$L__BB1_2545:
	// begin inline asm
	sub.cc.u32 %r15940, %r15940, %r5021; 
	subc.cc.u32 %r15939, %r15939, %r5022; 
	subc.cc.u32 %r15938, %r15938, %r5025; 
	subc.cc.u32 %r15937, %r15937, %r5023; 
	subc.cc.u32 %r15936, %r15936, %r5024; 
	subc.cc.u32 %r15935, %r15935, %r5026; 
	subc.cc.u32 %r15934, %r15934, %r5027; 
	subc.u32    %r15933, %r15933, %r15374; 
	
	// end inline asm
$L__BB1_2546:
	add.s32 	%r17497, %r17497, 1;
	setp.ne.s32 	%p2728, %r17497, 256;
	@%p2728 bra 	$L__BB1_2515;
	st.local.u32 	[%rd3], %r17498;
	st.local.u32 	[%rd3+4], %r17499;
	st.local.u32 	[%rd3+8], %r17500;
	st.local.u32 	[%rd3+12], %r17501;
	st.local.u32 	[%rd3+16], %r17502;
	st.local.u32 	[%rd3+20], %r17503;
	st.local.u32 	[%rd3+24], %r17504;
	st.local.u32 	[%rd3+28], %r17505;
	add.s32 	%r17439, %r17439, 1;
	setp.ne.s32 	%p2729, %r17439, 256;
	mov.u32 	%r15933, %r17505;
	mov.u32 	%r15934, %r17504;
	mov.u32 	%r15935, %r17503;
	mov.u32 	%r15936, %r17502;
	mov.u32 	%r15937, %r17501;
	mov.u32 	%r15938, %r17500;
	mov.u32 	%r15939, %r17499;
	mov.u32 	%r15940, %r17498;
	@%p2729 bra 	$L__BB1_2479;
	st.local.u32 	[%rd4], %r17457;
	st.local.u32 	[%rd4+4], %r17458;
	st.local.u32 	[%rd4+8], %r17459;
	st.local.u32 	[%rd4+12], %r17460;
	st.local.u32 	[%rd4+16], %r17461;
	st.local.u32 	[%rd4+20], %r17462;
	st.local.u32 	[%rd4+24], %r17463;
	st.local.u32 	[%rd4+28], %r17464;
	mov.b32 	%r17605, 0;
	mov.u32 	%r17539, %r17457;
	mov.u32 	%r17540, %r17458;
	mov.u32 	%r17541, %r17459;
	mov.u32 	%r17542, %r17460;
	mov.u32 	%r17543, %r17461;
	mov.u32 	%r17544, %r17462;
	mov.u32 	%r17545, %r17463;
	mov.u32 	%r17546, %r17464;
	mov.u32 	%r17606, %r17605;
	mov.u32 	%r17607, %r17605;
	mov.u32 	%r17608, %r17605;
	mov.u32 	%r17609, %r17605;
	mov.u32 	%r17610, %r17605;
	mov.u32 	%r17611, %r17605;
	mov.u32 	%r17612, %r17605;
	mov.u32 	%r17530, %r17605;
$L__BB1_2549:
	shr.u32 	%r14713, %r17530, 5;
	and.b32  	%r14714, %r17530, 31;
	mul.wide.u32 	%rd241, %r14713, 4;
	add.s64 	%rd242, %rd4, %rd241;
	ld.local.u32 	%r14715, [%rd242];
	shr.u32 	%r14716, %r14715, %r14714;
	and.b32  	%r14717, %r14716, 1;
	setp.eq.b32 	%p2730, %r14717, 1;
	not.pred 	%p2731, %p2730;
	@%p2731 bra 	$L__BB1_2565;
	// begin inline asm
	add.cc.u32 %r17605, %r17605, %r17539; 
	addc.cc.u32 %r17606, %r17606, %r17540; 
	addc.cc.u32 %r17607, %r17607, %r17541; 
	addc.cc.u32 %r17608, %r17608, %r17542; 
	addc.cc.u32 %r17609, %r17609, %r17543; 
	addc.cc.u32 %r17610, %r17610, %r17544; 
	addc.cc.u32 %r17611, %r17611, %r17545; 
	addc.u32    %r17612, %r17612, %r17546; 
	
	// end inline asm
	setp.gt.u32 	%p2732, %r17612, %r15374;
	@%p2732 bra 	$L__BB1_2564;
	setp.lt.u32 	%p2733, %r17612, %r15374;
	@%p2733 bra 	$L__BB1_2565;
	setp.gt.u32 	%p2734, %r17611, %r5027;
	@%p2734 bra 	$L__BB1_2564;
	setp.lt.u32 	%p2735, %r17611, %r5027;
	@%p2735 bra 	$L__BB1_2565;
	setp.gt.u32 	%p2736, %r17610, %r5026;
	@%p2736 bra 	$L__BB1_2564;
	setp.lt.u32 	%p2737, %r17610, %r5026;
	@%p2737 bra 	$L__BB1_2565;
	setp.gt.u32 	%p2738, %r17609, %r5024;
	@%p2738 bra 	$L__BB1_2564;
	setp.lt.u32 	%p2739, %r17609, %r5024;
	@%p2739 bra 	$L__BB1_2565;
	setp.gt.u32 	%p2740, %r17608, %r5023;
	@%p2740 bra 	$L__BB1_2564;
	setp.lt.u32 	%p2741, %r17608, %r5023;
	@%p2741 bra 	$L__BB1_2565;
	setp.gt.u32 	%p2742, %r17607, %r5025;
	@%p2742 bra 	$L__BB1_2564;
	setp.lt.u32 	%p2743, %r17607, %r5025;
	@%p2743 bra 	$L__BB1_2565;
	setp.gt.u32 	%p2744, %r17606, %r5022;
	@%p2744 bra 	$L__BB1_2564;
	setp.lt.u32 	%p2745, %r17606, %r5022;
	setp.lt.u32 	%p2746, %r17605, %r5021;
	or.pred  	%p2747, %p2745, %p2746;
	@%p2747 bra 	$L__BB1_2565;
$L__BB1_2564:
	// begin inline asm
	sub.cc.u32 %r17605, %r17605, %r5021; 
	subc.cc.u32 %r17606, %r17606, %r5022; 
	subc.cc.u32 %r17607, %r17607, %r5025; 
	subc.cc.u32 %r17608, %r17608, %r5023; 
	subc.cc.u32 %r17609, %r17609, %r5024; 
	subc.cc.u32 %r17610, %r17610, %r5026; 
	subc.cc.u32 %r17611, %r17611, %r5027; 
	subc.u32    %r17612, %r17612, %r15374; 
	
	// end inline asm
$L__BB1_2565:
	// begin inline asm
	add.cc.u32 %r17539, %r17539, %r17539; 
	addc.cc.u32 %r17540, %r17540, %r17540; 
	addc.cc.u32 %r17541, %r17541, %r17541; 
	addc.cc.u32 %r17542, %r17542, %r17542; 
	addc.cc.u32 %r17543, %r17543, %r17543; 
	addc.cc.u32 %r17544, %r17544, %r17544; 
	addc.cc.u32 %r17545, %r17545, %r17545; 
	addc.u32    %r17546, %r17546, %r17546; 
	
	// end inline asm
	setp.gt.u32 	%p2748, %r17546, %r15374;
	@%p2748 bra 	$L__BB1_2579;
	setp.lt.u32 	%p2749, %r17546, %r15374;
	@%p2749 bra 	$L__BB1_2580;
	setp.gt.u32 	%p2750, %r17545, %r5027;
	@%p2750 bra 	$L__BB1_2579;
	setp.lt.u32 	%p2751, %r17545, %r5027;
	@%p2751 bra 	$L__BB1_2580;
	setp.gt.u32 	%p2752, %r17544, %r5026;
	@%p2752 bra 	$L__BB1_2579;
	setp.lt.u32 	%p2753, %r17544, %r5026;
	@%p2753 bra 	$L__BB1_2580;
	setp.gt.u32 	%p2754, %r17543, %r5024;
	@%p2754 bra 	$L__BB1_2579;
	setp.lt.u32 	%p2755, %r17543, %r5024;
	@%p2755 bra 	$L__BB1_2580;
	setp.gt.u32 	%p2756, %r17542, %r5023;
	@%p2756 bra 	$L__BB1_2579;
	setp.lt.u32 	%p2757, %r17542, %r5023;
	@%p2757 bra 	$L__BB1_2580;
	setp.gt.u32 	%p2758, %r17541, %r5025;
	@%p2758 bra 	$L__BB1_2579;
	setp.lt.u32 	%p2759, %r17541, %r5025;
	@%p2759 bra 	$L__BB1_2580;
	setp.gt.u32 	%p2760, %r17540, %r5022;
	@%p2760 bra 	$L__BB1_2579;
	setp.lt.u32 	%p2761, %r17540, %r5022;
	setp.lt.u32 	%p2762, %r17539, %r5021;
	or.pred  	%p2763, %p2761, %p2762;
	@%p2763 bra 	$L__BB1_2580;
$L__BB1_2579:
	// begin inline asm
	sub.cc.u32 %r17539, %r17539, %r5021; 
	subc.cc.u32 %r17540, %r17540, %r5022; 
	subc.cc.u32 %r17541, %r17541, %r5025; 
	subc.cc.u32 %r17542, %r17542, %r5023; 
	subc.cc.u32 %r17543, %r17543, %r5024; 
	subc.cc.u32 %r17544, %r17544, %r5026; 
	subc.cc.u32 %r17545, %r17545, %r5027; 
	subc.u32    %r17546, %r17546, %r15374; 
	
	// end inline asm
$L__BB1_2580:
	add.s32 	%r17530, %r17530, 1;
	setp.ne.s32 	%p2764, %r17530, 256;
	@%p2764 bra 	$L__BB1_2549;
	st.local.u32 	[%rd5], %r17605;
	st.local.u32 	[%rd5+4], %r17606;
	st.local.u32 	[%rd5+8], %r17607;
	st.local.u32 	[%rd5+12], %r17608;
	st.local.u32 	[%rd5+16], %r17609;
	st.local.u32 	[%rd5+20], %r17610;
	st.local.u32 	[%rd5+24], %r17611;
	st.local.u32 	[%rd5+28], %r17612;
	mov.b32 	%r17638, 0;
	mov.u32 	%r17639, %r17638;
	mov.u32 	%r17640, %r17638;
	mov.u32 	%r17641, %r17638;
	mov.u32 	%r17642, %r17638;
	mov.u32 	%r17643, %r17638;
	mov.u32 	%r17644, %r17638;
	mov.u32 	%r17645, %r17638;
	mov.u32 	%r17563, %r17638;
$L__BB1_2582:
	shr.u32 	%r14815, %r17563, 5;
	and.b32  	%r14816, %r17563, 31;
	mul.wide.u32 	%rd243, %r14815, 4;
	add.s64 	%rd244, %rd5, %rd243;
	ld.local.u32 	%r14817, [%rd244];
	shr.u32 	%r14818, %r14817, %r14816;
	and.b32  	%r14819, %r14818, 1;
	setp.eq.b32 	%p2765, %r14819, 1;
	not.pred 	%p2766, %p2765;
	@%p2766 bra 	$L__BB1_2598;
	// begin inline asm
	add.cc.u32 %r17638, %r17638, %r17457; 
	addc.cc.u32 %r17639, %r17639, %r17458; 
	addc.cc.u32 %r17640, %r17640, %r17459; 
	addc.cc.u32 %r17641, %r17641, %r17460; 
	addc.cc.u32 %r17642, %r17642, %r17461; 
	addc.cc.u32 %r17643, %r17643, %r17462; 
	addc.cc.u32 %r17644, %r17644, %r17463; 
	addc.u32    %r17645, %r17645, %r17464; 
	
	// end inline asm
	setp.gt.u32 	%p2767, %r17645, %r15374;
	@%p2767 bra 	$L__BB1_2597;
	setp.lt.u32 	%p2768, %r17645, %r15374;
	@%p2768 bra 	$L__BB1_2598;
	setp.gt.u32 	%p2769, %r17644, %r5027;
	@%p2769 bra 	$L__BB1_2597;
	setp.lt.u32 	%p2770, %r17644, %r5027;
	@%p2770 bra 	$L__BB1_2598;
	setp.gt.u32 	%p2771, %r17643, %r5026;
	@%p2771 bra 	$L__BB1_2597;
	setp.lt.u32 	%p2772, %r17643, %r5026;
	@%p2772 bra 	$L__BB1_2598;
	setp.gt.u32 	%p2773, %r17642, %r5024;
	@%p2773 bra 	$L__BB1_2597;
	setp.lt.u32 	%p2774, %r17642, %r5024;
	@%p2774 bra 	$L__BB1_2598;
	setp.gt.u32 	%p2775, %r17641, %r5023;
	@%p2775 bra 	$L__BB1_2597;
	setp.lt.u32 	%p2776, %r17641, %r5023;
	@%p2776 bra 	$L__BB1_2598;
	setp.gt.u32 	%p2777, %r17640, %r5025;
	@%p2777 bra 	$L__BB1_2597;
	setp.lt.u32 	%p2778, %r17640, %r5025;
	@%p2778 bra 	$L__BB1_2598;
	setp.gt.u32 	%p2779, %r17639, %r5022;
	@%p2779 bra 	$L__BB1_2597;
	setp.lt.u32 	%p2780, %r17639, %r5022;
	setp.lt.u32 	%p2781, %r17638, %r5021;
	or.pred  	%p2782, %p2780, %p2781;
	@%p2782 bra 	$L__BB1_2598;
$L__BB1_2597:
	// begin inline asm
	sub.cc.u32 %r17638, %r17638, %r5021; 
	subc.cc.u32 %r17639, %r17639, %r5022; 
	subc.cc.u32 %r17640, %r17640, %r5025; 
	subc.cc.u32 %r17641, %r17641, %r5023; 
	subc.cc.u32 %r17642, %r17642, %r5024; 
	subc.cc.u32 %r17643, %r17643, %r5026; 
	subc.cc.u32 %r17644, %r17644, %r5027; 
	subc.u32    %r17645, %r17645, %r15374; 
	
	// end inline asm
$L__BB1_2598:
	// begin inline asm
	add.cc.u32 %r17457, %r17457, %r17457; 
	addc.cc.u32 %r17458, %r17458, %r17458; 
	addc.cc.u32 %r17459, %r17459, %r17459; 
	addc.cc.u32 %r17460, %r17460, %r17460; 
	addc.cc.u32 %r17461, %r17461, %r17461; 
	addc.cc.u32 %r17462, %r17462, %r17462; 
	addc.cc.u32 %r17463, %r17463, %r17463; 
	addc.u32    %r17464, %r17464, %r17464; 
	
	// end inline asm
	setp.gt.u32 	%p2783, %r17464, %r15374;
	@%p2783 bra 	$L__BB1_2612;
	setp.lt.u32 	%p2784, %r17464, %r15374;
	@%p2784 bra 	$L__BB1_2613;
	setp.gt.u32 	%p2785, %r17463, %r5027;
	@%p2785 bra 	$L__BB1_2612;
	setp.lt.u32 	%p2786, %r17463, %r5027;
	@%p2786 bra 	$L__BB1_2613;
	setp.gt.u32 	%p2787, %r17462, %r5026;
	@%p2787 bra 	$L__BB1_2612;
	setp.lt.u32 	%p2788, %r17462, %r5026;
	@%p2788 bra 	$L__BB1_2613;
	setp.gt.u32 	%p2789, %r17461, %r5024;
	@%p2789 bra 	$L__BB1_2612;
	setp.lt.u32 	%p2790, %r17461, %r5024;
	@%p2790 bra 	$L__BB1_2613;
	setp.gt.u32 	%p2791, %r17460, %r5023;
	@%p2791 bra 	$L__BB1_2612;
	setp.lt.u32 	%p2792, %r17460, %r5023;
	@%p2792 bra 	$L__BB1_2613;
	setp.gt.u32 	%p2793, %r17459, %r5025;
	@%p2793 bra 	$L__BB1_2612;
	setp.lt.u32 	%p2794, %r17459, %r5025;
	@%p2794 bra 	$L__BB1_2613;
	setp.gt.u32 	%p2795, %r17458, %r5022;
	@%p2795 bra 	$L__BB1_2612;
	setp.lt.u32 	%p2796, %r17458, %r5022;
	setp.lt.u32 	%p2797, %r17457, %r5021;
	or.pred  	%p2798, %p2796, %p2797;
	@%p2798 bra 	$L__BB1_2613;
$L__BB1_2612:
	// begin inline asm
	sub.cc.u32 %r17457, %r17457, %r5021; 
	subc.cc.u32 %r17458, %r17458, %r5022; 
	subc.cc.u32 %r17459, %r17459, %r5025; 
	subc.cc.u32 %r17460, %r17460, %r5023; 
	subc.cc.u32 %r17461, %r17461, %r5024; 
	subc.cc.u32 %r17462, %r17462, %r5026; 
	subc.cc.u32 %r17463, %r17463, %r5027; 
	subc.u32    %r17464, %r17464, %r15374; 
	
	// end inline asm
$L__BB1_2613:
	add.s32 	%r17563, %r17563, 1;
	setp.ne.s32 	%p2799, %r17563, 256;
	@%p2799 bra 	$L__BB1_2582;
	mov.b32 	%r17597, 0;
	mov.u32 	%r17598, %r17597;
	mov.u32 	%r17599, %r17597;
	mov.u32 	%r17600, %r17597;
	mov.u32 	%r17601, %r17597;
	mov.u32 	%r17602, %r17597;
	mov.u32 	%r17603, %r17597;
	mov.u32 	%r17604, %r17597;
	mov.u32 	%r17596, %r17597;
$L__BB1_2615:
	shr.u32 	%r14917, %r17596, 5;
	and.b32  	%r14918, %r17596, 31;
	mul.wide.u32 	%rd245, %r14917, 4;
	add.s64 	%rd246, %rd28, %rd245;
	ld.local.u32 	%r14919, [%rd246];
	shr.u32 	%r14920, %r14919, %r14918;
	and.b32  	%r14921, %r14920, 1;
	setp.eq.b32 	%p2800, %r14921, 1;
	not.pred 	%p2801, %p2800;
	@%p2801 bra 	$L__BB1_2631;
	// begin inline asm
	add.cc.u32 %r17597, %r17597, %r17605; 
	addc.cc.u32 %r17598, %r17598, %r17606; 
	addc.cc.u32 %r17599, %r17599, %r17607; 
	addc.cc.u32 %r17600, %r17600, %r17608; 
	addc.cc.u32 %r17601, %r17601, %r17609; 
	addc.cc.u32 %r17602, %r17602, %r17610; 
	addc.cc.u32 %r17603, %r17603, %r17611; 
	addc.u32    %r17604, %r17604, %r17612; 
	
	// end inline asm
	setp.gt.u32 	%p2802, %r17604, %r15374;
	@%p2802 bra 	$L__BB1_2630;
	setp.lt.u32 	%p2803, %r17604, %r15374;
	@%p2803 bra 	$L__BB1_2631;
	setp.gt.u32 	%p2804, %r17603, %r5027;
	@%p2804 bra 	$L__BB1_2630;
	setp.lt.u32 	%p2805, %r17603, %r5027;
	@%p2805 bra 	$L__BB1_2631;
	setp.gt.u32 	%p2806, %r17602, %r5026;
	@%p2806 bra 	$L__BB1_2630;
	setp.lt.u32 	%p2807, %r17602, %r5026;
	@%p2807 bra 	$L__BB1_2631;
	setp.gt.u32 	%p2808, %r17601, %r5024;
	@%p2808 bra 	$L__BB1_2630;
	setp.lt.u32 	%p2809, %r17601, %r5024;
	@%p2809 bra 	$L__BB1_2631;
	setp.gt.u32 	%p2810, %r17600, %r5023;
	@%p2810 bra 	$L__BB1_2630;
	setp.lt.u32 	%p2811, %r17600, %r5023;
	@%p2811 bra 	$L__BB1_2631;
	setp.gt.u32 	%p2812, %r17599, %r5025;
	@%p2812 bra 	$L__BB1_2630;
	setp.lt.u32 	%p2813, %r17599, %r5025;
	@%p2813 bra 	$L__BB1_2631;
	setp.gt.u32 	%p2814, %r17598, %r5022;
	@%p2814 bra 	$L__BB1_2630;
	setp.lt.u32 	%p2815, %r17598, %r5022;
	setp.lt.u32 	%p2816, %r17597, %r5021;
	or.pred  	%p2817, %p2815, %p2816;
	@%p2817 bra 	$L__BB1_2631;
$L__BB1_2630:
	// begin inline asm
	sub.cc.u32 %r17597, %r17597, %r5021; 
	subc.cc.u32 %r17598, %r17598, %r5022; 
	subc.cc.u32 %r17599, %r17599, %r5025; 
	subc.cc.u32 %r17600, %r17600, %r5023; 
	subc.cc.u32 %r17601, %r17601, %r5024; 
	subc.cc.u32 %r17602, %r17602, %r5026; 
	subc.cc.u32 %r17603, %r17603, %r5027; 
	subc.u32    %r17604, %r17604, %r15374; 
	
	// end inline asm
$L__BB1_2631:
	// begin inline asm
	add.cc.u32 %r17605, %r17605, %r17605; 
	addc.cc.u32 %r17606, %r17606, %r17606; 
	addc.cc.u32 %r17607, %r17607, %r17607; 
	addc.cc.u32 %r17608, %r17608, %r17608; 
	addc.cc.u32 %r17609, %r17609, %r17609; 
	addc.cc.u32 %r17610, %r17610, %r17610; 
	addc.cc.u32 %r17611, %r17611, %r17611; 
	addc.u32    %r17612, %r17612, %r17612; 
	
	// end inline asm
	setp.gt.u32 	%p2818, %r17612, %r15374;
	@%p2818 bra 	$L__BB1_2645;
	setp.lt.u32 	%p2819, %r17612, %r15374;
	@%p2819 bra 	$L__BB1_2646;
	setp.gt.u32 	%p2820, %r17611, %r5027;
	@%p2820 bra 	$L__BB1_2645;
	setp.lt.u32 	%p2821, %r17611, %r5027;
	@%p2821 bra 	$L__BB1_2646;
	setp.gt.u32 	%p2822, %r17610, %r5026;
	@%p2822 bra 	$L__BB1_2645;
	setp.lt.u32 	%p2823, %r17610, %r5026;
	@%p2823 bra 	$L__BB1_2646;
	setp.gt.u32 	%p2824, %r17609, %r5024;
	@%p2824 bra 	$L__BB1_2645;
	setp.lt.u32 	%p2825, %r17609, %r5024;
	@%p2825 bra 	$L__BB1_2646;
	setp.gt.u32 	%p2826, %r17608, %r5023;
	@%p2826 bra 	$L__BB1_2645;
	setp.lt.u32 	%p2827, %r17608, %r5023;
	@%p2827 bra 	$L__BB1_2646;
	setp.gt.u32 	%p2828, %r17607, %r5025;
	@%p2828 bra 	$L__BB1_2645;
	setp.lt.u32 	%p2829, %r17607, %r5025;
	@%p2829 bra 	$L__BB1_2646;
	setp.gt.u32 	%p2830, %r17606, %r5022;
	@%p2830 bra 	$L__BB1_2645;
	setp.lt.u32 	%p2831, %r17606, %r5022;
	setp.lt.u32 	%p2832, %r17605, %r5021;
	or.pred  	%p2833, %p2831, %p2832;
	@%p2833 bra 	$L__BB1_2646;
$L__BB1_2645:
	// begin inline asm
	sub.cc.u32 %r17605, %r17605, %r5021; 
	subc.cc.u32 %r17606, %r17606, %r5022; 
	subc.cc.u32 %r17607, %r17607, %r5025; 
	subc.cc.u32 %r17608, %r17608, %r5023; 
	subc.cc.u32 %r17609, %r17609, %r5024; 
	subc.cc.u32 %r17610, %r17610, %r5026; 
	subc.cc.u32 %r17611, %r17611, %r5027; 
	subc.u32    %r17612, %r17612, %r15374; 
	
	// end inline asm
$L__BB1_2646:
	add.s32 	%r17596, %r17596, 1;
	setp.ne.s32 	%p2834, %r17596, 256;
	@%p2834 bra 	$L__BB1_2615;
	mov.b32 	%r17630, 0;
	mov.u32 	%r17631, %r17630;
	mov.u32 	%r17632, %r17630;
	mov.u32 	%r17633, %r17630;
	mov.u32 	%r17634, %r17630;
	mov.u32 	%r17635, %r17630;
	mov.u32 	%r17636, %r17630;
	mov.u32 	%r17637, %r17630;
	mov.u32 	%r17629, %r17630;
$L__BB1_2648:
	shr.u32 	%r15019, %r17629, 5;
	and.b32  	%r15020, %r17629, 31;
	mul.wide.u32 	%rd247, %r15019, 4;
	add.s64 	%rd248, %rd28, %rd247;
	ld.local.u32 	%r15021, [%rd248+32];
	shr.u32 	%r15022, %r15021, %r15020;
	and.b32  	%r15023, %r15022, 1;
	setp.eq.b32 	%p2835, %r15023, 1;
	not.pred 	%p2836, %p2835;
	@%p2836 bra 	$L__BB1_2664;
	// begin inline asm
	add.cc.u32 %r17630, %r17630, %r17638; 
	addc.cc.u32 %r17631, %r17631, %r17639; 
	addc.cc.u32 %r17632, %r17632, %r17640; 
	addc.cc.u32 %r17633, %r17633, %r17641; 
	addc.cc.u32 %r17634, %r17634, %r17642; 
	addc.cc.u32 %r17635, %r17635, %r17643; 
	addc.cc.u32 %r17636, %r17636, %r17644; 
	addc.u32    %r17637, %r17637, %r17645; 
	
	// end inline asm
	setp.gt.u32 	%p2837, %r17637, %r15374;
	@%p2837 bra 	$L__BB1_2663;
	setp.lt.u32 	%p2838, %r17637, %r15374;
	@%p2838 bra 	$L__BB1_2664;
	setp.gt.u32 	%p2839, %r17636, %r5027;
	@%p2839 bra 	$L__BB1_2663;
	setp.lt.u32 	%p2840, %r17636, %r5027;
	@%p2840 bra 	$L__BB1_2664;
	setp.gt.u32 	%p2841, %r17635, %r5026;
	@%p2841 bra 	$L__BB1_2663;
	setp.lt.u32 	%p2842, %r17635, %r5026;
	@%p2842 bra 	$L__BB1_2664;
	setp.gt.u32 	%p2843, %r17634, %r5024;
	@%p2843 bra 	$L__BB1_2663;
	setp.lt.u32 	%p2844, %r17634, %r5024;
	@%p2844 bra 	$L__BB1_2664;
	setp.gt.u32 	%p2845, %r17633, %r5023;
	@%p2845 bra 	$L__BB1_2663;
	setp.lt.u32 	%p2846, %r17633, %r5023;
	@%p2846 bra 	$L__BB1_2664;
	setp.gt.u32 	%p2847, %r17632, %r5025;
	@%p2847 bra 	$L__BB1_2663;
	setp.lt.u32 	%p2848, %r17632, %r5025;
	@%p2848 bra 	$L__BB1_2664;
	setp.gt.u32 	%p2849, %r17631, %r5022;
	@%p2849 bra 	$L__BB1_2663;
	setp.lt.u32 	%p2850, %r17631, %r5022;
	setp.lt.u32 	%p2851, %r17630, %r5021;
	or.pred  	%p2852, %p2850, %p2851;
	@%p2852 bra 	$L__BB1_2664;
$L__BB1_2663:
	// begin inline asm
	sub.cc.u32 %r17630, %r17630, %r5021; 
	subc.cc.u32 %r17631, %r17631, %r5022; 
	subc.cc.u32 %r17632, %r17632, %r5025; 
	subc.cc.u32 %r17633, %r17633, %r5023; 
	subc.cc.u32 %r17634, %r17634, %r5024; 
	subc.cc.u32 %r17635, %r17635, %r5026; 
	subc.cc.u32 %r17636, %r17636, %r5027; 
	subc.u32    %r17637, %r17637, %r15374; 
	
	// end inline asm
$L__BB1_2664:
	// begin inline asm
	add.cc.u32 %r17638, %r17638, %r17638; 
	addc.cc.u32 %r17639, %r17639, %r17639; 
	addc.cc.u32 %r17640, %r17640, %r17640; 
	addc.cc.u32 %r17641, %r17641, %r17641; 
	addc.cc.u32 %r17642, %r17642, %r17642; 
	addc.cc.u32 %r17643, %r17643, %r17643; 
	addc.cc.u32 %r17644, %r17644, %r17644; 
	addc.u32    %r17645, %r17645, %r17645; 
	
	// end inline asm
	setp.gt.u32 	%p2853, %r17645, %r15374;
	@%p2853 bra 	$L__BB1_2678;
	setp.lt.u32 	%p2854, %r17645, %r15374;
	@%p2854 bra 	$L__BB1_2679;
	setp.gt.u32 	%p2855, %r17644, %r5027;
	@%p2855 bra 	$L__BB1_2678;
	setp.lt.u32 	%p2856, %r17644, %r5027;
	@%p2856 bra 	$L__BB1_2679;
	setp.gt.u32 	%p2857, %r17643, %r5026;
	@%p2857 bra 	$L__BB1_2678;
	setp.lt.u32 	%p2858, %r17643, %r5026;
	@%p2858 bra 	$L__BB1_2679;
	setp.gt.u32 	%p2859, %r17642, %r5024;
	@%p2859 bra 	$L__BB1_2678;
	setp.lt.u32 	%p2860, %r17642, %r5024;
	@%p2860 bra 	$L__BB1_2679;
	setp.gt.u32 	%p2861, %r17641, %r5023;
	@%p2861 bra 	$L__BB1_2678;
	setp.lt.u32 	%p2862, %r17641, %r5023;
	@%p2862 bra 	$L__BB1_2679;
	setp.gt.u32 	%p2863, %r17640, %r5025;
	@%p2863 bra 	$L__BB1_2678;
	setp.lt.u32 	%p2864, %r17640, %r5025;
	@%p2864 bra 	$L__BB1_2679;
	setp.gt.u32 	%p2865, %r17639, %r5022;
	@%p2865 bra 	$L__BB1_2678;
	setp.lt.u32 	%p2866, %r17639, %r5022;
	setp.lt.u32 	%p2867, %r17638, %r5021;
	or.pred  	%p2868, %p2866, %p2867;
	@%p2868 bra 	$L__BB1_2679;
$L__BB1_2678:
	// begin inline asm
	sub.cc.u32 %r17638, %r17638, %r5021; 
	subc.cc.u32 %r17639, %r17639, %r5022; 
	subc.cc.u32 %r17640, %r17640, %r5025; 
	subc.cc.u32 %r17641, %r17641, %r5023; 
	subc.cc.u32 %r17642, %r17642, %r5024; 
	subc.cc.u32 %r17643, %r17643, %r5026; 
	subc.cc.u32 %r17644, %r17644, %r5027; 
	subc.u32    %r17645, %r17645, %r15374; 
	
	// end inline asm
$L__BB1_2679:
	add.s32 	%r17629, %r17629, 1;
	setp.ne.s32 	%p2869, %r17629, 256;
	@%p2869 bra 	$L__BB1_2648;
$L__BB1_2680:
	ld.param.u64 	%rd295, [search_subset_sum_kernel_param_3];
	ld.param.u64 	%rd293, [search_subset_sum_kernel_param_1];
	cvt.u64.u32 	%rd249, %r17597;
	cvt.u64.u32 	%rd250, %r17598;
	shl.b64 	%rd251, %rd250, 32;
	or.b64  	%rd252, %rd251, %rd249;
	and.b32  	%r15120, %r17630, 1;
	cvt.u64.u32 	%rd253, %r15120;
	xor.b64  	%rd254, %rd252, %rd253;
	add.s64 	%rd255, %rd254, -7046029254386353131;
	shr.u64 	%rd256, %rd255, 30;
	xor.b64  	%rd257, %rd256, %rd255;
	mul.lo.s64 	%rd258, %rd257, -4658895280553007687;
	shr.u64 	%rd259, %rd258, 27;
	xor.b64  	%rd260, %rd259, %rd258;
	mul.lo.s64 	%rd261, %rd260, -7723592293110705685;
	shr.u64 	%rd262, %rd261, 31;
	xor.b64  	%rd40, %rd262, %rd261;
	add.s64 	%rd263, %rd40, -7046029254386353131;
	shr.u64 	%rd264, %rd263, 30;
	xor.b64  	%rd265, %rd264, %rd263;
	mul.lo.s64 	%rd266, %rd265, -4658895280553007687;
	shr.u64 	%rd267, %rd266, 27;
	xor.b64  	%rd268, %rd267, %rd266;
	mul.lo.s64 	%rd269, %rd268, -7723592293110705685;
	shr.u64 	%rd270, %rd269, 31;
	xor.b64  	%rd41, %rd270, %rd269;
	rem.u64 	%rd271, %rd41, %rd295;
	cvta.to.global.u64 	%rd42, %rd293;
	shr.u64 	%rd272, %rd271, 3;
	and.b64  	%rd273, %rd272, 2305843009213693948;
	add.s64 	%rd274, %rd42, %rd273;
	ld.global.u32 	%r15121, [%rd274];
	cvt.u32.u64 	%r15122, %rd271;
	and.b32  	%r15123, %r15122, 31;
	shr.u32 	%r15124, %r15121, %r15123;
	and.b32  	%r15125, %r15124, 1;
	setp.eq.b32 	%p2870, %r15125, 1;
	not.pred 	%p2871, %p2870;
	@%p2871 bra 	$L__BB1_2687;
	ld.param.u64 	%rd296, [search_subset_sum_kernel_param_3];
	add.s64 	%rd275, %rd41, -7046029254386353131;
	shr.u64 	%rd276, %rd275, 30;
	xor.b64  	%rd277, %rd276, %rd275;
	mul.lo.s64 	%rd278, %rd277, -4658895280553007687;
	shr.u64 	%rd279, %rd278, 27;
	xor.b64  	%rd280, %rd279, %rd278;
	mul.lo.s64 	%rd281, %rd280, -7723592293110705685;
	shr.u64 	%rd282, %rd281, 31;
	xor.b64  	%rd283, %rd282, %rd281;
	add.s64 	%rd43, %rd283, %rd41;
	or.b64  	%rd284, %rd43, %rd296;
	and.b64  	%rd285, %rd284, -4294967296;
	setp.ne.s64 	%p2872, %rd285, 0;
	@%p2872 bra 	$L__BB1_2683;
	ld.param.u64 	%rd298, [search_subset_sum_kernel_param_3];
	cvt.u32.u64 	%r15126, %rd298;
	cvt.u32.u64 	%r15127, %rd43;
	rem.u32 	%r15128, %r15127, %r15126;
	cvt.u64.u32 	%rd305, %r15128;
	bra.uni 	$L__BB1_2684;
$L__BB1_2683:
	ld.param.u64 	%rd297, [search_subset_sum_kernel_param_3];
	rem.u64 	%rd305, %rd43, %rd297;
$L__BB1_2684:
	shr.u64 	%rd286, %rd305, 3;
	and.b64  	%rd287, %rd286, 2305843009213693948;
	add.s64 	%rd288, %rd42, %rd287;
	ld.global.u32 	%r15129, [%rd288];
	cvt.u32.u64 	%r15130, %rd305;
	and.b32  	%r15131, %r15130, 31;
	shr.u32 	%r15132, %r15129, %r15131;
	and.b32  	%r15133, %r15132, 1;
	setp.eq.b32 	%p2873, %r15133, 1;
	not.pred 	%p2874, %p2873;
	@%p2874 bra 	$L__BB1_2687;
	ld.param.u64 	%rd294, [search_subset_sum_kernel_param_2];
	cvta.to.global.u64 	%rd47, %rd294;
	atom.relaxed.global.cas.b32 	%r15134, [%rd47], 0, 1;
	setp.ne.s32 	%p2875, %r15134, 0;
	@%p2875 bra 	$L__BB1_2688;
	st.global.u64 	[%rd47+24], %rd40;
	st.global.u64 	[%rd47+16], %rd303;
	bra.uni 	$L__BB1_2688;
$L__BB1_2687:
	ld.param.u32 	%r15144, [search_subset_sum_kernel_param_5];
	xor.b64  	%rd289, %rd300, %rd301;
	add.s32 	%r15213, %r15213, 1;
	setp.ne.s32 	%p2876, %r15213, %r15144;
	mov.b64 	{%r15135, %r15136}, %rd289;
	shf.l.wrap.b32 	%r15137, %r15136, %r15135, 5;
	shf.l.wrap.b32 	%r15138, %r15135, %r15136, 5;
	mov.b64 	%rd301, {%r15138, %r15137};
	shl.b64 	%rd290, %rd289, 16;
	mov.b64 	{%r15139, %r15140}, %rd300;
	shf.l.wrap.b32 	%r15141, %r15139, %r15140, 24;
	shf.l.wrap.b32 	%r15142, %r15140, %r15139, 24;
	mov.b64 	%rd291, {%r15142, %r15141};
	xor.b64  	%rd292, %rd291, %rd290;
	xor.b64  	%rd300, %rd292, %rd289;
	@%p2876 bra 	$L__BB1_3;
$L__BB1_2688:
	ret;

}


// ===== COMPILED SASS (sm_100) =====

	.target	sm_100

	.elftype	@"ET_EXEC"


//--------------------- .note.nv.tkinfo           --------------------------
	.section	.note.nv.tkinfo,"",@"SHT_NOTE"
	.sectionflags	@"SHF_NOTE_NV_TKINFO"
	.tkinfo
        /*0018*/ 	.word	0x00000002
        /*0030*/ 	.string	""
        /*0030*/ 	.string	"ptxas"
        /*0030*/ 	.string	"Cuda compilation tools, release 13.0, V13.0.88"
        /*0030*/ 	.string	"Build cuda_13.0.r13.0/compiler.36424714_0"
        /*0030*/ 	.string	"-arch sm_100 -m 64 "



//--------------------- .note.nv.cuinfo           --------------------------
	.section	.note.nv.cuinfo,"",@"SHT_NOTE"
	.sectionflags	@"SHF_NOTE_NV_CUINFO"
        /*0018*/ 	.short	0x0002
        /*001a*/ 	.short	0x0064
        /*001c*/ 	.short	0x0082
	.zero		2


//--------------------- .nv.info                  --------------------------
	.section	.nv.info,"",@"SHT_CUDA_INFO"
	.align	4


	//----- nvinfo : EIATTR_REGCOUNT
	.align		4
        /*0000*/ 	.byte	0x04, 0x2f
        /*0002*/ 	.short	(.L_4 - .L_3)
	.align		4
.L_3:
        /*0004*/ 	.word	index@(generate_trap_table_kernel)
        /*0008*/ 	.word	0x00000048


	//----- nvinfo : EIATTR_FRAME_SIZE
	.align		4
.L_4:
        /*000c*/ 	.byte	0x04, 0x11
        /*000e*/ 	.short	(.L_6 - .L_5)
	.align		4
.L_5:
        /*0010*/ 	.word	index@($__internal_1_$__cuda_sm20_rem_u64)
        /*0014*/ 	.word	0x00000208


	//----- nvinfo : EIATTR_FRAME_SIZE
	.align		4
.L_6:
        /*0018*/ 	.byte	0x04, 0x11
        /*001a*/ 	.short	(.L_8 - .L_7)
	.align		4
.L_7:
        /*001c*/ 	.word	index@(generate_trap_table_kernel)
        /*0020*/ 	.word	0x00000208


	//----- nvinfo : EIATTR_REGCOUNT
	.align		4
.L_8:
        /*0024*/ 	.byte	0x04, 0x2f
        /*0026*/ 	.short	(.L_10 - .L_9)
	.align		4
.L_9:
        /*0028*/ 	.word	index@(search_subset_sum_kernel)
        /*002c*/ 	.word	0x0000005a


	//----- nvinfo : EIATTR_FRAME_SIZE
	.align		4
.L_10:
        /*0030*/ 	.byte	0x04, 0x11
        /*0032*/ 	.short	(.L_12 - .L_11)
	.align		4
.L_11:
        /*0034*/ 	.word	index@($__internal_0_$__cuda_sm20_rem_u64)
        /*0038*/ 	.word	0x00000270


	//----- nvinfo : EIATTR_FRAME_SIZE
	.align		4
.L_12:
        /*003c*/ 	.byte	0x04, 0x11
        /*003e*/ 	.short	(.L_14 - .L_13)
	.align		4
.L_13:
        /*0040*/ 	.word	index@(search_subset_sum_kernel)
        /*0044*/ 	.word	0x00000270


	//----- nvinfo : EIATTR_MIN_STACK_SIZE
	.align		4
.L_14:
        /*0048*/ 	.byte	0x04, 0x12
        /*004a*/ 	.short	(.L_16 - .L_15)
	.align		4
.L_15:
        /*004c*/ 	.word	index@(search_subset_sum_kernel)
        /*0050*/ 	.word	0x00000270


	//----- nvinfo : EIATTR_MIN_STACK_SIZE
	.align		4
.L_16:
        /*0054*/ 	.byte	0x04, 0x12
        /*0056*/ 	.short	(.L_18 - .L_17)
	.align		4
.L_17:
        /*0058*/ 	.word	index@(generate_trap_table_kernel)
        /*005c*/ 	.word	0x00000208
.L_18:


//--------------------- .nv.compat                --------------------------
	.section	.nv.compat,"",@"SHT_CUDA_COMPAT_INFO"
	.align	4
        /*0000*/ 	.byte	0x02, 0x09, 0x00, 0x00, 0x02, 0x02, 0x01, 0x00, 0x02, 0x05, 0x05, 0x00, 0x03, 0x07, 0x01, 0x01
        /*0010*/ 	.byte	0x02, 0x03, 0x00, 0x00, 0x02, 0x06, 0x01, 0x00, 0x04, 0x0b, 0x08, 0x00, 0x09, 0x00, 0x00, 0x00
        /*0020*/ 	.byte	0x00, 0x00, 0x00, 0x00


//--------------------- .nv.info.search_subset_sum_kernel --------------------------
	.section	.nv.info.search_subset_sum_kernel,"",@"SHT_CUDA_INFO"
	.sectionflags	@""
	.align	4


	//----- nvinfo : EIATTR_CUDA_API_VERSION
	.align		4
        /*0000*/ 	.byte	0x04, 0x37
        /*0002*/ 	.short	(.L_20 - .L_19)
.L_19:
        /*0004*/ 	.word	0x00000082


	//----- nvinfo : EIATTR_KPARAM_INFO
	.align		4
.L_20:
        /*0008*/ 	.byte	0x04, 0x17
        /*000a*/ 	.short	(.L_22 - .L_21)
.L_21:
        /*000c*/ 	.word	0x00000000
        /*0010*/ 	.short	0x0007
        /*0012*/ 	.short	0x0030
        /*0014*/ 	.byte	0x00, 0xf5, 0x21, 0x00


	//----- nvinfo : EIATTR_KPARAM_INFO
	.align		4
.L_22:
        /*0018*/ 	.byte	0x04, 0x17
        /*001a*/ 	.short	(.L_24 - .L_23)
.L_23:
        /*001c*/ 	.word	0x00000000
        /*0020*/ 	.short	0x0006
        /*0022*/ 	.short	0x002c
        /*0024*/ 	.byte	0x00, 0xf0, 0x11, 0x00


	//----- nvinfo : EIATTR_KPARAM_INFO
	.align		4
.L_24:
        /*0028*/ 	.byte	0x04, 0x17
        /*002a*/ 	.short	(.L_26 - .L_25)
.L_25:
        /*002c*/ 	.word	0x00000000
        /*0030*/ 	.short	0x0005
        /*0032*/ 	.short	0x0028
        /*0034*/ 	.byte	0x00, 0xf0, 0x11, 0x00


	//----- nvinfo : EIATTR_KPARAM_INFO
	.align		4
.L_26:
        /*0038*/ 	.byte	0x04, 0x17
        /*003a*/ 	.short	(.L_28 - .L_27)
.L_27:
        /*003c*/ 	.word	0x00000000
        /*0040*/ 	.short	0x0004
        /*0042*/ 	.short	0x0020
        /*0044*/ 	.byte	0x00, 0xf0, 0x21, 0x00


	//----- nvinfo : EIATTR_KPARAM_INFO
	.align		4
.L_28:
        /*0048*/ 	.byte	0x04, 0x17
        /*004a*/ 	.short	(.L_30 - .L_29)
.L_29:
        /*004c*/ 	.word	0x00000000
        /*0050*/ 	.short	0x0003
        /*0052*/ 	.short	0x0018
        /*0054*/ 	.byte	0x00, 0xf0, 0x21, 0x00


	//----- nvinfo : EIATTR_KPARAM_INFO
	.align		4
.L_30:
        /*0058*/ 	.byte	0x04, 0x17
        /*005a*/ 	.short	(.L_32 - .L_31)
.L_31:
        /*005c*/ 	.word	0x00000000
        /*0060*/ 	.short	0x0002
        /*0062*/ 	.short	0x0010
        /*0064*/ 	.byte	0x00, 0xf5, 0x21, 0x00


	//----- nvinfo : EIATTR_KPARAM_INFO
	.align		4
.L_32:
        /*0068*/ 	.byte	0x04, 0x17
        /*006a*/ 	.short	(.L_34 - .L_33)
.L_33:
        /*006c*/ 	.word	0x00000000
        /*0070*/ 	.short	0x0001
        /*0072*/ 	.short	0x0008
        /*0074*/ 	.byte	0x00, 0xf5, 0x21, 0x00


	//----- nvinfo : EIATTR_KPARAM_INFO
	.align		4
.L_34:
        /*0078*/ 	.byte	0x04, 0x17
        /*007a*/ 	.short	(.L_36 - .L_35)
.L_35:
        /*007c*/ 	.word	0x00000000
        /*0080*/ 	.short	0x0000
        /*0082*/ 	.short	0x0000
        /*0084*/ 	.byte	0x00, 0xf5, 0x21, 0x00


	//----- nvinfo : EIATTR_SPARSE_MMA_MASK
	.align		4
.L_36:
        /*0088*/ 	.byte	0x03, 0x50
        /*008a*/ 	.short	0x0000


	//----- nvinfo : EIATTR_MAXREG_COUNT
	.align		4
        /*008c*/ 	.byte	0x03, 0x1b
        /*008e*/ 	.short	0x00ff


	//----- nvinfo : EIATTR_MERCURY_ISA_VERSION
	.align		4
        /*0090*/ 	.byte	0x03, 0x5f
        /*0092*/ 	.short	0x0101


	//----- nvinfo : EIATTR_VRC_CTA_INIT_COUNT
	.align		4
        /*0094*/ 	.byte	0x02, 0x4a
	.zero		1
	.zero		1


	//----- nvinfo : EIATTR_EXIT_INSTR_OFFSETS
	.align		4
        /*0098*/ 	.byte	0x04, 0x1c
        /*009a*/ 	.short	(.L_38 - .L_37)


	//   ....[0]....
.L_37:
        /*009c*/ 	.word	0x00000080


	//   ....[1]....
        /*00a0*/ 	.word	0x00000390


	//   ....[2]....
        /*00a4*/ 	.word	0x00030190


	//   ....[3]....
        /*00a8*/ 	.word	0x000301f0


	//   ....[4]....
        /*00ac*/ 	.word	0x00030220


	//----- nvinfo : EIATTR_CRS_STACK_SIZE
	.align		4
.L_38:
        /*00b0*/ 	.byte	0x04, 0x1e
        /*00b2*/ 	.short	(.L_40 - .L_39)
.L_39:
        /*00b4*/ 	.word	0x00000000


	//----- nvinfo : EIATTR_CBANK_PARAM_SIZE
	.align		4
.L_40:
        /*00b8*/ 	.byte	0x03, 0x19
        /*00ba*/ 	.short	0x0038


	//----- nvinfo : EIATTR_PARAM_CBANK
	.align		4
        /*00bc*/ 	.byte	0x04, 0x0a
        /*00be*/ 	.short	(.L_42 - .L_41)
	.align		4
.L_41:
        /*00c0*/ 	.word	index@(.nv.constant0.search_subset_sum_kernel)
        /*00c4*/ 	.short	0x0380
        /*00c6*/ 	.short	0x0038


	//----- nvinfo : EIATTR_SW_WAR
	.align		4
.L_42:
        /*00c8*/ 	.byte	0x04, 0x36
        /*00ca*/ 	.short	(.L_44 - .L_43)
.L_43:
        /*00cc*/ 	.word	0x00000008
.L_44:


//--------------------- .nv.info.generate_trap_table_kernel --------------------------
	.section	.nv.info.generate_trap_table_kernel,"",@"SHT_CUDA_INFO"
	.sectionflags	@""
	.align	4


	//----- nvinfo : EIATTR_CUDA_API_VERSION
	.align		4
        /*0000*/ 	.byte	0x04, 0x37
        /*0002*/ 	.short	(.L_46 - .L_45)
.L_45:
        /*0004*/ 	.word	0x00000082


	//----- nvinfo : EIATTR_KPARAM_INFO
	.align		4
.L_46:
        /*0008*/ 	.byte	0x04, 0x17
        /*000a*/ 	.short	(.L_48 - .L_47)
.L_47:
        /*000c*/ 	.word	0x00000000
        /*0010*/ 	.short	0x0003
        /*0012*/ 	.short	0x0018
        /*0014*/ 	.byte	0x00, 0xf0, 0x21, 0x00


	//----- nvinfo : EIATTR_KPARAM_INFO
	.align		4
.L_48:
        /*0018*/ 	.byte	0x04, 0x17
        /*001a*/ 	.short	(.L_50 - .L_49)
.L_49:
        /*001c*/ 	.word	0x00000000
        /*0020*/ 	.short	0x0002
        /*0022*/ 	.short	0x0010
        /*0024*/ 	.byte	0x00, 0xf0, 0x11, 0x00


	//----- nvinfo : EIATTR_KPARAM_INFO
	.align		4
.L_50:
        /*0028*/ 	.byte	0x04, 0x17
        /*002a*/ 	.short	(.L_52 - .L_51)
.L_51:
        /*002c*/ 	.word	0x00000000
        /*0030*/ 	.short	0x0001
        /*0032*/ 	.short	0x0008
        /*0034*/ 	.byte	0x00, 0xf5, 0x21, 0x00


	//----- nvinfo : EIATTR_KPARAM_INFO
	.align		4
.L_52:
        /*0038*/ 	.byte	0x04, 0x17
        /*003a*/ 	.short	(.L_54 - .L_53)
.L_53:
        /*003c*/ 	.word	0x00000000
        /*0040*/ 	.short	0x0000
        /*0042*/ 	.short	0x0000
        /*0044*/ 	.byte	0x00, 0xf5, 0x21, 0x00


	//----- nvinfo : EIATTR_SPARSE_MMA_MASK
	.align		4
.L_54:
        /*0048*/ 	.byte	0x03, 0x50
        /*004a*/ 	.short	0x0000


	//----- nvinfo : EIATTR_MAXREG_COUNT
	.align		4
        /*004c*/ 	.byte	0x03, 0x1b
        /*004e*/ 	.short	0x00ff


	//----- nvinfo : EIATTR_MERCURY_ISA_VERSION
	.align		4
        /*0050*/ 	.byte	0x03, 0x5f
        /*0052*/ 	.short	0x0101


	//----- nvinfo : EIATTR_VRC_CTA_INIT_COUNT
	.align		4
        /*0054*/ 	.byte	0x02, 0x4a
	.zero		1
	.zero		1


	//----- nvinfo : EIATTR_EXIT_INSTR_OFFSETS
	.align		4
        /*0058*/ 	.byte	0x04, 0x1c
        /*005a*/ 	.short	(.L_56 - .L_55)


	//   ....[0]....
.L_55:
        /*005c*/ 	.word	0x000000a0


	//   ....[1]....
        /*0060*/ 	.word	0x000227f0


	//----- nvinfo : EIATTR_CRS_STACK_SIZE
	.align		4
.L_56:
        /*0064*/ 	.byte	0x04, 0x1e
        /*0066*/ 	.short	(.L_58 - .L_57)
.L_57:
        /*0068*/ 	.word	0x00000000


	//----- nvinfo : EIATTR_CBANK_PARAM_SIZE
	.align		4
.L_58:
        /*006c*/ 	.byte	0x03, 0x19
        /*006e*/ 	.short	0x0020


	//----- nvinfo : EIATTR_PARAM_CBANK
	.align		4
        /*0070*/ 	.byte	0x04, 0x0a
        /*0072*/ 	.short	(.L_60 - .L_59)
	.align		4
.L_59:
        /*0074*/ 	.word	index@(.nv.constant0.generate_trap_table_kernel)
        /*0078*/ 	.short	0x0380
        /*007a*/ 	.short	0x0020


	//----- nvinfo : EIATTR_SW_WAR
	.align		4
.L_60:
        /*007c*/ 	.byte	0x04, 0x36
        /*007e*/ 	.short	(.L_62 - .L_61)
.L_61:
        /*0080*/ 	.word	0x00000008
.L_62:


//--------------------- .nv.callgraph             --------------------------
	.section	.nv.callgraph,"",@"SHT_CUDA_CALLGRAPH"
	.align	4
	.sectionentsize	8
	.align		4
        /*0000*/ 	.word	0x00000000
	.align		4
        /*0004*/ 	.word	0xffffffff
	.align		4
        /*0008*/ 	.word	0x00000000
	.align		4
        /*000c*/ 	.word	0xfffffffe
	.align		4
        /*0010*/ 	.word	0x00000000
	.align		4
        /*0014*/ 	.word	0xfffffffd
	.align		4
        /*0018*/ 	.word	0x00000000
	.align		4
        /*001c*/ 	.word	0xfffffffc


//--------------------- .nv.constant3             --------------------------
	.section	.nv.constant3,"a",@progbits
	.align	4
.nv.constant3:
	.type		const_p,@object
	.size		const_p,(const_G_jacobian - const_p)
const_p:
	.zero		32
	.type		const_G_jacobian,@object
	.size		const_G_jacobian,(const_PrecomputedPoints - const_G_jacobian)
const_G_jacobian:
	.zero		100
	.type		const_PrecomputedPoints,@object
	.size		const_PrecomputedPoints,(.L_2 - const_PrecomputedPoints)
const_PrecomputedPoints:
	.zero		3200
.L_2:


//--------------------- .text.search_subset_sum_kernel --------------------------
	.section	.text.search_subset_sum_kernel,"ax",@progbits
	.align	128
        .global         search_subset_sum_kernel
        .type           search_subset_sum_kernel,@function
        .size           search_subset_sum_kernel,(.L_x_1325 - search_subset_sum_kernel)
        .other          search_subset_sum_kernel,@"STO_CUDA_ENTRY STV_DEFAULT"
search_subset_sum_kernel:
.text.search_subset_sum_kernel:
[----:B------:R-:W0:Y:S08]  /*0000*/  LDC R1, c[0x0][0x37c] ;  /* 0x0000df00ff017b82 */ /* 0x000e300000000800 */
[----:B------:R-:W1:Y:S01]  /*0010*/  LDC.64 R2, c[0x0][0x390] ;  /* 0x0000e400ff027b82 */ /* 0x000e620000000a00 */
[----:B------:R-:W1:Y:S01]  /*0020*/  LDCU.64 UR12, c[0x0][0x358] ;  /* 0x00006b00ff0c77ac */ /* 0x000e620008000a00 */
[----:B0-----:R-:W-:Y:S01]  /*0030*/  VIADD R1, R1, 0xfffffd90 ;  /* 0xfffffd9001017836 */ /* 0x001fe20000000000 */
[----:B-1----:R-:W2:Y:S04]  /*0040*/  LDG.E R2, desc[UR12][R2.64] ;  /* 0x0000000c02027981 */ /* 0x002ea8000c1e1900 */
[----:B------:R-:W-:-:S02]  /*0050*/  R2UR UR5, R1 ;  /* 0x00000000010572ca */ /* 0x000fc400000e0000 */
[----:B------:R-:W-:Y:S02]  /*0060*/  R2UR UR7, R1 ;  /* 0x00000000010772ca */ /* 0x000fe400000e0000 */
[----:B--2---:R-:W-:-:S13]  /*0070*/  ISETP.NE.AND P0, PT, R2, RZ, PT ;  /* 0x000000ff0200720c */ /* 0x004fda0003f05270 */
[----:B------:R-:W-:Y:S05]  /*0080*/  @P0 EXIT ;  /* 0x000000000000094d */ /* 0x000fea0003800000 */
[----:B------:R-:W0:Y:S01]  /*0090*/  LDC.64 R26, c[0x0][0x380] ;  /* 0x0000e000ff1a7b82 */ /* 0x000e220000000a00 */
[----:B------:R-:W1:Y:S01]  /*00a0*/  S2R R29, SR_TID.X ;  /* 0x00000000001d7919 */ /* 0x000e620000002100 */
[----:B------:R-:W2:Y:S06]  /*00b0*/  LDCU.64 UR8, c[0x0][0x3a0] ;  /* 0x00007400ff0877ac */ /* 0x000eac0008000a00 */
[----:B------:R-:W3:Y:S01]  /*00c0*/  LDC R30, c[0x0][0x3a8] ;  /* 0x0000ea00ff1e7b82 */ /* 0x000ee20000000800 */
[----:B0-----:R-:W4:Y:S04]  /*00d0*/  LDG.E R2, desc[UR12][R26.64] ;  /* 0x0000000c1a027981 */ /* 0x001f28000c1e1900 */
[----:B------:R-:W4:Y:S04]  /*00e0*/  LDG.E R3, desc[UR12][R26.64+0x4] ;  /* 0x0000040c1a037981 */ /* 0x000f28000c1e1900 */
[----:B------:R-:W5:Y:S04]  /*00f0*/  LDG.E R4, desc[UR12][R26.64+0x8] ;  /* 0x0000080c1a047981 */ /* 0x000f68000c1e1900 */
[----:B------:R-:W5:Y:S04]  /*0100*/  LDG.E R5, desc[UR12][R26.64+0xc] ;  /* 0x00000c0c1a057981 */ /* 0x000f68000c1e1900 */
[----:B------:R-:W2:Y:S04]  /*0110*/  LDG.E R6, desc[UR12][R26.64+0x10] ;  /* 0x0000100c1a067981 */ /* 0x000ea8000c1e1900 */
        /* <DEDUP_REMOVED lines=19> */
[----:B------:R-:W2:Y:S01]  /*0250*/  LDG.E.U8 R0, desc[UR12][R26.64+0x60] ;  /* 0x0000600c1a007981 */ /* 0x000ea2000c1e1100 */
[----:B------:R-:W1:Y:S01]  /*0260*/  S2UR UR4, SR_CTAID.X ;  /* 0x00000000000479c3 */ /* 0x000e620000002500 */
[----:B---3--:R-:W-:-:S07]  /*0270*/  ISETP.GE.AND P0, PT, R30, 0x1, PT ;  /* 0x000000011e00780c */ /* 0x008fce0003f06270 */
[----:B------:R-:W1:Y:S02]  /*0280*/  LDC R28, c[0x0][0x360] ;  /* 0x0000d800ff1c7b82 */ /* 0x000e640000000800 */
[----:B-1----:R-:W-:Y:S01]  /*0290*/  IMAD R28, R28, UR4, R29 ;  /* 0x000000041c1c7c24 */ /* 0x002fe2000f8e021d */
[----:B----4-:R2:W-:Y:S04]  /*02a0*/  STL.64 [R1+0x140], R2 ;  /* 0x0001400201007387 */ /* 0x0105e80000100a00 */
[----:B-----5:R0:W-:Y:S01]  /*02b0*/  STL.64 [R1+0x148], R4 ;  /* 0x0001480401007387 */ /* 0x0201e20000100a00 */
[----:B--2---:R-:W-:-:S03]  /*02c0*/  IADD3 R2, P1, PT, R28, UR8, RZ ;  /* 0x000000081c027c10 */ /* 0x004fc6000ff3e0ff */
[----:B------:R0:W-:Y:S01]  /*02d0*/  STL.64 [R1+0x150], R6 ;  /* 0x0001500601007387 */ /* 0x0001e20000100a00 */
[----:B------:R-:W-:-:S03]  /*02e0*/  LEA.HI.X.SX32 R3, R28, UR9, 0x1, P1 ;  /* 0x000000091c037c11 */ /* 0x000fc600088f0eff */
[----:B------:R0:W-:Y:S04]  /*02f0*/  STL.64 [R1+0x158], R8 ;  /* 0x0001580801007387 */ /* 0x0001e80000100a00 */
        /* <DEDUP_REMOVED lines=8> */
[----:B------:R0:W-:Y:S01]  /*0380*/  STL.U8 [R1+0x1a0], R0 ;  /* 0x0001a00001007387 */ /* 0x0001e20000100000 */
[----:B------:R-:W-:Y:S05]  /*0390*/  @!P0 EXIT ;  /* 0x000000000000894d */ /* 0x000fea0003800000 */
[C---:B0-----:R-:W-:Y:S01]  /*03a0*/  IADD3 R7, P0, PT, R2.reuse, 0x7f4a7c15, RZ ;  /* 0x7f4a7c1502077810 */ /* 0x041fe20007f1e0ff */
[----:B------:R-:W-:Y:S01]  /*03b0*/  UIADD3 UR27, UPT, UPT, UR5, 0x40, URZ ;  /* 0x00000040051b7890 */ /* 0x000fe2000fffe0ff */
[----:B------:R-:W-:Y:S01]  /*03c0*/  BSSY.RECONVERGENT B0, `(.L_x_0) ;  /* 0x0002fdc000007945 */ /* 0x000fe20003800200 */
[----:B------:R-:W-:Y:S01]  /*03d0*/  UIADD3 UR25, UPT, UPT, UR5, 0x80, URZ ;  /* 0x0000008005197890 */ /* 0x000fe2000fffe0ff */
[C---:B------:R-:W-:Y:S01]  /*03e0*/  IADD3.X R0, PT, PT, R3.reuse, -0x61c88647, RZ, P0, !PT ;  /* 0x9e3779b903007810 */ /* 0x040fe200007fe4ff */
[----:B------:R-:W-:Y:S01]  /*03f0*/  IMAD.MOV.U32 R47, RZ, RZ, RZ ;  /* 0x000000ffff2f7224 */ /* 0x000fe200078e00ff */
[----:B------:R-:W-:Y:S01]  /*0400*/  IADD3 R5, P0, PT, R2, 0x7f4a7c16, RZ ;  /* 0x7f4a7c1602057810 */ /* 0x000fe20007f1e0ff */
[----:B------:R-:W-:Y:S01]  /*0410*/  IMAD.U32 R46, RZ, RZ, UR27 ;  /* 0x0000001bff2e7e24 */ /* 0x000fe2000f8e00ff */
[--C-:B------:R-:W-:Y:S01]  /*0420*/  SHF.R.U32.HI R6, RZ, 0x1e, R0.reuse ;  /* 0x0000001eff067819 */ /* 0x100fe20000011600 */
[----:B------:R-:W-:Y:S01]  /*0430*/  UIADD3 UR29, UPT, UPT, UR5, 0x140, URZ ;  /* 0x00000140051d7890 */ /* 0x000fe2000fffe0ff */
[----:B------:R-:W-:Y:S01]  /*0440*/  IADD3.X R3, PT, PT, R3, -0x61c88647, RZ, P0, !PT ;  /* 0x9e3779b903037810 */ /* 0x000fe200007fe4ff */
[----:B------:R-:W-:Y:S01]  /*0450*/  UIADD3 UR28, UPT, UPT, UR5, 0x20, URZ ;  /* 0x00000020051c7890 */ /* 0x000fe2000fffe0ff */
[----:B------:R-:W-:Y:S01]  /*0460*/  SHF.R.U64 R2, R7, 0x1e, R0 ;  /* 0x0000001e07027819 */ /* 0x000fe20000001200 */
[----:B------:R-:W-:Y:S01]  /*0470*/  UIADD3 UR26, UPT, UPT, UR5, 0x60, URZ ;  /* 0x00000060051a7890 */ /* 0x000fe2000fffe0ff */
[----:B------:R-:W-:Y:S01]  /*0480*/  LOP3.LUT R6, R6, R0, RZ, 0x3c, !PT ;  /* 0x0000000006067212 */ /* 0x000fe200078e3cff */
[----:B------:R-:W-:Y:S01]  /*0490*/  UIADD3 UR24, UPT, UPT, UR5, 0xa0, URZ ;  /* 0x000000a005187890 */ /* 0x000fe2000fffe0ff */
[--C-:B------:R-:W-:Y:S01]  /*04a0*/  SHF.R.U32.HI R4, RZ, 0x1e, R3.reuse ;  /* 0x0000001eff047819 */ /* 0x100fe20000011603 */
[----:B------:R-:W-:Y:S01]  /*04b0*/  UIADD3 UR23, UPT, UPT, UR5, 0xc0, URZ ;  /* 0x000000c005177890 */ /* 0x000fe2000fffe0ff */
[----:B------:R-:W-:Y:S01]  /*04c0*/  LOP3.LUT R2, R2, R7, RZ, 0x3c, !PT ;  /* 0x0000000702027212 */ /* 0x000fe200078e3cff */
[----:B------:R-:W-:Y:S01]  /*04d0*/  IMAD R7, R6, 0x1ce4e5b9, RZ ;  /* 0x1ce4e5b906077824 */ /* 0x000fe200078e02ff */
[----:B------:R-:W-:Y:S01]  /*04e0*/  SHF.R.U64 R0, R5, 0x1e, R3 ;  /* 0x0000001e05007819 */ /* 0x000fe20000001203 */
[----:B------:R-:W-:Y:S01]  /*04f0*/  UIADD3 UR22, UPT, UPT, UR5, 0xe0, URZ ;  /* 0x000000e005167890 */ /* 0x000fe2000fffe0ff */
[----:B------:R-:W-:Y:S01]  /*0500*/  LOP3.LUT R4, R4, R3, RZ, 0x3c, !PT ;  /* 0x0000000304047212 */ /* 0x000fe200078e3cff */
[----:B------:R-:W-:Y:S01]  /*0510*/  IMAD R7, R2, -0x40a7b893, R7 ;  /* 0xbf58476d02077824 */ /* 0x000fe200078e0207 */
[----:B------:R-:W-:Y:S01]  /*0520*/  LOP3.LUT R0, R0, R5, RZ, 0x3c, !PT ;  /* 0x0000000500007212 */ /* 0x000fe200078e3cff */
[----:B------:R-:W-:Y:S01]  /*0530*/  IMAD.WIDE.U32 R2, R2, 0x1ce4e5b9, RZ ;  /* 0x1ce4e5b902027825 */ /* 0x000fe200078e00ff */
[----:B------:R-:W-:-:S02]  /*0540*/  UIADD3 UR21, UPT, UPT, UR5, 0x100, URZ ;  /* 0x0000010005157890 */ /* 0x000fc4000fffe0ff */
[----:B------:R-:W-:Y:S01]  /*0550*/  UIADD3 UR20, UPT, UPT, UR5, 0x120, URZ ;  /* 0x0000012005147890 */ /* 0x000fe2000fffe0ff */
[----:B------:R-:W-:Y:S01]  /*0560*/  IMAD R9, R4, 0x1ce4e5b9, RZ ;  /* 0x1ce4e5b904097824 */ /* 0x000fe200078e02ff */
[----:B------:R-:W-:Y:S01]  /*0570*/  UIADD3 UR19, UPT, UPT, UR5, 0x1a4, URZ ;  /* 0x000001a405137890 */ /* 0x000fe2000fffe0ff */
[----:B------:R-:W-:Y:S01]  /*0580*/  IMAD.WIDE.U32 R4, R0, 0x1ce4e5b9, RZ ;  /* 0x1ce4e5b900047825 */ /* 0x000fe200078e00ff */
[----:B------:R-:W-:-:S03]  /*0590*/  UIADD3 UR18, UPT, UPT, UR5, 0x208, URZ ;  /* 0x0000020805127890 */ /* 0x000fc6000fffe0ff */
[----:B------:R-:W-:Y:S02]  /*05a0*/  IMAD.IADD R7, R3, 0x1, R7 ;  /* 0x0000000103077824 */ /* 0x000fe400078e0207 */
[----:B------:R-:W-:-:S03]  /*05b0*/  IMAD R9, R0, -0x40a7b893, R9 ;  /* 0xbf58476d00097824 */ /* 0x000fc600078e0209 */
[----:B------:R-:W-:Y:S01]  /*05c0*/  SHF.R.U32.HI R6, RZ, 0x1b, R7 ;  /* 0x0000001bff067819 */ /* 0x000fe20000011607 */
[----:B------:R-:W-:Y:S01]  /*05d0*/  IMAD.IADD R5, R5, 0x1, R9 ;  /* 0x0000000105057824 */ /* 0x000fe200078e0209 */
[----:B------:R-:W-:Y:S02]  /*05e0*/  SHF.R.U64 R3, R2, 0x1b, R7 ;  /* 0x0000001b02037819 */ /* 0x000fe40000001207 */
[----:B------:R-:W-:Y:S02]  /*05f0*/  LOP3.LUT R6, R6, R7, RZ, 0x3c, !PT ;  /* 0x0000000706067212 */ /* 0x000fe400078e3cff */
[--C-:B------:R-:W-:Y:S02]  /*0600*/  SHF.R.U32.HI R0, RZ, 0x1b, R5.reuse ;  /* 0x0000001bff007819 */ /* 0x100fe40000011605 */
[----:B------:R-:W-:Y:S02]  /*0610*/  LOP3.LUT R2, R3, R2, RZ, 0x3c, !PT ;  /* 0x0000000203027212 */ /* 0x000fe400078e3cff */
[----:B------:R-:W-:-:S02]  /*0620*/  SHF.R.U64 R3, R4, 0x1b, R5 ;  /* 0x0000001b04037819 */ /* 0x000fc40000001205 */
[----:B------:R-:W-:Y:S01]  /*0630*/  LOP3.LUT R0, R0, R5, RZ, 0x3c, !PT ;  /* 0x0000000500007212 */ /* 0x000fe200078e3cff */
[----:B------:R-:W-:Y:S01]  /*0640*/  IMAD R5, R6, 0x133111eb, RZ ;  /* 0x133111eb06057824 */ /* 0x000fe200078e02ff */
[----:B------:R-:W-:-:S03]  /*0650*/  LOP3.LUT R4, R3, R4, RZ, 0x3c, !PT ;  /* 0x0000000403047212 */ /* 0x000fc600078e3cff */
[----:B------:R-:W-:Y:S02]  /*0660*/  IMAD R5, R2, -0x6b2fb645, R5 ;  /* 0x94d049bb02057824 */ /* 0x000fe400078e0205 */
[----:B------:R-:W-:Y:S02]  /*0670*/  IMAD R7, R0, 0x133111eb, RZ ;  /* 0x133111eb00077824 */ /* 0x000fe400078e02ff */
[----:B------:R-:W-:-:S04]  /*0680*/  IMAD.WIDE.U32 R2, R2, 0x133111eb, RZ ;  /* 0x133111eb02027825 */ /* 0x000fc800078e00ff */
[C---:B------:R-:W-:Y:S02]  /*0690*/  IMAD R7, R4.reuse, -0x6b2fb645, R7 ;  /* 0x94d049bb04077824 */ /* 0x040fe400078e0207 */
[----:B------:R-:W-:Y:S02]  /*06a0*/  IMAD.IADD R5, R3, 0x1, R5 ;  /* 0x0000000103057824 */ /* 0x000fe400078e0205 */
[----:B------:R-:W-:-:S03]  /*06b0*/  IMAD.WIDE.U32 R50, R4, 0x133111eb, RZ ;  /* 0x133111eb04327825 */ /* 0x000fc600078e00ff */
[----:B------:R-:W-:Y:S01]  /*06c0*/  SHF.R.U64 R3, R2, 0x1f, R5 ;  /* 0x0000001f02037819 */ /* 0x000fe20000001205 */
[----:B------:R-:W-:Y:S01]  /*06d0*/  IMAD.IADD R0, R51, 0x1, R7 ;  /* 0x0000000133007824 */ /* 0x000fe200078e0207 */
[----:B------:R-:W-:Y:S02]  /*06e0*/  SHF.R.U32.HI R48, RZ, 0x1f, R5 ;  /* 0x0000001fff307819 */ /* 0x000fe40000011605 */
[----:B------:R-:W-:Y:S02]  /*06f0*/  LOP3.LUT R51, R3, R2, RZ, 0x3c, !PT ;  /* 0x0000000203337212 */ /* 0x000fe400078e3cff */
[--C-:B------:R-:W-:Y:S02]  /*0700*/  SHF.R.U32.HI R49, RZ, 0x1f, R0.reuse ;  /* 0x0000001fff317819 */ /* 0x100fe40000011600 */
[----:B------:R-:W-:Y:S02]  /*0710*/  SHF.R.U64 R3, R50, 0x1f, R0 ;  /* 0x0000001f32037819 */ /* 0x000fe40000001200 */
[----:B------:R-:W-:Y:S01]  /*0720*/  LOP3.LUT R49, R49, R0, RZ, 0x3c, !PT ;  /* 0x0000000031317212 */ /* 0x000fe200078e3cff */
[----:B------:R-:W-:Y:S01]  /*0730*/  IMAD.U32 R0, RZ, RZ, UR25 ;  /* 0x00000019ff007e24 */ /* 0x000fe2000f8e00ff */
[----:B------:R-:W-:-:S02]  /*0740*/  LOP3.LUT R50, R3, R50, RZ, 0x3c, !PT ;  /* 0x0000003203327212 */ /* 0x000fc400078e3cff */
[----:B------:R-:W-:-:S07]  /*0750*/  LOP3.LUT R48, R48, R5, RZ, 0x3c, !PT ;  /* 0x0000000530307212 */ /* 0x000fce00078e3cff */
.L_x_771:
[----:B0-----:R-:W0:Y:S01]  /*0760*/  LDCU UR4, c[0x0][0x3ac] ;  /* 0x00007580ff0477ac */ /* 0x001e220008000800 */
[----:B------:R-:W-:Y:S01]  /*0770*/  STL [R1+0x1a4], RZ ;  /* 0x0001a4ff01007387 */ /* 0x000fe20000100800 */
[----:B------:R-:W-:Y:S01]  /*0780*/  IMAD.MOV.U32 R2, RZ, RZ, 0x1 ;  /* 0x00000001ff027424 */ /* 0x000fe200078e00ff */
[----:B------:R-:W-:Y:S02]  /*0790*/  PLOP3.LUT P0, PT, PT, PT, PT, 0x8, 0x80 ;  /* 0x000000000080781c */ /* 0x000fe40003f0e170 */
[----:B------:R-:W-:Y:S01]  /*07a0*/  CS2R R44, SRZ ;  /* 0x00000000002c7805 */ /* 0x000fe2000001ff00 */
[----:B------:R-:W-:Y:S01]  /*07b0*/  STL.64 [R1+0x1a8], RZ ;  /* 0x0001a8ff01007387 */ /* 0x000fe20000100a00 */
[----:B--2---:R-:W-:Y:S01]  /*07c0*/  IMAD.MOV.U32 R27, RZ, RZ, RZ ;  /* 0x000000ffff1b7224 */ /* 0x004fe200078e00ff */
[----:B------:R-:W-:Y:S02]  /*07d0*/  CS2R R24, SRZ ;  /* 0x0000000000187805 */ /* 0x000fe4000001ff00 */
[----:B------:R-:W-:Y:S01]  /*07e0*/  CS2R R22, SRZ ;  /* 0x0000000000167805 */ /* 0x000fe2000001ff00 */
[----:B------:R-:W-:Y:S01]  /*07f0*/  STL.64 [R1+0x1b0], RZ ;  /* 0x0001b0ff01007387 */ /* 0x000fe20000100a00 */
[----:B------:R-:W-:-:S02]  /*0800*/  CS2R R20, SRZ ;  /* 0x0000000000147805 */ /* 0x000fc4000001ff00 */
[----:B------:R-:W-:Y:S02]  /*0810*/  CS2R R10, SRZ ;  /* 0x00000000000a7805 */ /* 0x000fe4000001ff00 */
[----:B------:R-:W-:Y:S01]  /*0820*/  CS2R R8, SRZ ;  /* 0x0000000000087805 */ /* 0x000fe2000001ff00 */
[----:B------:R-:W-:Y:S01]  /*0830*/  STL.64 [R1+0x1b8], RZ ;  /* 0x0001b8ff01007387 */ /* 0x000fe20000100a00 */
[----:B------:R-:W-:Y:S02]  /*0840*/  CS2R R16, SRZ ;  /* 0x0000000000107805 */ /* 0x000fe4000001ff00 */
[----:B------:R-:W-:Y:S02]  /*0850*/  CS2R R14, SRZ ;  /* 0x00000000000e7805 */ /* 0x000fe4000001ff00 */
[----:B------:R-:W-:Y:S01]  /*0860*/  CS2R R12, SRZ ;  /* 0x00000000000c7805 */ /* 0x000fe2000001ff00 */
[----:B------:R-:W-:Y:S01]  /*0870*/  STL.64 [R1+0x1c0], RZ ;  /* 0x0001c0ff01007387 */ /* 0x000fe20000100a00 */
[----:B0-----:R-:W-:Y:S01]  /*0880*/  UISETP.GE.AND UP0, UPT, UR4, 0x1, UPT ;  /* 0x000000010400788c */ /* 0x001fe2000bf06270 */
[----:B------:R-:W-:-:S02]  /*0890*/  CS2R R6, SRZ ;  /* 0x0000000000067805 */ /* 0x000fc4000001ff00 */
[----:B------:R-:W-:Y:S01]  /*08a0*/  CS2R R4, SRZ ;  /* 0x0000000000047805 */ /* 0x000fe2000001ff00 */
[----:B------:R-:W-:Y:S04]  /*08b0*/  STL.64 [R1+0x1c8], RZ ;  /* 0x0001c8ff01007387 */ /* 0x000fe80000100a00 */
[----:B------:R-:W-:Y:S04]  /*08c0*/  STL.64 [R1+0x1d0], RZ ;  /* 0x0001d0ff01007387 */ /* 0x000fe80000100a00 */
[----:B------:R-:W-:Y:S04]  /*08d0*/  STL.64 [R1+0x1d8], RZ ;  /* 0x0001d8ff01007387 */ /* 0x000fe80000100a00 */
[----:B------:R-:W-:Y:S04]  /*08e0*/  STL.64 [R1+0x1e0], RZ ;  /* 0x0001e0ff01007387 */ /* 0x000fe80000100a00 */
[----:B------:R-:W-:Y:S04]  /*08f0*/  STL.64 [R1+0x1e8], RZ ;  /* 0x0001e8ff01007387 */ /* 0x000fe80000100a00 */
[----:B------:R-:W-:Y:S04]  /*0900*/  STL.64 [R1+0x1f0], RZ ;  /* 0x0001f0ff01007387 */ /* 0x000fe80000100a00 */
[----:B------:R-:W-:Y:S04]  /*0910*/  STL.64 [R1+0x1f8], RZ ;  /* 0x0001f8ff01007387 */ /* 0x000fe80000100a00 */
[----:B------:R-:W-:Y:S04]  /*0920*/  STL [R1+0x200], RZ ;  /* 0x000200ff01007387 */ /* 0x000fe80000100800 */
[----:B------:R0:W-:Y:S02]  /*0930*/  STL.U8 [R1+0x204], R2 ;  /* 0x0002040201007387 */ /* 0x0001e40000100000 */
[----:B0-----:R-:W-:Y:S01]  /*0940*/  CS2R R2, SRZ ;  /* 0x0000000000027805 */ /* 0x001fe2000001ff00 */
[----:B------:R-:W-:Y:S06]  /*0950*/  BRA.U !UP0, `(.L_x_1) ;  /* 0x0000015508dc7547 */ /* 0x000fec000b800000 */
[----:B------:R-:W-:Y:S01]  /*0960*/  IMAD.MOV.U32 R72, RZ, RZ, 0x1 ;  /* 0x00000001ff487424 */ /* 0x000fe200078e00ff */
[----:B------:R-:W-:Y:S01]  /*0970*/  CS2R R44, SRZ ;  /* 0x00000000002c7805 */ /* 0x000fe2000001ff00 */
[----:B------:R-:W-:Y:S01]  /*0980*/  IMAD.MOV.U32 R18, RZ, RZ, 0x1 ;  /* 0x00000001ff127424 */ /* 0x000fe200078e00ff */
[----:B------:R-:W-:Y:S01]  /*0990*/  CS2R R8, SRZ ;  /* 0x0000000000087805 */ /* 0x000fe2000001ff00 */
[----:B------:R-:W-:Y:S01]  /*09a0*/  IMAD.MOV.U32 R71, RZ, RZ, RZ ;  /* 0x000000ffff477224 */ /* 0x000fe200078e00ff */
[----:B------:R-:W-:Y:S02]  /*09b0*/  CS2R R16, SRZ ;  /* 0x0000000000107805 */ /* 0x000fe4000001ff00 */
[----:B------:R-:W-:Y:S02]  /*09c0*/  CS2R R14, SRZ ;  /* 0x00000000000e7805 */ /* 0x000fe4000001ff00 */
[----:B------:R-:W-:Y:S02]  /*09d0*/  CS2R R12, SRZ ;  /* 0x00000000000c7805 */ /* 0x000fe4000001ff00 */
[----:B------:R-:W-:-:S02]  /*09e0*/  CS2R R6, SRZ ;  /* 0x0000000000067805 */ /* 0x000fc4000001ff00 */
[----:B------:R-:W-:Y:S02]  /*09f0*/  CS2R R4, SRZ ;  /* 0x0000000000047805 */ /* 0x000fe4000001ff00 */
[----:B------:R-:W-:Y:S02]  /*0a00*/  CS2R R2, SRZ ;  /* 0x0000000000027805 */ /* 0x000fe4000001ff00 */
[----:B------:R-:W-:Y:S01]  /*0a10*/  CS2R R10, SRZ ;  /* 0x00000000000a7805 */ /* 0x000fe2000001ff00 */
[----:B------:R-:W-:Y:S01]  /*0a20*/  IMAD.MOV.U32 R27, RZ, RZ, RZ ;  /* 0x000000ffff1b7224 */ /* 0x000fe200078e00ff */
[----:B------:R-:W-:Y:S02]  /*0a30*/  CS2R R24, SRZ ;  /* 0x0000000000187805 */ /* 0x000fe4000001ff00 */
[----:B------:R-:W-:Y:S02]  /*0a40*/  CS2R R22, SRZ ;  /* 0x0000000000167805 */ /* 0x000fe4000001ff00 */
[----:B------:R-:W-:-:S07]  /*0a50*/  CS2R R20, SRZ ;  /* 0x0000000000147805 */ /* 0x000fce000001ff00 */
.L_x_347:
[----:B-1----:R-:W-:Y:S01]  /*0a60*/  IADD3 R26, P0, PT, R50, R51, RZ ;  /* 0x00000033321a7210 */ /* 0x002fe20007f1e0ff */
[----:B------:R-:W-:Y:S04]  /*0a70*/  BSSY.RECONVERGENT B2, `(.L_x_2) ;  /* 0x000155f000027945 */ /* 0x000fe80003800200 */
[----:B------:R-:W-:-:S05]  /*0a80*/  IMAD.X R19, R49, 0x1, R48, P0 ;  /* 0x0000000131137824 */ /* 0x000fca00000e0630 */
[----:B------:R-:W-:-:S04]  /*0a90*/  SHF.R.U64 R19, R26, R71, R19 ;  /* 0x000000471a137219 */ /* 0x000fc80000001213 */
[----:B------:R-:W-:-:S04]  /*0aa0*/  LOP3.LUT R19, R19, 0x1, RZ, 0xc0, !PT ;  /* 0x0000000113137812 */ /* 0x000fc800078ec0ff */
[----:B------:R-:W-:-:S04]  /*0ab0*/  ISETP.NE.U32.AND P0, PT, R19, 0x1, PT ;  /* 0x000000011300780c */ /* 0x000fc80003f05070 */
[----:B------:R-:W-:-:S13]  /*0ac0*/  ISETP.NE.U32.AND.EX P0, PT, RZ, RZ, PT, P0 ;  /* 0x000000ffff00720c */ /* 0x000fda0003f05100 */
[----:B0-2---:R-:W-:Y:S05]  /*0ad0*/  @P0 BRA `(.L_x_3) ;  /* 0x0000015400600947 */ /* 0x005fea0003800000 */
[----:B------:R-:W-:Y:S01]  /*0ae0*/  LOP3.LUT P0, RZ, R18, 0xff, RZ, 0xc0, !PT ;  /* 0x000000ff12ff7812 */ /* 0x000fe2000780c0ff */
[----:B------:R-:W-:Y:S01]  /*0af0*/  IMAD.MOV.U32 R18, RZ, RZ, 0x84 ;  /* 0x00000084ff127424 */ /* 0x000fe200078e00ff */
[----:B------:R-:W-:Y:S03]  /*0b00*/  BSSY.RECONVERGENT B1, `(.L_x_4) ;  /* 0x0001550000017945 */ /* 0x000fe60003800200 */
[----:B------:R-:W-:-:S08]  /*0b10*/  IMAD R19, R71, 0x64, R18 ;  /* 0x0000006447137824 */ /* 0x000fd000078e0212 */
[----:B------:R-:W-:Y:S05]  /*0b20*/  @!P0 BRA `(.L_x_5) ;  /* 0x0000000000a88947 */ /* 0x000fea0003800000 */
[----:B------:R-:W0:Y:S08]  /*0b30*/  LDC R12, c[0x3][R19+0x4] ;  /* 0x00c00100130c7b82 */ /* 0x000e300000000800 */
[----:B------:R-:W0:Y:S08]  /*0b40*/  LDC R13, c[0x3][R19+0x8] ;  /* 0x00c00200130d7b82 */ /* 0x000e300000000800 */
[----:B------:R-:W1:Y:S08]  /*0b50*/  LDC R14, c[0x3][R19+0xc] ;  /* 0x00c00300130e7b82 */ /* 0x000e700000000800 */
[----:B------:R-:W1:Y:S08]  /*0b60*/  LDC R15, c[0x3][R19+0x10] ;  /* 0x00c00400130f7b82 */ /* 0x000e700000000800 */
[----:B------:R-:W2:Y:S01]  /*0b70*/  LDC R16, c[0x3][R19+0x14] ;  /* 0x00c0050013107b82 */ /* 0x000ea20000000800 */
[----:B0-----:R-:W-:Y:S07]  /*0b80*/  STL.64 [R1+0x1a8], R12 ;  /* 0x0001a80c01007387 */ /* 0x001fee0000100a00 */
[----:B------:R-:W2:Y:S08]  /*0b90*/  LDC R17, c[0x3][R19+0x18] ;  /* 0x00c0060013117b82 */ /* 0x000eb00000000800 */
[----:B------:R-:W0:Y:S01]  /*0ba0*/  LDC R8, c[0x3][R19+0x1c] ;  /* 0x00c0070013087b82 */ /* 0x000e220000000800 */
[----:B-1----:R-:W-:Y:S07]  /*0bb0*/  STL.64 [R1+0x1b0], R14 ;  /* 0x0001b00e01007387 */ /* 0x002fee0000100a00 */
[----:B------:R-:W0:Y:S08]  /*0bc0*/  LDC R9, c[0x3][R19+0x20] ;  /* 0x00c0080013097b82 */ /* 0x000e300000000800 */
[----:B------:R-:W1:Y:S01]  /*0bd0*/  LDC R6, c[0x3][R19+0x24] ;  /* 0x00c0090013067b82 */ /* 0x000e620000000800 */
[----:B--2---:R-:W-:Y:S07]  /*0be0*/  STL.64 [R1+0x1b8], R16 ;  /* 0x0001b81001007387 */ /* 0x004fee0000100a00 */
        /* <DEDUP_REMOVED lines=21> */
[----:B------:R-:W0:Y:S08]  /*0d40*/  LDC.U8 R26, c[0x3][R19+0x60] ;  /* 0x00c01800131a7b82 */ /* 0x000e300000000000 */
[----:B------:R-:W3:Y:S01]  /*0d50*/  LDC R18, c[0x3][R19] ;  /* 0x00c0000013127b82 */ /* 0x000ee20000000800 */
[----:B-1----:R-:W-:Y:S04]  /*0d60*/  STL.64 [R1+0x1f8], R24 ;  /* 0x0001f81801007387 */ /* 0x002fe80000100a00 */
[----:B--2---:R-:W-:Y:S04]  /*0d70*/  STL [R1+0x200], R27 ;  /* 0x0002001b01007387 */ /* 0x004fe80000100800 */
[----:B0-----:R-:W-:Y:S01]  /*0d80*/  STL.U8 [R1+0x204], R26 ;  /* 0x0002041a01007387 */ /* 0x001fe20000100000 */
[----:B------:R-:W-:-:S03]  /*0d90*/  PRMT R72, R26, 0x7610, R72 ;  /* 0x000076101a487816 */ /* 0x000fc60000000048 */
[----:B---3--:R0:W-:Y:S02]  /*0da0*/  STL [R1+0x1a4], R18 ;  /* 0x0001a41201007387 */ /* 0x0081e40000100800 */
[----:B0-----:R-:W-:Y:S01]  /*0db0*/  PRMT R18, R26, 0x7610, R18 ;  /* 0x000076101a127816 */ /* 0x001fe20000000012 */
[----:B------:R-:W-:Y:S06]  /*0dc0*/  BRA `(.L_x_6) ;  /* 0x00000150008c7947 */ /* 0x000fec0003800000 */
.L_x_5:
[----:B------:R-:W0:Y:S01]  /*0dd0*/  LDC.U8 R19, c[0x3][R19+0x60] ;  /* 0x00c0180013137b82 */ /* 0x000e220000000000 */
[----:B------:R-:W-:Y:S02]  /*0de0*/  PRMT R18, RZ, 0x7610, R18 ;  /* 0x00007610ff127816 */ /* 0x000fe40000000012 */
[----:B0-----:R-:W-:-:S13]  /*0df0*/  ISETP.NE.AND P0, PT, R19, RZ, PT ;  /* 0x000000ff1300720c */ /* 0x001fda0003f05270 */
[----:B------:R-:W-:Y:S05]  /*0e00*/  @P0 BRA `(.L_x_6) ;  /* 0x00000150007c0947 */ /* 0x000fea0003800000 */
[----:B------:R-:W-:Y:S01]  /*0e10*/  IMAD.MOV.U32 R70, RZ, RZ, RZ ;  /* 0x000000ffff467224 */ /* 0x000fe200078e00ff */
[----:B------:R-:W-:Y:S02]  /*0e20*/  CS2R R68, SRZ ;  /* 0x0000000000447805 */ /* 0x000fe4000001ff00 */
[----:B------:R-:W-:Y:S02]  /*0e30*/  CS2R R66, SRZ ;  /* 0x0000000000427805 */ /* 0x000fe4000001ff00 */
[----:B------:R-:W-:Y:S01]  /*0e40*/  CS2R R64, SRZ ;  /* 0x0000000000407805 */ /* 0x000fe2000001ff00 */
[----:B------:R-:W-:Y:S02]  /*0e50*/  IMAD.MOV.U32 R63, RZ, RZ, RZ ;  /* 0x000000ffff3f7224 */ /* 0x000fe400078e00ff */
[----:B------:R-:W-:Y:S02]  /*0e60*/  IMAD.MOV.U32 R13, RZ, RZ, R27 ;  /* 0x000000ffff0d7224 */ /* 0x000fe400078e001b */
[----:B------:R-:W-:-:S02]  /*0e70*/  IMAD.MOV.U32 R8, RZ, RZ, R25 ;  /* 0x000000ffff087224 */ /* 0x000fc400078e0019 */
[----:B------:R-:W-:Y:S02]  /*0e80*/  IMAD.MOV.U32 R15, RZ, RZ, R24 ;  /* 0x000000ffff0f7224 */ /* 0x000fe400078e0018 */
[----:B------:R-:W-:Y:S02]  /*0e90*/  IMAD.MOV.U32 R12, RZ, RZ, R23 ;  /* 0x000000ffff0c7224 */ /* 0x000fe400078e0017 */
[----:B------:R-:W-:Y:S02]  /*0ea0*/  IMAD.MOV.U32 R17, RZ, RZ, R22 ;  /* 0x000000ffff117224 */ /* 0x000fe400078e0016 */
[----:B------:R-:W-:Y:S02]  /*0eb0*/  IMAD.MOV.U32 R14, RZ, RZ, R21 ;  /* 0x000000ffff0e7224 */ /* 0x000fe400078e0015 */
[----:B------:R-:W-:Y:S02]  /*0ec0*/  IMAD.MOV.U32 R19, RZ, RZ, R20 ;  /* 0x000000ffff137224 */ /* 0x000fe400078e0014 */
[----:B------:R-:W-:-:S02]  /*0ed0*/  IMAD.MOV.U32 R16, RZ, RZ, R11 ;  /* 0x000000ffff107224 */ /* 0x000fc400078e000b */
[----:B------:R-:W-:-:S07]  /*0ee0*/  IMAD.MOV.U32 R18, RZ, RZ, RZ ;  /* 0x000000ffff127224 */ /* 0x000fce00078e00ff */
.L_x_15:
[----:B------:R-:W-:-:S04]  /*0ef0*/  SHF.R.U32.HI R26, RZ, 0x5, R18 ;  /* 0x00000005ff1a7819 */ /* 0x000fc80000011612 */
[----:B------:R-:W-:-:S05]  /*0f00*/  LEA R26, R26, UR19, 0x2 ;  /* 0x000000131a1a7c11 */ /* 0x000fca000f8e10ff */
[----:B------:R-:W2:Y:S01]  /*0f10*/  LDL R29, [R26+0x40] ;  /* 0x000040001a1d7983 */ /* 0x000ea20000100800 */
[----:B------:R-:W-:Y:S01]  /*0f20*/  BSSY.RECONVERGENT B3, `(.L_x_7) ;  /* 0x0000044000037945 */ /* 0x000fe20003800200 */
[----:B--2---:R-:W-:Y:S01]  /*0f30*/  SHF.R.W.U32.HI R29, RZ, R18, R29 ;  /* 0x00000012ff1d7219 */ /* 0x004fe20000011e1d */
[----:B------:R-:W-:-:S03]  /*0f40*/  VIADD R18, R18, 0x1 ;  /* 0x0000000112127836 */ /* 0x000fc60000000000 */
[----:B------:R-:W-:Y:S02]  /*0f50*/  LOP3.LUT R29, R29, 0x1, RZ, 0xc0, !PT ;  /* 0x000000011d1d7812 */ /* 0x000fe400078ec0ff */
[----:B------:R-:W-:Y:S02]  /*0f60*/  ISETP.NE.AND P1, PT, R18, 0x100, PT ;  /* 0x000001001200780c */ /* 0x000fe40003f25270 */
[----:B------:R-:W-:-:S13]  /*0f70*/  ISETP.NE.U32.AND P0, PT, R29, 0x1, PT ;  /* 0x000000011d00780c */ /* 0x000fda0003f05070 */
[----:B------:R-:W-:Y:S05]  /*0f80*/  @P0 BRA `(.L_x_8) ;  /* 0x0000000000f40947 */ /* 0x000fea0003800000 */
[----:B------:R-:W-:Y:S01]  /*0f90*/  IADD3 R63, P0, PT, R63, R16, RZ ;  /* 0x000000103f3f7210 */ /* 0x000fe20007f1e0ff */
[----:B------:R-:W0:Y:S01]  /*0fa0*/  LDC R29, c[0x3][0x1c] ;  /* 0x00c00700ff1d7b82 */ /* 0x000e220000000800 */
[----:B------:R-:W-:Y:S02]  /*0fb0*/  BSSY.RELIABLE B4, `(.L_x_9) ;  /* 0x000002f000047945 */ /* 0x000fe40003800100 */
[----:B------:R-:W-:-:S04]  /*0fc0*/  IADD3.X R64, P0, PT, R64, R19, RZ, P0, !PT ;  /* 0x0000001340407210 */ /* 0x000fc8000071e4ff */
[----:B------:R-:W-:-:S04]  /*0fd0*/  IADD3.X R65, P0, PT, R65, R14, RZ, P0, !PT ;  /* 0x0000000e41417210 */ /* 0x000fc8000071e4ff */
[----:B------:R-:W-:-:S04]  /*0fe0*/  IADD3.X R66, P0, PT, R66, R17, RZ, P0, !PT ;  /* 0x0000001142427210 */ /* 0x000fc8000071e4ff */
[----:B------:R-:W-:-:S04]  /*0ff0*/  IADD3.X R67, P0, PT, R67, R12, RZ, P0, !PT ;  /* 0x0000000c43437210 */ /* 0x000fc8000071e4ff */
[----:B------:R-:W-:-:S04]  /*1000*/  IADD3.X R68, P0, PT, R68, R15, RZ, P0, !PT ;  /* 0x0000000f44447210 */ /* 0x000fc8000071e4ff */
[----:B------:R-:W-:-:S05]  /*1010*/  IADD3.X R69, P0, PT, R69, R8, RZ, P0, !PT ;  /* 0x0000000845457210 */ /* 0x000fca000071e4ff */
[----:B------:R-:W-:-:S05]  /*1020*/  IMAD.X R70, R70, 0x1, R13, P0 ;  /* 0x0000000146467824 */ /* 0x000fca00000e060d */
[----:B0-----:R-:W-:-:S13]  /*1030*/  ISETP.GT.U32.AND P0, PT, R70, R29, PT ;  /* 0x0000001d4600720c */ /* 0x001fda0003f04070 */
[----:B------:R-:W-:Y:S05]  /*1040*/  @P0 BRA `(.L_x_10) ;  /* 0x0000000000940947 */ /* 0x000fea0003800000 */
[----:B------:R-:W-:-:S13]  /*1050*/  ISETP.GE.U32.AND P0, PT, R70, R29, PT ;  /* 0x0000001d4600720c */ /* 0x000fda0003f06070 */
[----:B------:R-:W-:Y:S05]  /*1060*/  @!P0 BREAK.RELIABLE B4 ;  /* 0x0000000000048942 */ /* 0x000fea0003800100 */
[----:B------:R-:W-:Y:S05]  /*1070*/  @!P0 BRA `(.L_x_8) ;  /* 0x0000000000b88947 */ /* 0x000fea0003800000 */
[----:B------:R-:W0:Y:S02]  /*1080*/  LDC R26, c[0x3][0x18] ;  /* 0x00c00600ff1a7b82 */ /* 0x000e240000000800 */
        /* <DEDUP_REMOVED lines=26> */
[----:B------:R-:W0:Y:S02]  /*1230*/  LDCU.64 UR4, c[0x3][URZ] ;  /* 0x00c00000ff0477ac */ /* 0x000e240008000a00 */
[----:B0-----:R-:W-:-:S04]  /*1240*/  ISETP.GE.U32.AND P0, PT, R63, UR4, PT ;  /* 0x000000043f007c0c */ /* 0x001fc8000bf06070 */
[----:B------:R-:W-:-:S04]  /*1250*/  ISETP.LT.U32.OR P0, PT, R64, UR5, !P0 ;  /* 0x0000000540007c0c */ /* 0x000fc8000c701470 */
[----:B------:R-:W-:-:S04]  /*1260*/  ISETP.LE.U32.AND P0, PT, R64, UR5, P0 ;  /* 0x0000000540007c0c */ /* 0x000fc80008703070 */
[----:B------:R-:W-:-:S13]  /*1270*/  ISETP.LT.U32.OR P0, PT, R65, R26, P0 ;  /* 0x0000001a4100720c */ /* 0x000fda0000701470 */
[----:B------:R-:W-:Y:S05]  /*1280*/  @P0 BREAK.RELIABLE B4 ;  /* 0x0000000000040942 */ /* 0x000fea0003800100 */
[----:B------:R-:W-:Y:S05]  /*1290*/  @P0 BRA `(.L_x_8) ;  /* 0x0000000000300947 */ /* 0x000fea0003800000 */
.L_x_10:
[----:B------:R-:W-:Y:S05]  /*12a0*/  BSYNC.RELIABLE B4 ;  /* 0x0000000000047941 */ /* 0x000fea0003800100 */
.L_x_9:
[----:B------:R-:W0:Y:S01]  /*12b0*/  LDCU.128 UR8, c[0x3][URZ] ;  /* 0x00c00000ff0877ac */ /* 0x000e220008000c00 */
[----:B------:R-:W1:Y:S01]  /*12c0*/  LDCU.64 UR4, c[0x3][0x10] ;  /* 0x00c00200ff0477ac */ /* 0x000e620008000a00 */
[----:B------:R-:W2:Y:S01]  /*12d0*/  LDCU UR6, c[0x3][0x18] ;  /* 0x00c00300ff0677ac */ /* 0x000ea20008000800 */
[----:B0-----:R-:W-:-:S04]  /*12e0*/  IADD3 R63, P0, PT, R63, -UR8, RZ ;  /* 0x800000083f3f7c10 */ /* 0x001fc8000ff1e0ff */
[----:B------:R-:W-:-:S04]  /*12f0*/  IADD3.X R64, P0, PT, R64, ~UR9, RZ, P0, !PT ;  /* 0x8000000940407c10 */ /* 0x000fc8000871e4ff */
[----:B------:R-:W-:-:S04]  /*1300*/  IADD3.X R65, P0, PT, R65, ~UR10, RZ, P0, !PT ;  /* 0x8000000a41417c10 */ /* 0x000fc8000871e4ff */
[----:B------:R-:W-:-:S04]  /*1310*/  IADD3.X R66, P0, PT, R66, ~UR11, RZ, P0, !PT ;  /* 0x8000000b42427c10 */ /* 0x000fc8000871e4ff */
[----:B-1----:R-:W-:-:S04]  /*1320*/  IADD3.X R67, P0, PT, R67, ~UR4, RZ, P0, !PT ;  /* 0x8000000443437c10 */ /* 0x002fc8000871e4ff */
[----:B------:R-:W-:-:S04]  /*1330*/  IADD3.X R68, P0, PT, R68, ~UR5, RZ, P0, !PT ;  /* 0x8000000544447c10 */ /* 0x000fc8000871e4ff */
[----:B--2---:R-:W-:-:S05]  /*1340*/  IADD3.X R69, P0, PT, R69, ~UR6, RZ, P0, !PT ;  /* 0x8000000645457c10 */ /* 0x004fca000871e4ff */
[----:B------:R-:W-:-:S08]  /*1350*/  IMAD.X R70, R70, 0x1, ~R29, P0 ;  /* 0x0000000146467824 */ /* 0x000fd000000e0e1d */
.L_x_8:
[----:B------:R-:W-:Y:S05]  /*1360*/  BSYNC.RECONVERGENT B3 ;  /* 0x0000000000037941 */ /* 0x000fea0003800200 */
.L_x_7:
[----:B------:R-:W-:Y:S01]  /*1370*/  IADD3 R16, P0, PT, R16, R16, RZ ;  /* 0x0000001010107210 */ /* 0x000fe20007f1e0ff */
[----:B------:R-:W0:Y:S01]  /*1380*/  LDC R26, c[0x3][0x1c] ;  /* 0x00c00700ff1a7b82 */ /* 0x000e220000000800 */
[----:B------:R-:W-:Y:S04]  /*1390*/  BSSY.RECONVERGENT B3, `(.L_x_11) ;  /* 0x000003c000037945 */ /* 0x000fe80003800200 */
[----:B------:R-:W-:Y:S01]  /*13a0*/  BSSY.RELIABLE B4, `(.L_x_12) ;  /* 0x000002f000047945 */ /* 0x000fe20003800100 */
        /* <DEDUP_REMOVED lines=46> */
.L_x_13:
[----:B------:R-:W-:Y:S05]  /*1690*/  BSYNC.RELIABLE B4 ;  /* 0x0000000000047941 */ /* 0x000fea0003800100 */
.L_x_12:
        /* <DEDUP_REMOVED lines=11> */
.L_x_14:
[----:B------:R-:W-:Y:S05]  /*1750*/  BSYNC.RECONVERGENT B3 ;  /* 0x0000000000037941 */ /* 0x000fea0003800200 */
.L_x_11:
[----:B------:R-:W-:Y:S05]  /*1760*/  @P1 BRA `(.L_x_15) ;  /* 0xfffffff400e01947 */ /* 0x000fea000383ffff */
[----:B------:R-:W-:Y:S01]  /*1770*/  R2UR UR6, R71 ;  /* 0x00000000470672ca */ /* 0x000fe200000e0000 */
[----:B------:R-:W-:Y:S01]  /*1780*/  UMOV UR4, 0x84 ;  /* 0x0000008400047882 */ /* 0x000fe20000000000 */
[----:B------:R-:W-:Y:S01]  /*1790*/  IMAD.MOV.U32 R62, RZ, RZ, RZ ;  /* 0x000000ffff3e7224 */ /* 0x000fe200078e00ff */
[----:B------:R-:W-:Y:S02]  /*17a0*/  CS2R R60, SRZ ;  /* 0x00000000003c7805 */ /* 0x000fe4000001ff00 */
[----:B------:R-:W-:Y:S02]  /*17b0*/  CS2R R58, SRZ ;  /* 0x00000000003a7805 */ /* 0x000fe4000001ff00 */
[----:B------:R-:W-:Y:S01]  /*17c0*/  CS2R R56, SRZ ;  /* 0x0000000000387805 */ /* 0x000fe2000001ff00 */
[----:B------:R-:W-:Y:S01]  /*17d0*/  IMAD.MOV.U32 R55, RZ, RZ, RZ ;  /* 0x000000ffff377224 */ /* 0x000fe200078e00ff */
[----:B------:R-:W0:Y:S01]  /*17e0*/  LDCU UR39, c[0x3][0x18] ;  /* 0x00c00300ff2777ac */ /* 0x000e220008000800 */
[----:B------:R-:W1:Y:S03]  /*17f0*/  LDCU UR40, c[0x3][0x14] ;  /* 0x00c00280ff2877ac */ /* 0x000e660008000800 */
[----:B------:R-:W-:Y:S01]  /*1800*/  UIMAD UR6, UR6, 0x64, UR4 ;  /* 0x00000064060678a4 */ /* 0x000fe2000f8e0204 */
[----:B------:R-:W2:Y:S01]  /*1810*/  LDCU UR41, c[0x3][0x10] ;  /* 0x00c00200ff2977ac */ /* 0x000ea20008000800 */
[----:B------:R-:W3:Y:S01]  /*1820*/  LDCU UR42, c[0x3][0xc] ;  /* 0x00c00180ff2a77ac */ /* 0x000ee20008000800 */
[----:B------:R-:W4:Y:S01]  /*1830*/  LDCU UR43, c[0x3][0x8] ;  /* 0x00c00100ff2b77ac */ /* 0x000f220008000800 */
[----:B------:R-:W0:Y:S01]  /*1840*/  LDCU UR38, c[0x3][0x1c] ;  /* 0x00c00380ff2677ac */ /* 0x000e220008000800 */
[----:B------:R-:W0:Y:S01]  /*1850*/  LDCU.64 UR14, c[0x3][0x10] ;  /* 0x00c00200ff0e77ac */ /* 0x000e220008000a00 */
[----:B------:R-:W0:Y:S01]  /*1860*/  LDCU.64 UR16, c[0x3][URZ] ;  /* 0x00c00000ff1077ac */ /* 0x000e220008000a00 */
[----:B------:R-:W0:Y:S05]  /*1870*/  LDCU.128 UR8, c[0x3][URZ] ;  /* 0x00c00000ff0877ac */ /* 0x000e2a0008000c00 */
[----:B------:R-:W0:Y:S01]  /*1880*/  LDCU UR30, c[0x3][UR6+0x40] ;  /* 0x00c00800061e77ac */ /* 0x000e220008000800 */
[----:B------:R-:W0:Y:S01]  /*1890*/  LDCU UR31, c[0x3][UR6+0x44] ;  /* 0x00c00880061f77ac */ /* 0x000e220008000800 */
[----:B------:R-:W0:Y:S01]  /*18a0*/  LDCU UR32, c[0x3][UR6+0x48] ;  /* 0x00c00900062077ac */ /* 0x000e220008000800 */
[----:B------:R-:W0:Y:S01]  /*18b0*/  LDCU UR33, c[0x3][UR6+0x4c] ;  /* 0x00c00980062177ac */ /* 0x000e220008000800 */
[----:B------:R-:W0:Y:S01]  /*18c0*/  LDCU UR34, c[0x3][UR6+0x50] ;  /* 0x00c00a00062277ac */ /* 0x000e220008000800 */
[----:B------:R-:W0:Y:S01]  /*18d0*/  LDCU UR35, c[0x3][UR6+0x54] ;  /* 0x00c00a80062377ac */ /* 0x000e220008000800 */
[----:B------:R-:W0:Y:S01]  /*18e0*/  LDCU UR36, c[0x3][UR6+0x58] ;  /* 0x00c00b00062477ac */ /* 0x000e220008000800 */
[----:B------:R-:W0:Y:S01]  /*18f0*/  LDCU UR37, c[0x3][UR6+0x5c] ;  /* 0x00c00b80062577ac */ /* 0x000e220008000800 */
[----:B-123--:R-:W-:-:S05]  /*1900*/  UMOV UR4, URZ ;  /* 0x000000ff00047c82 */ /* 0x00efca0008000000 */
.L_x_20:
[----:B------:R-:W-:-:S04]  /*1910*/  USHF.R.U32.HI UR5, URZ, 0x5, UR4 ;  /* 0x00000005ff057899 */ /* 0x000fc80008011604 */
[----:B------:R-:W-:-:S12]  /*1920*/  ULEA UR5, UR5, UR6, 0x2 ;  /* 0x0000000605057291 */ /* 0x000fd8000f8e10ff */
[----:B------:R-:W1:Y:S02]  /*1930*/  LDCU UR5, c[0x3][UR5+0x40] ;  /* 0x00c00800050577ac */ /* 0x000e640008000800 */
[----:B-1----:R-:W-:Y:S02]  /*1940*/  USHF.R.W.U32.HI UR5, URZ, UR4, UR5 ;  /* 0x00000004ff057299 */ /* 0x002fe40008011e05 */
[----:B------:R-:W-:Y:S02]  /*1950*/  UIADD3 UR4, UPT, UPT, UR4, 0x1, URZ ;  /* 0x0000000104047890 */ /* 0x000fe4000fffe0ff */
[----:B------:R-:W-:Y:S02]  /*1960*/  ULOP3.LUT UR5, UR5, 0x1, URZ, 0xc0, !UPT ;  /* 0x0000000105057892 */ /* 0x000fe4000f8ec0ff */
[----:B------:R-:W-:Y:S02]  /*1970*/  UISETP.NE.AND UP1, UPT, UR4, 0x100, UPT ;  /* 0x000001000400788c */ /* 0x000fe4000bf25270 */
[----:B------:R-:W-:-:S09]  /*1980*/  UISETP.NE.U32.AND UP0, UPT, UR5, 0x1, UPT ;  /* 0x000000010500788c */ /* 0x000fd2000bf05070 */
[----:B------:R-:W-:Y:S05]  /*1990*/  BRA.U UP0, `(.L_x_16) ;  /* 0x0000000100ac7547 */ /* 0x000fea000b800000 */
[----:B0-----:R-:W-:-:S04]  /*19a0*/  IADD3 R55, P0, PT, R55, UR30, RZ ;  /* 0x0000001e37377c10 */ /* 0x001fc8000ff1e0ff */
[----:B------:R-:W-:-:S04]  /*19b0*/  IADD3.X R56, P0, PT, R56, UR31, RZ, P0, !PT ;  /* 0x0000001f38387c10 */ /* 0x000fc8000871e4ff */
[----:B------:R-:W-:-:S04]  /*19c0*/  IADD3.X R57, P0, PT, R57, UR32, RZ, P0, !PT ;  /* 0x0000002039397c10 */ /* 0x000fc8000871e4ff */
[----:B------:R-:W-:-:S04]  /*19d0*/  IADD3.X R58, P0, PT, R58, UR33, RZ, P0, !PT ;  /* 0x000000213a3a7c10 */ /* 0x000fc8000871e4ff */
[----:B------:R-:W-:-:S04]  /*19e0*/  IADD3.X R59, P0, PT, R59, UR34, RZ, P0, !PT ;  /* 0x000000223b3b7c10 */ /* 0x000fc8000871e4ff */
[----:B------:R-:W-:-:S04]  /*19f0*/  IADD3.X R60, P0, PT, R60, UR35, RZ, P0, !PT ;  /* 0x000000233c3c7c10 */ /* 0x000fc8000871e4ff */
[----:B------:R-:W-:-:S04]  /*1a00*/  IADD3.X R61, P0, PT, R61, UR36, RZ, P0, !PT ;  /* 0x000000243d3d7c10 */ /* 0x000fc8000871e4ff */
[----:B------:R-:W-:-:S04]  /*1a10*/  IADD3.X R62, PT, PT, R62, UR37, RZ, P0, !PT ;  /* 0x000000253e3e7c10 */ /* 0x000fc800087fe4ff */
[----:B------:R-:W-:-:S13]  /*1a20*/  ISETP.GT.U32.AND P0, PT, R62, UR38, PT ;  /* 0x000000263e007c0c */ /* 0x000fda000bf04070 */
[----:B------:R-:W-:Y:S05]  /*1a30*/  @P0 BRA `(.L_x_17) ;  /* 0x0000000000640947 */ /* 0x000fea0003800000 */
[----:B------:R-:W-:-:S13]  /*1a40*/  ISETP.GE.U32.AND P0, PT, R62, UR38, PT ;  /* 0x000000263e007c0c */ /* 0x000fda000bf06070 */
[----:B------:R-:W-:Y:S05]  /*1a50*/  @!P0 BRA `(.L_x_16) ;  /* 0x00000000007c8947 */ /* 0x000fea0003800000 */
        /* <DEDUP_REMOVED lines=16> */
[----:B----4-:R-:W-:-:S13]  /*1b60*/  ISETP.GT.U32.AND P0, PT, R57, UR43, PT ;  /* 0x0000002b39007c0c */ /* 0x010fda000bf04070 */
[----:B------:R-:W-:Y:S05]  /*1b70*/  @P0 BRA `(.L_x_17) ;  /* 0x0000000000140947 */ /* 0x000fea0003800000 */
[----:B------:R-:W-:-:S04]  /*1b80*/  ISETP.GE.U32.AND P0, PT, R55, UR16, PT ;  /* 0x0000001037007c0c */ /* 0x000fc8000bf06070 */
[----:B------:R-:W-:-:S04]  /*1b90*/  ISETP.LT.U32.OR P0, PT, R56, UR17, !P0 ;  /* 0x0000001138007c0c */ /* 0x000fc8000c701470 */
[----:B------:R-:W-:-:S04]  /*1ba0*/  ISETP.LE.U32.AND P0, PT, R56, UR17, P0 ;  /* 0x0000001138007c0c */ /* 0x000fc80008703070 */
[----:B------:R-:W-:-:S13]  /*1bb0*/  ISETP.LT.U32.OR P0, PT, R57, UR43, P0 ;  /* 0x0000002b39007c0c */ /* 0x000fda0008701470 */
[----:B------:R-:W-:Y:S05]  /*1bc0*/  @P0 BRA `(.L_x_16) ;  /* 0x0000000000200947 */ /* 0x000fea0003800000 */
.L_x_17:
[----:B------:R-:W-:-:S04]  /*1bd0*/  IADD3 R55, P0, PT, R55, -UR8, RZ ;  /* 0x8000000837377c10 */ /* 0x000fc8000ff1e0ff */
[----:B------:R-:W-:-:S04]  /*1be0*/  IADD3.X R56, P0, PT, R56, ~UR9, RZ, P0, !PT ;  /* 0x8000000938387c10 */ /* 0x000fc8000871e4ff */
[----:B------:R-:W-:-:S04]  /*1bf0*/  IADD3.X R57, P0, PT, R57, ~UR10, RZ, P0, !PT ;  /* 0x8000000a39397c10 */ /* 0x000fc8000871e4ff */
[----:B------:R-:W-:-:S04]  /*1c00*/  IADD3.X R58, P0, PT, R58, ~UR11, RZ, P0, !PT ;  /* 0x8000000b3a3a7c10 */ /* 0x000fc8000871e4ff */
[----:B------:R-:W-:-:S04]  /*1c10*/  IADD3.X R59, P0, PT, R59, ~UR14, RZ, P0, !PT ;  /* 0x8000000e3b3b7c10 */ /* 0x000fc8000871e4ff */
[----:B------:R-:W-:-:S04]  /*1c20*/  IADD3.X R60, P0, PT, R60, ~UR15, RZ, P0, !PT ;  /* 0x8000000f3c3c7c10 */ /* 0x000fc8000871e4ff */
[----:B------:R-:W-:-:S04]  /*1c30*/  IADD3.X R61, P0, PT, R61, ~UR39, RZ, P0, !PT ;  /* 0x800000273d3d7c10 */ /* 0x000fc8000871e4ff */
[----:B------:R-:W-:-:S09]  /*1c40*/  IADD3.X R62, PT, PT, R62, ~UR38, RZ, P0, !PT ;  /* 0x800000263e3e7c10 */ /* 0x000fd200087fe4ff */
.L_x_16:
[----:B0-----:R-:W-:-:S04]  /*1c50*/  UIADD3 UR30, UP0, UPT, UR30, UR30, URZ ;  /* 0x0000001e1e1e7290 */ /* 0x001fc8000ff1e0ff */
[----:B------:R-:W-:-:S04]  /*1c60*/  UIADD3.X UR31, UP0, UPT, UR31, UR31, URZ, UP0, !UPT ;  /* 0x0000001f1f1f7290 */ /* 0x000fc8000871e4ff */
[----:B------:R-:W-:-:S04]  /*1c70*/  UIADD3.X UR32, UP0, UPT, UR32, UR32, URZ, UP0, !UPT ;  /* 0x0000002020207290 */ /* 0x000fc8000871e4ff */
[----:B------:R-:W-:-:S04]  /*1c80*/  UIADD3.X UR33, UP0, UPT, UR33, UR33, URZ, UP0, !UPT ;  /* 0x0000002121217290 */ /* 0x000fc8000871e4ff */
[----:B------:R-:W-:-:S04]  /*1c90*/  UIADD3.X UR34, UP0, UPT, UR34, UR34, URZ, UP0, !UPT ;  /* 0x0000002222227290 */ /* 0x000fc8000871e4ff */
[----:B------:R-:W-:-:S04]  /*1ca0*/  UIADD3.X UR35, UP0, UPT, UR35, UR35, URZ, UP0, !UPT ;  /* 0x0000002323237290 */ /* 0x000fc8000871e4ff */
[----:B------:R-:W-:-:S04]  /*1cb0*/  UIADD3.X UR36, UP0, UPT, UR36, UR36, URZ, UP0, !UPT ;  /* 0x0000002424247290 */ /* 0x000fc8000871e4ff */
[----:B------:R-:W-:-:S04]  /*1cc0*/  UIADD3.X UR37, UPT, UPT, UR37, UR37, URZ, UP0, !UPT ;  /* 0x0000002525257290 */ /* 0x000fc800087fe4ff */
[----:B------:R-:W-:-:S09]  /*1cd0*/  UISETP.GT.U32.AND UP0, UPT, UR37, UR38, UPT ;  /* 0x000000262500728c */ /* 0x000fd2000bf04070 */
[----:B------:R-:W-:Y:S05]  /*1ce0*/  BRA.U UP0, `(.L_x_18) ;  /* 0x0000000100647547 */ /* 0x000fea000b800000 */
[----:B------:R-:W-:-:S09]  /*1cf0*/  UISETP.GE.U32.AND UP0, UPT, UR37, UR38, UPT ;  /* 0x000000262500728c */ /* 0x000fd2000bf06070 */
[----:B------:R-:W-:Y:S05]  /*1d00*/  BRA.U !UP0, `(.L_x_19) ;  /* 0x00000001087c7547 */ /* 0x000fea000b800000 */
        /* <DEDUP_REMOVED lines=16> */
[----:B----4-:R-:W-:-:S09]  /*1e10*/  UISETP.GT.U32.AND UP0, UPT, UR32, UR43, UPT ;  /* 0x0000002b2000728c */ /* 0x010fd2000bf04070 */
[----:B------:R-:W-:Y:S05]  /*1e20*/  BRA.U UP0, `(.L_x_18) ;  /* 0x0000000100147547 */ /* 0x000fea000b800000 */
[----:B------:R-:W-:-:S04]  /*1e30*/  UISETP.GE.U32.AND UP0, UPT, UR30, UR16, UPT ;  /* 0x000000101e00728c */ /* 0x000fc8000bf06070 */
[----:B------:R-:W-:-:S04]  /*1e40*/  UISETP.LT.U32.OR UP0, UPT, UR31, UR17, !UP0 ;  /* 0x000000111f00728c */ /* 0x000fc8000c701470 */
[----:B------:R-:W-:-:S04]  /*1e50*/  UISETP.LE.U32.AND UP0, UPT, UR31, UR17, UP0 ;  /* 0x000000111f00728c */ /* 0x000fc80008703070 */
[----:B------:R-:W-:-:S09]  /*1e60*/  UISETP.LT.U32.OR UP0, UPT, UR32, UR43, UP0 ;  /* 0x0000002b2000728c */ /* 0x000fd20008701470 */
[----:B------:R-:W-:Y:S05]  /*1e70*/  BRA.U UP0, `(.L_x_19) ;  /* 0x0000000100207547 */ /* 0x000fea000b800000 */
.L_x_18:
[----:B------:R-:W-:-:S04]  /*1e80*/  UIADD3 UR30, UP0, UPT, UR30, -UR8, URZ ;  /* 0x800000081e1e7290 */ /* 0x000fc8000ff1e0ff */
[----:B------:R-:W-:-:S04]  /*1e90*/  UIADD3.X UR31, UP0, UPT, UR31, ~UR9, URZ, UP0, !UPT ;  /* 0x800000091f1f7290 */ /* 0x000fc8000871e4ff */
[----:B------:R-:W-:-:S04]  /*1ea0*/  UIADD3.X UR32, UP0, UPT, UR32, ~UR10, URZ, UP0, !UPT ;  /* 0x8000000a20207290 */ /* 0x000fc8000871e4ff */
[----:B------:R-:W-:-:S04]  /*1eb0*/  UIADD3.X UR33, UP0, UPT, UR33, ~UR11, URZ, UP0, !UPT ;  /* 0x8000000b21217290 */ /* 0x000fc8000871e4ff */
[----:B------:R-:W-:-:S04]  /*1ec0*/  UIADD3.X UR34, UP0, UPT, UR34, ~UR14, URZ, UP0, !UPT ;  /* 0x8000000e22227290 */ /* 0x000fc8000871e4ff */
[----:B------:R-:W-:-:S04]  /*1ed0*/  UIADD3.X UR35, UP0, UPT, UR35, ~UR15, URZ, UP0, !UPT ;  /* 0x8000000f23237290 */ /* 0x000fc8000871e4ff */
[----:B------:R-:W-:-:S04]  /*1ee0*/  UIADD3.X UR36, UP0, UPT, UR36, ~UR39, URZ, UP0, !UPT ;  /* 0x8000002724247290 */ /* 0x000fc8000871e4ff */
[----:B------:R-:W-:-:S12]  /*1ef0*/  UIADD3.X UR37, UPT, UPT, UR37, ~UR38, URZ, UP0, !UPT ;  /* 0x8000002625257290 */ /* 0x000fd800087fe4ff */
.L_x_19:
[----:B------:R-:W-:Y:S05]  /*1f00*/  BRA.U UP1, `(.L_x_20) ;  /* 0xfffffff901807547 */ /* 0x000fea000b83ffff */
[----:B------:R-:W-:Y:S01]  /*1f10*/  IMAD.MOV.U32 R8, RZ, RZ, R62 ;  /* 0x000000ffff087224 */ /* 0x000fe200078e003e */
[----:B------:R-:W-:Y:S01]  /*1f20*/  CS2R R28, SRZ ;  /* 0x00000000001c7805 */ /* 0x000fe2000001ff00 */
[----:B------:R-:W-:Y:S01]  /*1f30*/  IMAD.MOV.U32 R13, RZ, RZ, R61 ;  /* 0x000000ffff0d7224 */ /* 0x000fe200078e003d */
[----:B------:R-:W-:Y:S01]  /*1f40*/  CS2R R32, SRZ ;  /* 0x0000000000207805 */ /* 0x000fe2000001ff00 */
[----:B------:R-:W-:Y:S01]  /*1f50*/  IMAD.MOV.U32 R12, RZ, RZ, R60 ;  /* 0x000000ffff0c7224 */ /* 0x000fe200078e003c */
[----:B------:R-:W-:Y:S01]  /*1f60*/  CS2R R34, SRZ ;  /* 0x0000000000227805 */ /* 0x000fe2000001ff00 */
[----:B------:R-:W-:Y:S01]  /*1f70*/  IMAD.MOV.U32 R15, RZ, RZ, R59 ;  /* 0x000000ffff0f7224 */ /* 0x000fe200078e003b */
[----:B------:R-:W-:Y:S01]  /*1f80*/  CS2R R30, SRZ ;  /* 0x00000000001e7805 */ /* 0x000fe2000001ff00 */
[----:B------:R-:W-:Y:S02]  /*1f90*/  IMAD.MOV.U32 R14, RZ, RZ, R58 ;  /* 0x000000ffff0e7224 */ /* 0x000fe400078e003a */
[----:B------:R-:W-:-:S02]  /*1fa0*/  IMAD.MOV.U32 R17, RZ, RZ, R57 ;  /* 0x000000ffff117224 */ /* 0x000fc400078e0039 */
[----:B------:R-:W-:Y:S02]  /*1fb0*/  IMAD.MOV.U32 R16, RZ, RZ, R56 ;  /* 0x000000ffff107224 */ /* 0x000fe400078e0038 */
[----:B------:R-:W-:Y:S02]  /*1fc0*/  IMAD.MOV.U32 R19, RZ, RZ, R55 ;  /* 0x000000ffff137224 */ /* 0x000fe400078e0037 */
[----:B------:R-:W-:-:S07]  /*1fd0*/  IMAD.MOV.U32 R18, RZ, RZ, RZ ;  /* 0x000000ffff127224 */ /* 0x000fce00078e00ff */
.L_x_27:
[----:B------:R-:W-:-:S04]  /*1fe0*/  SHF.R.U32.HI R26, RZ, 0x5, R18 ;  /* 0x00000005ff1a7819 */ /* 0x000fc80000011612 */
[----:B------:R-:W-:-:S05]  /*1ff0*/  LEA R26, R26, UR19, 0x2 ;  /* 0x000000131a1a7c11 */ /* 0x000fca000f8e10ff */
[----:B------:R-:W2:Y:S01]  /*2000*/  LDL R37, [R26] ;  /* 0x000000001a257983 */ /* 0x000ea20000100800 */
        /* <DEDUP_REMOVED lines=56> */
.L_x_24:
[----:B----4-:R-:W-:Y:S05]  /*2390*/  BSYNC.RELIABLE B4 ;  /* 0x0000000000047941 */ /* 0x010fea0003800100 */
.L_x_23:
        /* <DEDUP_REMOVED lines=11> */
.L_x_22:
[----:B----4-:R-:W-:Y:S05]  /*2450*/  BSYNC.RECONVERGENT B3 ;  /* 0x0000000000037941 */ /* 0x010fea0003800200 */
.L_x_21:
[----:B------:R-:W-:Y:S01]  /*2460*/  IADD3 R19, P0, PT, R19, R19, RZ ;  /* 0x0000001313137210 */ /* 0x000fe20007f1e0ff */
[----:B------:R-:W0:Y:S03]  /*2470*/  LDCU UR4, c[0x3][0x1c] ;  /* 0x00c00380ff0477ac */ /* 0x000e260008000800 */
[----:B------:R-:W-:Y:S01]  /*2480*/  IADD3.X R16, P0, PT, R16, R16, RZ, P0, !PT ;  /* 0x0000001010107210 */ /* 0x000fe2000071e4ff */
[----:B------:R-:W1:Y:S03]  /*2490*/  LDCU UR5, c[0x3][0x18] ;  /* 0x00c00300ff0577ac */ /* 0x000e660008000800 */
[----:B------:R-:W-:-:S04]  /*24a0*/  IADD3.X R17, P0, PT, R17, R17, RZ, P0, !PT ;  /* 0x0000001111117210 */ /* 0x000fc8000071e4ff */
[----:B------:R-:W-:-:S04]  /*24b0*/  IADD3.X R14, P0, PT, R14, R14, RZ, P0, !PT ;  /* 0x0000000e0e0e7210 */ /* 0x000fc8000071e4ff */
[----:B------:R-:W-:-:S04]  /*24c0*/  IADD3.X R15, P0, PT, R15, R15, RZ, P0, !PT ;  /* 0x0000000f0f0f7210 */ /* 0x000fc8000071e4ff */
[----:B------:R-:W-:-:S04]  /*24d0*/  IADD3.X R12, P0, PT, R12, R12, RZ, P0, !PT ;  /* 0x0000000c0c0c7210 */ /* 0x000fc8000071e4ff */
[----:B------:R-:W-:-:S05]  /*24e0*/  IADD3.X R13, P0, PT, R13, R13, RZ, P0, !PT ;  /* 0x0000000d0d0d7210 */ /* 0x000fca000071e4ff */
[----:B------:R-:W-:-:S05]  /*24f0*/  IMAD.X R8, R8, 0x1, R8, P0 ;  /* 0x0000000108087824 */ /* 0x000fca00000e0608 */
[----:B0-----:R-:W-:-:S13]  /*2500*/  ISETP.GT.U32.AND P0, PT, R8, UR4, PT ;  /* 0x0000000408007c0c */ /* 0x001fda000bf04070 */
[----:B-1----:R-:W-:Y:S05]  /*2510*/  @P0 BRA `(.L_x_25) ;  /* 0x0000000000780947 */ /* 0x002fea0003800000 */
[----:B------:R-:W-:-:S13]  /*2520*/  ISETP.GE.U32.AND P0, PT, R8, UR4, PT ;  /* 0x0000000408007c0c */ /* 0x000fda000bf06070 */
[----:B------:R-:W-:Y:S05]  /*2530*/  @!P0 BRA `(.L_x_26) ;  /* 0x0000000000988947 */ /* 0x000fea0003800000 */
[----:B------:R-:W-:-:S13]  /*2540*/  ISETP.GT.U32.AND P0, PT, R13, UR5, PT ;  /* 0x000000050d007c0c */ /* 0x000fda000bf04070 */
[----:B------:R-:W-:Y:S05]  /*2550*/  @P0 BRA `(.L_x_25) ;  /* 0x0000000000680947 */ /* 0x000fea0003800000 */
[----:B------:R-:W-:-:S13]  /*2560*/  ISETP.GE.U32.AND P0, PT, R13, UR5, PT ;  /* 0x000000050d007c0c */ /* 0x000fda000bf06070 */
[----:B------:R-:W-:Y:S05]  /*2570*/  @!P0 BRA `(.L_x_26) ;  /* 0x0000000000888947 */ /* 0x000fea0003800000 */
[----:B------:R-:W0:Y:S02]  /*2580*/  LDCU UR6, c[0x3][0x14] ;  /* 0x00c00280ff0677ac */ /* 0x000e240008000800 */
[----:B0-----:R-:W-:-:S13]  /*2590*/  ISETP.GT.U32.AND P0, PT, R12, UR6, PT ;  /* 0x000000060c007c0c */ /* 0x001fda000bf04070 */
        /* <DEDUP_REMOVED lines=16> */
[----:B------:R-:W0:Y:S02]  /*26a0*/  LDCU.64 UR8, c[0x3][URZ] ;  /* 0x00c00000ff0877ac */ /* 0x000e240008000a00 */
[----:B0-----:R-:W-:-:S04]  /*26b0*/  ISETP.GE.U32.AND P0, PT, R19, UR8, PT ;  /* 0x0000000813007c0c */ /* 0x001fc8000bf06070 */
[----:B------:R-:W-:-:S04]  /*26c0*/  ISETP.LT.U32.OR P0, PT, R16, UR9, !P0 ;  /* 0x0000000910007c0c */ /* 0x000fc8000c701470 */
[----:B------:R-:W-:-:S04]  /*26d0*/  ISETP.LE.U32.AND P0, PT, R16, UR9, P0 ;  /* 0x0000000910007c0c */ /* 0x000fc80008703070 */
[----:B------:R-:W-:-:S13]  /*26e0*/  ISETP.LT.U32.OR P0, PT, R17, UR6, P0 ;  /* 0x0000000611007c0c */ /* 0x000fda0008701470 */
[----:B------:R-:W-:Y:S05]  /*26f0*/  @P0 BRA `(.L_x_26) ;  /* 0x0000000000280947 */ /* 0x000fea0003800000 */
.L_x_25:
[----:B------:R-:W0:Y:S01]  /*2700*/  LDCU.128 UR8, c[0x3][URZ] ;  /* 0x00c00000ff0877ac */ /* 0x000e220008000c00 */
[----:B------:R-:W1:Y:S01]  /*2710*/  LDCU.64 UR14, c[0x3][0x10] ;  /* 0x00c00200ff0e77ac */ /* 0x000e620008000a00 */
[----:B0-----:R-:W-:-:S04]  /*2720*/  IADD3 R19, P0, PT, R19, -UR8, RZ ;  /* 0x8000000813137c10 */ /* 0x001fc8000ff1e0ff */
[----:B------:R-:W-:-:S04]  /*2730*/  IADD3.X R16, P0, PT, R16, ~UR9, RZ, P0, !PT ;  /* 0x8000000910107c10 */ /* 0x000fc8000871e4ff */
[----:B------:R-:W-:-:S04]  /*2740*/  IADD3.X R17, P0, PT, R17, ~UR10, RZ, P0, !PT ;  /* 0x8000000a11117c10 */ /* 0x000fc8000871e4ff */
[----:B------:R-:W-:-:S04]  /*2750*/  IADD3.X R14, P0, PT, R14, ~UR11, RZ, P0, !PT ;  /* 0x8000000b0e0e7c10 */ /* 0x000fc8000871e4ff */
[----:B-1----:R-:W-:-:S04]  /*2760*/  IADD3.X R15, P0, PT, R15, ~UR14, RZ, P0, !PT ;  /* 0x8000000e0f0f7c10 */ /* 0x002fc8000871e4ff */
[----:B------:R-:W-:-:S04]  /*2770*/  IADD3.X R12, P0, PT, R12, ~UR15, RZ, P0, !PT ;  /* 0x8000000f0c0c7c10 */ /* 0x000fc8000871e4ff */
[----:B------:R-:W-:-:S04]  /*2780*/  IADD3.X R13, P0, PT, R13, ~UR5, RZ, P0, !PT ;  /* 0x800000050d0d7c10 */ /* 0x000fc8000871e4ff */
[----:B------:R-:W-:-:S09]  /*2790*/  IADD3.X R8, PT, PT, R8, ~UR4, RZ, P0, !PT ;  /* 0x8000000408087c10 */ /* 0x000fd200087fe4ff */
.L_x_26:
[----:B------:R-:W-:Y:S05]  /*27a0*/  @P1 BRA `(.L_x_27) ;  /* 0xfffffff8000c1947 */ /* 0x000fea000383ffff */
[----:B------:R0:W-:Y:S01]  /*27b0*/  STL.64 [R1+0x60], R30 ;  /* 0x0000601e01007387 */ /* 0x0001e20000100a00 */
[----:B------:R-:W-:Y:S01]  /*27c0*/  IMAD.MOV.U32 R12, RZ, RZ, 0x84 ;  /* 0x00000084ff0c7424 */ /* 0x000fe200078e00ff */
[----:B------:R-:W-:Y:S01]  /*27d0*/  CS2R R74, SRZ ;  /* 0x00000000004a7805 */ /* 0x000fe2000001ff00 */
[----:B------:R-:W-:Y:S01]  /*27e0*/  IMAD.MOV.U32 R8, RZ, RZ, RZ ;  /* 0x000000ffff087224 */ /* 0x000fe200078e00ff */
[----:B------:R0:W-:Y:S01]  /*27f0*/  STL.64 [R1+0x68], R34 ;  /* 0x0000682201007387 */ /* 0x0001e20000100a00 */
[----:B------:R-:W-:Y:S01]  /*2800*/  IMAD.MOV.U32 R73, RZ, RZ, RZ ;  /* 0x000000ffff497224 */ /* 0x000fe200078e00ff */
[----:B------:R-:W-:Y:S02]  /*2810*/  CS2R R76, SRZ ;  /* 0x00000000004c7805 */ /* 0x000fe4000001ff00 */
[----:B------:R-:W-:Y:S01]  /*2820*/  CS2R R78, SRZ ;  /* 0x00000000004e7805 */ /* 0x000fe2000001ff00 */
[----:B------:R0:W-:Y:S01]  /*2830*/  STL.64 [R1+0x70], R32 ;  /* 0x0000702001007387 */ /* 0x0001e20000100a00 */
[----:B------:R-:W-:-:S02]  /*2840*/  IMAD.MOV.U32 R13, RZ, RZ, R70 ;  /* 0x000000ffff0d7224 */ /* 0x000fc400078e0046 */
[----:B------:R-:W-:Y:S01]  /*2850*/  IMAD.MOV.U32 R14, RZ, RZ, R69 ;  /* 0x000000ffff0e7224 */ /* 0x000fe200078e0045 */
[----:B------:R0:W-:Y:S01]  /*2860*/  STL.64 [R1+0x78], R28 ;  /* 0x0000781c01007387 */ /* 0x0001e20000100a00 */
[----:B------:R-:W-:Y:S02]  /*2870*/  IMAD.MOV.U32 R15, RZ, RZ, R68 ;  /* 0x000000ffff0f7224 */ /* 0x000fe400078e0044 */
[----:B------:R-:W-:Y:S02]  /*2880*/  IMAD.MOV.U32 R16, RZ, RZ, R67 ;  /* 0x000000ffff107224 */ /* 0x000fe400078e0043 */
[----:B------:R-:W-:Y:S02]  /*2890*/  IMAD.MOV.U32 R17, RZ, RZ, R66 ;  /* 0x000000ffff117224 */ /* 0x000fe400078e0042 */
[----:B------:R-:W-:Y:S02]  /*28a0*/  IMAD.MOV.U32 R18, RZ, RZ, R65 ;  /* 0x000000ffff127224 */ /* 0x000fe400078e0041 */
[----:B------:R-:W-:-:S02]  /*28b0*/  IMAD.MOV.U32 R19, RZ, RZ, R64 ;  /* 0x000000ffff137224 */ /* 0x000fc400078e0040 */
[----:B------:R-:W-:Y:S02]  /*28c0*/  IMAD.MOV.U32 R26, RZ, RZ, R63 ;  /* 0x000000ffff1a7224 */ /* 0x000fe400078e003f */
[----:B------:R-:W-:Y:S02]  /*28d0*/  IMAD.MOV.U32 R36, RZ, RZ, RZ ;  /* 0x000000ffff247224 */ /* 0x000fe400078e00ff */
[----:B0-----:R-:W-:-:S07]  /*28e0*/  IMAD R39, R71, 0x64, R12 ;  /* 0x0000006447277824 */ /* 0x001fce00078e020c */
.L_x_36:
[----:B------:R-:W-:-:S05]  /*28f0*/  SHF.R.U32.HI R12, RZ, 0x5, R36 ;  /* 0x00000005ff0c7819 */ /* 0x000fca0000011624 */
[----:B------:R-:W-:-:S04]  /*2900*/  IMAD R12, R12, 0x4, R39 ;  /* 0x000000040c0c7824 */ /* 0x000fc800078e0227 */
[----:B------:R-:W0:Y:S02]  /*2910*/  LDC R37, c[0x3][R12] ;  /* 0x00c000000c257b82 */ /* 0x000e240000000800 */
[----:B0-----:R-:W-:Y:S01]  /*2920*/  SHF.R.W.U32.HI R37, RZ, R36, R37 ;  /* 0x00000024ff257219 */ /* 0x001fe20000011e25 */
[----:B------:R-:W-:-:S03]  /*2930*/  VIADD R36, R36, 0x1 ;  /* 0x0000000124247836 */ /* 0x000fc60000000000 */
[----:B------:R-:W-:Y:S02]  /*2940*/  LOP3.LUT R37, R37, 0x1, RZ, 0xc0, !PT ;  /* 0x0000000125257812 */ /* 0x000fe400078ec0ff */
[----:B------:R-:W-:Y:S02]  /*2950*/  ISETP.NE.AND P1, PT, R36, 0x100, PT ;  /* 0x000001002400780c */ /* 0x000fe40003f25270 */
[----:B------:R-:W-:-:S13]  /*2960*/  ISETP.NE.U32.AND P0, PT, R37, 0x1, PT ;  /* 0x000000012500780c */ /* 0x000fda0003f05070 */
[----:B------:R-:W-:Y:S05]  /*2970*/  @P0 BRA `(.L_x_28) ;  /* 0x0000000000fc0947 */ /* 0x000fea0003800000 */
        /* <DEDUP_REMOVED lines=50> */
.L_x_30:
[----:B------:R-:W-:Y:S05]  /*2ca0*/  BSYNC.RELIABLE B4 ;  /* 0x0000000000047941 */ /* 0x000fea0003800100 */
.L_x_29:
        /* <DEDUP_REMOVED lines=11> */
.L_x_31:
[----:B------:R-:W-:Y:S05]  /*2d60*/  BSYNC.RECONVERGENT B3 ;  /* 0x0000000000037941 */ /* 0x000fea0003800200 */
.L_x_28:
        /* <DEDUP_REMOVED lines=50> */
.L_x_34:
[----:B------:R-:W-:Y:S05]  /*3090*/  BSYNC.RELIABLE B4 ;  /* 0x0000000000047941 */ /* 0x000fea0003800100 */
.L_x_33:
        /* <DEDUP_REMOVED lines=11> */
.L_x_35:
[----:B------:R-:W-:Y:S05]  /*3150*/  BSYNC.RECONVERGENT B3 ;  /* 0x0000000000037941 */ /* 0x000fea0003800200 */
.L_x_32:
[----:B------:R-:W-:Y:S05]  /*3160*/  @P1 BRA `(.L_x_36) ;  /* 0xfffffff400e01947 */ /* 0x000fea000383ffff */
[----:B------:R-:W-:Y:S01]  /*3170*/  IMAD.MOV.U32 R12, RZ, RZ, 0x84 ;  /* 0x00000084ff0c7424 */ /* 0x000fe200078e00ff */
[----:B------:R-:W-:Y:S01]  /*3180*/  CS2R R14, SRZ ;  /* 0x00000000000e7805 */ /* 0x000fe2000001ff00 */
[----:B------:R-:W-:Y:S01]  /*3190*/  IMAD.MOV.U32 R42, RZ, RZ, RZ ;  /* 0x000000ffff2a7224 */ /* 0x000fe200078e00ff */
[----:B------:R-:W-:Y:S01]  /*31a0*/  CS2R R16, SRZ ;  /* 0x0000000000107805 */ /* 0x000fe2000001ff00 */
[----:B------:R-:W-:Y:S01]  /*31b0*/  IMAD R80, R71, 0x64, R12 ;  /* 0x0000006447507824 */ /* 0x000fe200078e020c */
[----:B------:R-:W-:Y:S02]  /*31c0*/  CS2R R12, SRZ ;  /* 0x00000000000c7805 */ /* 0x000fe4000001ff00 */
[----:B------:R-:W-:Y:S01]  /*31d0*/  CS2R R18, SRZ ;  /* 0x0000000000127805 */ /* 0x000fe2000001ff00 */
[----:B------:R0:W1:Y:S08]  /*31e0*/  LDC R26, c[0x3][R80+0x5c] ;  /* 0x00c01700501a7b82 */ /* 0x0000700000000800 */
[----:B------:R0:W2:Y:S08]  /*31f0*/  LDC R37, c[0x3][R80+0x58] ;  /* 0x00c0160050257b82 */ /* 0x0000b00000000800 */
[----:B------:R0:W3:Y:S08]  /*3200*/  LDC R39, c[0x3][R80+0x50] ;  /* 0x00c0140050277b82 */ /* 0x0000f00000000800 */
[----:B------:R0:W4:Y:S08]  /*3210*/  LDC R36, c[0x3][R80+0x54] ;  /* 0x00c0150050247b82 */ /* 0x0001300000000800 */
[----:B------:R0:W0:Y:S08]  /*3220*/  LDC R41, c[0x3][R80+0x48] ;  /* 0x00c0120050297b82 */ /* 0x0000300000000800 */
[----:B------:R0:W0:Y:S08]  /*3230*/  LDC R38, c[0x3][R80+0x4c] ;  /* 0x00c0130050267b82 */ /* 0x0000300000000800 */
[----:B------:R0:W0:Y:S08]  /*3240*/  LDC R43, c[0x3][R80+0x40] ;  /* 0x00c01000502b7b82 */ /* 0x0000300000000800 */
[----:B-12---:R0:W0:Y:S02]  /*3250*/  LDC R40, c[0x3][R80+0x44] ;  /* 0x00c0110050287b82 */ /* 0x0060240000000800 */
.L_x_43:
[----:B0-----:R-:W-:-:S04]  /*3260*/  SHF.R.U32.HI R80, RZ, 0x5, R42 ;  /* 0x00000005ff507819 */ /* 0x001fc8000001162a */
        /* <DEDUP_REMOVED lines=15> */
[----:B---3--:R-:W-:-:S04]  /*3360*/  IADD3.X R12, P0, PT, R12, R39, RZ, P0, !PT ;  /* 0x000000270c0c7210 */ /* 0x008fc8000071e4ff */
[----:B----4-:R-:W-:-:S04]  /*3370*/  IADD3.X R13, P0, PT, R13, R36, RZ, P0, !PT ;  /* 0x000000240d0d7210 */ /* 0x010fc8000071e4ff */
        /* <DEDUP_REMOVED lines=41> */
.L_x_40:
[----:B------:R-:W-:Y:S05]  /*3610*/  BSYNC.RELIABLE B4 ;  /* 0x0000000000047941 */ /* 0x000fea0003800100 */
.L_x_39:
        /* <DEDUP_REMOVED lines=11> */
.L_x_38:
[----:B------:R-:W-:Y:S05]  /*36d0*/  BSYNC.RECONVERGENT B3 ;  /* 0x0000000000037941 */ /* 0x000fea0003800200 */
.L_x_37:
[----:B------:R-:W-:Y:S01]  /*36e0*/  IADD3 R43, P0, PT, R43, R43, RZ ;  /* 0x0000002b2b2b7210 */ /* 0x000fe20007f1e0ff */
[----:B------:R-:W0:Y:S03]  /*36f0*/  LDCU UR4, c[0x3][0x1c] ;  /* 0x00c00380ff0477ac */ /* 0x000e260008000800 */
[----:B------:R-:W-:Y:S01]  /*3700*/  IADD3.X R40, P0, PT, R40, R40, RZ, P0, !PT ;  /* 0x0000002828287210 */ /* 0x000fe2000071e4ff */
[----:B------:R-:W1:Y:S03]  /*3710*/  LDCU UR5, c[0x3][0x18] ;  /* 0x00c00300ff0577ac */ /* 0x000e660008000800 */
[----:B------:R-:W-:-:S04]  /*3720*/  IADD3.X R41, P0, PT, R41, R41, RZ, P0, !PT ;  /* 0x0000002929297210 */ /* 0x000fc8000071e4ff */
[----:B------:R-:W-:-:S04]  /*3730*/  IADD3.X R38, P0, PT, R38, R38, RZ, P0, !PT ;  /* 0x0000002626267210 */ /* 0x000fc8000071e4ff */
[----:B---3--:R-:W-:-:S04]  /*3740*/  IADD3.X R39, P0, PT, R39, R39, RZ, P0, !PT ;  /* 0x0000002727277210 */ /* 0x008fc8000071e4ff */
[----:B----4-:R-:W-:-:S04]  /*3750*/  IADD3.X R36, P0, PT, R36, R36, RZ, P0, !PT ;  /* 0x0000002424247210 */ /* 0x010fc8000071e4ff */
        /* <DEDUP_REMOVED lines=34> */
.L_x_41:
        /* <DEDUP_REMOVED lines=10> */
.L_x_42:
[----:B------:R-:W-:Y:S05]  /*3a20*/  @P1 BRA `(.L_x_43) ;  /* 0xfffffff8000c1947 */ /* 0x000fea000383ffff */
[----:B------:R0:W-:Y:S01]  /*3a30*/  STL.64 [R1+0xc0], R18 ;  /* 0x0000c01201007387 */ /* 0x0001e20000100a00 */
[----:B------:R-:W-:Y:S02]  /*3a40*/  IMAD.MOV.U32 R26, RZ, RZ, R62 ;  /* 0x000000ffff1a7224 */ /* 0x000fe400078e003e */
[----:B------:R-:W-:Y:S01]  /*3a50*/  IMAD.MOV.U32 R37, RZ, RZ, R61 ;  /* 0x000000ffff257224 */ /* 0x000fe200078e003d */
[----:B------:R1:W-:Y:S01]  /*3a60*/  STL.64 [R1+0xc8], R16 ;  /* 0x0000c81001007387 */ /* 0x0003e20000100a00 */
[----:B------:R-:W-:Y:S02]  /*3a70*/  IMAD.MOV.U32 R36, RZ, RZ, R60 ;  /* 0x000000ffff247224 */ /* 0x000fe400078e003c */
[----:B------:R-:W-:Y:S01]  /*3a80*/  IMAD.MOV.U32 R39, RZ, RZ, R59 ;  /* 0x000000ffff277224 */ /* 0x000fe200078e003b */
[----:B------:R2:W-:Y:S01]  /*3a90*/  STL.64 [R1+0xd0], R12 ;  /* 0x0000d00c01007387 */ /* 0x0005e20000100a00 */
[----:B------:R-:W-:Y:S02]  /*3aa0*/  IMAD.MOV.U32 R38, RZ, RZ, R58 ;  /* 0x000000ffff267224 */ /* 0x000fe400078e003a */
[----:B------:R-:W-:Y:S01]  /*3ab0*/  IMAD.MOV.U32 R41, RZ, RZ, R57 ;  /* 0x000000ffff297224 */ /* 0x000fe200078e0039 */
[----:B------:R3:W-:Y:S01]  /*3ac0*/  STL.64 [R1+0xd8], R14 ;  /* 0x0000d80e01007387 */ /* 0x0007e20000100a00 */
[----:B------:R-:W-:Y:S01]  /*3ad0*/  IMAD.MOV.U32 R40, RZ, RZ, R56 ;  /* 0x000000ffff287224 */ /* 0x000fe200078e0038 */
[----:B0-----:R-:W-:Y:S01]  /*3ae0*/  CS2R R18, SRZ ;  /* 0x0000000000127805 */ /* 0x001fe2000001ff00 */
[----:B------:R-:W-:Y:S01]  /*3af0*/  IMAD.MOV.U32 R43, RZ, RZ, R55 ;  /* 0x000000ffff2b7224 */ /* 0x000fe200078e0037 */
[----:B-1----:R-:W-:Y:S01]  /*3b00*/  CS2R R16, SRZ ;  /* 0x0000000000107805 */ /* 0x002fe2000001ff00 */
[----:B------:R-:W-:Y:S01]  /*3b10*/  IMAD.MOV.U32 R42, RZ, RZ, RZ ;  /* 0x000000ffff2a7224 */ /* 0x000fe200078e00ff */
[----:B--2---:R-:W-:-:S02]  /*3b20*/  CS2R R12, SRZ ;  /* 0x00000000000c7805 */ /* 0x004fc4000001ff00 */
[----:B---3--:R-:W-:-:S07]  /*3b30*/  CS2R R14, SRZ ;  /* 0x00000000000e7805 */ /* 0x008fce000001ff00 */
.L_x_50:
        /* <DEDUP_REMOVED lines=59> */
.L_x_47:
[----:B------:R-:W-:Y:S05]  /*3ef0*/  BSYNC.RELIABLE B4 ;  /* 0x0000000000047941 */ /* 0x000fea0003800100 */
.L_x_46:
        /* <DEDUP_REMOVED lines=11> */
.L_x_45:
[----:B------:R-:W-:Y:S05]  /*3fb0*/  BSYNC.RECONVERGENT B3 ;  /* 0x0000000000037941 */ /* 0x000fea0003800200 */
.L_x_44:
        /* <DEDUP_REMOVED lines=42> */
.L_x_48:
        /* <DEDUP_REMOVED lines=10> */
.L_x_49:
[----:B------:R-:W-:Y:S05]  /*4300*/  @P1 BRA `(.L_x_50) ;  /* 0xfffffff8000c1947 */ /* 0x000fea000383ffff */
[----:B------:R0:W-:Y:S01]  /*4310*/  STL.64 [R1+0xc0], R18 ;  /* 0x0000c01201007387 */ /* 0x0001e20000100a00 */
[----:B------:R-:W-:Y:S01]  /*4320*/  IMAD.MOV.U32 R80, RZ, RZ, 0x84 ;  /* 0x00000084ff507424 */ /* 0x000fe200078e00ff */
[----:B------:R-:W-:Y:S01]  /*4330*/  CS2R R36, SRZ ;  /* 0x0000000000247805 */ /* 0x000fe2000001ff00 */
[----:B------:R-:W-:Y:S01]  /*4340*/  IMAD.MOV.U32 R26, RZ, RZ, RZ ;  /* 0x000000ffff1a7224 */ /* 0x000fe200078e00ff */
[----:B------:R0:W-:Y:S01]  /*4350*/  STL.64 [R1+0xc8], R16 ;  /* 0x0000c81001007387 */ /* 0x0001e20000100a00 */
[----:B------:R-:W-:Y:S02]  /*4360*/  CS2R R38, SRZ ;  /* 0x0000000000267805 */ /* 0x000fe4000001ff00 */
[----:B------:R-:W-:Y:S02]  /*4370*/  CS2R R40, SRZ ;  /* 0x0000000000287805 */ /* 0x000fe4000001ff00 */
[----:B------:R-:W-:Y:S01]  /*4380*/  CS2R R42, SRZ ;  /* 0x00000000002a7805 */ /* 0x000fe2000001ff00 */
[----:B------:R0:W-:Y:S01]  /*4390*/  STL.64 [R1+0xd0], R14 ;  /* 0x0000d00e01007387 */ /* 0x0001e20000100a00 */
[----:B------:R-:W-:-:S03]  /*43a0*/  IMAD R80, R71, 0x64, R80 ;  /* 0x0000006447507824 */ /* 0x000fc600078e0250 */
[----:B------:R0:W-:Y:S04]  /*43b0*/  STL.64 [R1+0xd8], R12 ;  /* 0x0000d80c01007387 */ /* 0x0001e80000100a00 */
.L_x_59:
[----:B------:R-:W-:-:S05]  /*43c0*/  SHF.R.U32.HI R81, RZ, 0x5, R26 ;  /* 0x00000005ff517819 */ /* 0x000fca000001161a */
[----:B------:R-:W-:-:S06]  /*43d0*/  IMAD R81, R81, 0x4, R80 ;  /* 0x0000000451517824 */ /* 0x000fcc00078e0250 */
[----:B------:R-:W1:Y:S02]  /*43e0*/  LDC R81, c[0x3][R81+0x20] ;  /* 0x00c0080051517b82 */ /* 0x000e640000000800 */
[----:B-1----:R-:W-:Y:S01]  /*43f0*/  SHF.R.W.U32.HI R82, RZ, R26, R81 ;  /* 0x0000001aff527219 */ /* 0x002fe20000011e51 */
[----:B------:R-:W-:-:S03]  /*4400*/  VIADD R26, R26, 0x1 ;  /* 0x000000011a1a7836 */ /* 0x000fc60000000000 */
[----:B------:R-:W-:Y:S02]  /*4410*/  LOP3.LUT R82, R82, 0x1, RZ, 0xc0, !PT ;  /* 0x0000000152527812 */ /* 0x000fe400078ec0ff */
[----:B------:R-:W-:Y:S02]  /*4420*/  ISETP.NE.AND P1, PT, R26, 0x100, PT ;  /* 0x000001001a00780c */ /* 0x000fe40003f25270 */
[----:B------:R-:W-:-:S13]  /*4430*/  ISETP.NE.U32.AND P0, PT, R82, 0x1, PT ;  /* 0x000000015200780c */ /* 0x000fda0003f05070 */
[----:B------:R-:W-:Y:S05]  /*4440*/  @P0 BRA `(.L_x_51) ;  /* 0x0000000000fc0947 */ /* 0x000fea0003800000 */
[----:B------:R-:W-:Y:S01]  /*4450*/  IADD3 R42, P0, PT, R42, R11, RZ ;  /* 0x0000000b2a2a7210 */ /* 0x000fe20007f1e0ff */
[----:B------:R-:W1:Y:S01]  /*4460*/  LDC R82, c[0x3][0x1c] ;  /* 0x00c00700ff527b82 */ /* 0x000e620000000800 */
        /* <DEDUP_REMOVED lines=9> */
[----:B-1----:R-:W-:-:S13]  /*4500*/  ISETP.GT.U32.AND P0, PT, R37, R82, PT ;  /* 0x000000522500720c */ /* 0x002fda0003f04070 */
[----:B------:R-:W-:Y:S05]  /*4510*/  @P0 BRA `(.L_x_53) ;  /* 0x0000000000940947 */ /* 0x000fea0003800000 */
[----:B------:R-:W-:-:S13]  /*4520*/  ISETP.GE.U32.AND P0, PT, R37, R82, PT ;  /* 0x000000522500720c */ /* 0x000fda0003f06070 */
[----:B------:R-:W-:Y:S05]  /*4530*/  @!P0 BREAK.RELIABLE B4 ;  /* 0x0000000000048942 */ /* 0x000fea0003800100 */
[----:B------:R-:W-:Y:S05]  /*4540*/  @!P0 BRA `(.L_x_54) ;  /* 0x0000000000b88947 */ /* 0x000fea0003800000 */
[----:B------:R-:W1:Y:S02]  /*4550*/  LDC R81, c[0x3][0x18] ;  /* 0x00c00600ff517b82 */ /* 0x000e640000000800 */
        /* <DEDUP_REMOVED lines=26> */
[----:B------:R-:W1:Y:S02]  /*4700*/  LDCU.64 UR4, c[0x3][URZ] ;  /* 0x00c00000ff0477ac */ /* 0x000e640008000a00 */
[----:B-1----:R-:W-:-:S04]  /*4710*/  ISETP.GE.U32.AND P0, PT, R42, UR4, PT ;  /* 0x000000042a007c0c */ /* 0x002fc8000bf06070 */
[----:B------:R-:W-:-:S04]  /*4720*/  ISETP.LT.U32.OR P0, PT, R43, UR5, !P0 ;  /* 0x000000052b007c0c */ /* 0x000fc8000c701470 */
[----:B------:R-:W-:-:S04]  /*4730*/  ISETP.LE.U32.AND P0, PT, R43, UR5, P0 ;  /* 0x000000052b007c0c */ /* 0x000fc80008703070 */
[----:B------:R-:W-:-:S13]  /*4740*/  ISETP.LT.U32.OR P0, PT, R40, R81, P0 ;  /* 0x000000512800720c */ /* 0x000fda0000701470 */
[----:B------:R-:W-:Y:S05]  /*4750*/  @P0 BREAK.RELIABLE B4 ;  /* 0x0000000000040942 */ /* 0x000fea0003800100 */
[----:B------:R-:W-:Y:S05]  /*4760*/  @P0 BRA `(.L_x_54) ;  /* 0x0000000000300947 */ /* 0x000fea0003800000 */
.L_x_53:
[----:B------:R-:W-:Y:S05]  /*4770*/  BSYNC.RELIABLE B4 ;  /* 0x0000000000047941 */ /* 0x000fea0003800100 */
.L_x_52:
[----:B------:R-:W1:Y:S01]  /*4780*/  LDCU.128 UR8, c[0x3][URZ] ;  /* 0x00c00000ff0877ac */ /* 0x000e620008000c00 */
[----:B------:R-:W2:Y:S01]  /*4790*/  LDCU.64 UR4, c[0x3][0x10] ;  /* 0x00c00200ff0477ac */ /* 0x000ea20008000a00 */
[----:B------:R-:W3:Y:S01]  /*47a0*/  LDCU UR6, c[0x3][0x18] ;  /* 0x00c00300ff0677ac */ /* 0x000ee20008000800 */
[----:B-1----:R-:W-:-:S04]  /*47b0*/  IADD3 R42, P0, PT, R42, -UR8, RZ ;  /* 0x800000082a2a7c10 */ /* 0x002fc8000ff1e0ff */
[----:B------:R-:W-:-:S04]  /*47c0*/  IADD3.X R43, P0, PT, R43, ~UR9, RZ, P0, !PT ;  /* 0x800000092b2b7c10 */ /* 0x000fc8000871e4ff */
[----:B------:R-:W-:-:S04]  /*47d0*/  IADD3.X R40, P0, PT, R40, ~UR10, RZ, P0, !PT ;  /* 0x8000000a28287c10 */ /* 0x000fc8000871e4ff */
[----:B------:R-:W-:-:S04]  /*47e0*/  IADD3.X R41, P0, PT, R41, ~UR11, RZ, P0, !PT ;  /* 0x8000000b29297c10 */ /* 0x000fc8000871e4ff */
[----:B--2---:R-:W-:-:S04]  /*47f0*/  IADD3.X R38, P0, PT, R38, ~UR4, RZ, P0, !PT ;  /* 0x8000000426267c10 */ /* 0x004fc8000871e4ff */
[----:B------:R-:W-:-:S04]  /*4800*/  IADD3.X R39, P0, PT, R39, ~UR5, RZ, P0, !PT ;  /* 0x8000000527277c10 */ /* 0x000fc8000871e4ff */
[----:B---3--:R-:W-:-:S05]  /*4810*/  IADD3.X R36, P0, PT, R36, ~UR6, RZ, P0, !PT ;  /* 0x8000000624247c10 */ /* 0x008fca000871e4ff */
[----:B------:R-:W-:-:S08]  /*4820*/  IMAD.X R37, R37, 0x1, ~R82, P0 ;  /* 0x0000000125257824 */ /* 0x000fd000000e0e52 */
.L_x_54:
[----:B------:R-:W-:Y:S05]  /*4830*/  BSYNC.RECONVERGENT B3 ;  /* 0x0000000000037941 */ /* 0x000fea0003800200 */
.L_x_51:
        /* <DEDUP_REMOVED lines=50> */
.L_x_57:
[----:B------:R-:W-:Y:S05]  /*4b60*/  BSYNC.RELIABLE B4 ;  /* 0x0000000000047941 */ /* 0x000fea0003800100 */
.L_x_56:
        /* <DEDUP_REMOVED lines=11> */
.L_x_58:
[----:B------:R-:W-:Y:S05]  /*4c20*/  BSYNC.RECONVERGENT B3 ;  /* 0x0000000000037941 */ /* 0x000fea0003800200 */
.L_x_55:
[----:B------:R-:W-:Y:S05]  /*4c30*/  @P1 BRA `(.L_x_59) ;  /* 0xfffffff400e01947 */ /* 0x000fea000383ffff */
[----:B------:R-:W-:Y:S01]  /*4c40*/  STL.64 [R1+0xe8], R40 ;  /* 0x0000e82801007387 */ /* 0x000fe20000100a00 */
[----:B------:R-:W-:Y:S01]  /*4c50*/  IMAD.MOV.U32 R87, RZ, RZ, R70 ;  /* 0x000000ffff577224 */ /* 0x000fe200078e0046 */
[----:B------:R-:W-:Y:S01]  /*4c60*/  CS2R R20, SRZ ;  /* 0x0000000000147805 */ /* 0x000fe2000001ff00 */
[----:B------:R-:W-:Y:S01]  /*4c70*/  IMAD.MOV.U32 R85, RZ, RZ, R69 ;  /* 0x000000ffff557224 */ /* 0x000fe200078e0045 */
        /* <DEDUP_REMOVED lines=8> */
[----:B------:R1:W-:Y:S01]  /*4d00*/  STL.64 [R1+0xe0], R42 ;  /* 0x0000e02a01007387 */ /* 0x0003e20000100a00 */
[----:B------:R-:W-:Y:S01]  /*4d10*/  IMAD.MOV.U32 R80, RZ, RZ, R64 ;  /* 0x000000ffff507224 */ /* 0x000fe200078e0040 */
[----:B------:R-:W-:Y:S01]  /*4d20*/  CS2R R26, SRZ ;  /* 0x00000000001a7805 */ /* 0x000fe2000001ff00 */
[----:B------:R-:W-:-:S02]  /*4d30*/  IMAD.MOV.U32 R11, RZ, RZ, RZ ;  /* 0x000000ffff0b7224 */ /* 0x000fc400078e00ff */
[----:B-1----:R-:W-:-:S07]  /*4d40*/  IMAD.MOV.U32 R43, RZ, RZ, R63 ;  /* 0x000000ffff2b7224 */ /* 0x002fce00078e003f */
.L_x_68:
[----:B------:R-:W-:-:S04]  /*4d50*/  SHF.R.U32.HI R36, RZ, 0x5, R11 ;  /* 0x00000005ff247819 */ /* 0x000fc8000001160b */
[----:B------:R-:W-:-:S06]  /*4d60*/  LEA R36, R36, UR22, 0x2 ;  /* 0x0000001624247c11 */ /* 0x000fcc000f8e10ff */
        /* <DEDUP_REMOVED lines=9> */
[----:B------:R-:W1:Y:S01]  /*4e00*/  LDC R36, c[0x3][0x1c] ;  /* 0x00c00700ff247b82 */ /* 0x000e620000000800 */
        /* <DEDUP_REMOVED lines=47> */
.L_x_63:
[----:B------:R-:W-:Y:S05]  /*5100*/  BSYNC.RELIABLE B4 ;  /* 0x0000000000047941 */ /* 0x000fea0003800100 */
.L_x_62:
        /* <DEDUP_REMOVED lines=11> */
.L_x_61:
[----:B------:R-:W-:Y:S05]  /*51c0*/  BSYNC.RECONVERGENT B3 ;  /* 0x0000000000037941 */ /* 0x000fea0003800200 */
.L_x_60:
        /* <DEDUP_REMOVED lines=50> */
.L_x_66:
[----:B------:R-:W-:Y:S05]  /*54f0*/  BSYNC.RELIABLE B4 ;  /* 0x0000000000047941 */ /* 0x000fea0003800100 */
.L_x_65:
        /* <DEDUP_REMOVED lines=11> */
.L_x_67:
[----:B------:R-:W-:Y:S05]  /*55b0*/  BSYNC.RECONVERGENT B3 ;  /* 0x0000000000037941 */ /* 0x000fea0003800200 */
.L_x_64:
[----:B------:R-:W-:Y:S05]  /*55c0*/  @P1 BRA `(.L_x_68) ;  /* 0xfffffff400e01947 */ /* 0x000fea000383ffff */
[----:B------:R1:W-:Y:S01]  /*55d0*/  STL.64 [R1+0xe0], R26 ;  /* 0x0000e01a01007387 */ /* 0x0003e20000100a00 */
[----:B------:R-:W-:Y:S01]  /*55e0*/  ISETP.GT.U32.AND P0, PT, R29, R8, PT ;  /* 0x000000081d00720c */ /* 0x000fe20003f04070 */
[----:B------:R-:W-:Y:S02]  /*55f0*/  BSSY.RELIABLE B4, `(.L_x_69) ;  /* 0x000090e000047945 */ /* 0x000fe40003800100 */
[----:B------:R1:W-:Y:S04]  /*5600*/  STL.64 [R1+0xe8], R24 ;  /* 0x0000e81801007387 */ /* 0x0003e80000100a00 */
[----:B------:R1:W-:Y:S04]  /*5610*/  STL.64 [R1+0xf0], R22 ;  /* 0x0000f01601007387 */ /* 0x0003e80000100a00 */
[----:B------:R1:W-:Y:S02]  /*5620*/  STL.64 [R1+0xf8], R20 ;  /* 0x0000f81401007387 */ /* 0x0003e40000100a00 */
[----:B------:R-:W-:Y:S05]  /*5630*/  @P0 BRA `(.L_x_70) ;  /* 0x0000009000240947 */ /* 0x000fea0003800000 */
[----:B------:R-:W-:-:S04]  /*5640*/  ISETP.NE.AND P0, PT, R33, R74, PT ;  /* 0x0000004a2100720c */ /* 0x000fc80003f05270 */
[----:B------:R-:W-:-:S04]  /*5650*/  ISETP.NE.OR P0, PT, R28, R73, P0 ;  /* 0x000000491c00720c */ /* 0x000fc80000705670 */
[----:B------:R-:W-:-:S04]  /*5660*/  ISETP.LT.U32.OR P0, PT, R29, R8, P0 ;  /* 0x000000081d00720c */ /* 0x000fc80000701470 */
[----:B------:R-:W-:-:S04]  /*5670*/  ISETP.NE.OR P0, PT, R32, R75, P0 ;  /* 0x0000004b2000720c */ /* 0x000fc80000705670 */
[----:B------:R-:W-:-:S04]  /*5680*/  ISETP.NE.OR P0, PT, R35, R76, P0 ;  /* 0x0000004c2300720c */ /* 0x000fc80000705670 */
[----:B------:R-:W-:-:S04]  /*5690*/  ISETP.NE.OR P0, PT, R34, R77, P0 ;  /* 0x0000004d2200720c */ /* 0x000fc80000705670 */
[----:B------:R-:W-:-:S04]  /*56a0*/  ISETP.NE.OR P0, PT, R31, R78, P0 ;  /* 0x0000004e1f00720c */ /* 0x000fc80000705670 */
[----:B------:R-:W-:-:S13]  /*56b0*/  ISETP.NE.OR P0, PT, R30, R79, P0 ;  /* 0x0000004f1e00720c */ /* 0x000fda0000705670 */
[----:B------:R-:W-:Y:S05]  /*56c0*/  @!P0 BREAK.RELIABLE B4 ;  /* 0x0000000000048942 */ /* 0x000fea0003800100 */
[----:B------:R-:W-:Y:S05]  /*56d0*/  @P0 BRA `(.L_x_70) ;  /* 0x0000008c00fc0947 */ /* 0x000fea0003800000 */
[----:B------:R-:W-:Y:S01]  /*56e0*/  ISETP.GT.U32.AND P0, PT, R13, R21, PT ;  /* 0x000000150d00720c */ /* 0x000fe20003f04070 */
[----:B------:R-:W-:-:S12]  /*56f0*/  BSSY.RELIABLE B3, `(.L_x_71) ;  /* 0x00008df000037945 */ /* 0x000fd80003800100 */
        /* <DEDUP_REMOVED lines=11> */
[----:B------:R-:W-:-:S13]  /*57b0*/  LOP3.LUT P0, RZ, R72, 0xff, RZ, 0xc0, !PT ;  /* 0x000000ff48ff7812 */ /* 0x000fda000780c0ff */
[----:B------:R-:W-:Y:S05]  /*57c0*/  @!P0 BRA `(.L_x_73) ;  /* 0x0000000000788947 */ /* 0x000fea0003800000 */
[----:B------:R-:W-:Y:S01]  /*57d0*/  STL [R1+0x1a4], RZ ;  /* 0x0001a4ff01007387 */ /* 0x000fe20000100800 */
[----:B------:R-:W-:Y:S01]  /*57e0*/  IMAD.MOV.U32 R2, RZ, RZ, 0x1 ;  /* 0x00000001ff027424 */ /* 0x000fe200078e00ff */
[----:B------:R-:W-:Y:S01]  /*57f0*/  CS2R R8, SRZ ;  /* 0x0000000000087805 */ /* 0x000fe2000001ff00 */
[----:B------:R-:W-:Y:S01]  /*5800*/  IMAD.MOV.U32 R72, RZ, RZ, 0x1 ;  /* 0x00000001ff487424 */ /* 0x000fe200078e00ff */
[----:B------:R-:W-:Y:S01]  /*5810*/  STL.64 [R1+0x1a8], RZ ;  /* 0x0001a8ff01007387 */ /* 0x000fe20000100a00 */
[----:B0-----:R-:W-:Y:S01]  /*5820*/  IMAD.MOV.U32 R18, RZ, RZ, 0x1 ;  /* 0x00000001ff127424 */ /* 0x001fe200078e00ff */
[----:B------:R-:W-:Y:S02]  /*5830*/  CS2R R16, SRZ ;  /* 0x0000000000107805 */ /* 0x000fe4000001ff00 */
[----:B------:R-:W-:Y:S01]  /*5840*/  CS2R R14, SRZ ;  /* 0x00000000000e7805 */ /* 0x000fe2000001ff00 */
[----:B------:R-:W-:Y:S01]  /*5850*/  STL.64 [R1+0x1b0], RZ ;  /* 0x0001b0ff01007387 */ /* 0x000fe20000100a00 */
[----:B------:R-:W-:-:S02]  /*5860*/  CS2R R12, SRZ ;  /* 0x00000000000c7805 */ /* 0x000fc4000001ff00 */
[----:B------:R-:W-:Y:S02]  /*5870*/  CS2R R6, SRZ ;  /* 0x0000000000067805 */ /* 0x000fe4000001ff00 */
[----:B------:R-:W-:Y:S01]  /*5880*/  CS2R R4, SRZ ;  /* 0x0000000000047805 */ /* 0x000fe2000001ff00 */
[----:B------:R-:W-:Y:S01]  /*5890*/  STL.64 [R1+0x1b8], RZ ;  /* 0x0001b8ff01007387 */ /* 0x000fe20000100a00 */
[----:B------:R-:W-:Y:S01]  /*58a0*/  CS2R R10, SRZ ;  /* 0x00000000000a7805 */ /* 0x000fe2000001ff00 */
[----:B-1----:R-:W-:Y:S01]  /*58b0*/  IMAD.MOV.U32 R27, RZ, RZ, RZ ;  /* 0x000000ffff1b7224 */ /* 0x002fe200078e00ff */
[----:B------:R-:W-:Y:S01]  /*58c0*/  CS2R R24, SRZ ;  /* 0x0000000000187805 */ /* 0x000fe2000001ff00 */
[----:B------:R-:W-:Y:S01]  /*58d0*/  STL.64 [R1+0x1c0], RZ ;  /* 0x0001c0ff01007387 */ /* 0x000fe20000100a00 */
[----:B------:R-:W-:Y:S02]  /*58e0*/  CS2R R22, SRZ ;  /* 0x0000000000167805 */ /* 0x000fe4000001ff00 */
        /* <DEDUP_REMOVED lines=11> */
[----:B------:R-:W-:Y:S06]  /*59a0*/  BRA `(.L_x_6) ;  /* 0x0000010400947947 */ /* 0x000fec0003800000 */
.L_x_73:
[----:B------:R-:W-:Y:S01]  /*59b0*/  IMAD.MOV.U32 R8, RZ, RZ, RZ ;  /* 0x000000ffff087224 */ /* 0x000fe200078e00ff */
[----:B-1----:R-:W-:Y:S01]  /*59c0*/  CS2R R20, SRZ ;  /* 0x0000000000147805 */ /* 0x002fe2000001ff00 */
[----:B------:R-:W-:Y:S01]  /*59d0*/  IMAD.MOV.U32 R11, RZ, RZ, RZ ;  /* 0x000000ffff0b7224 */ /* 0x000fe200078e00ff */
[----:B------:R-:W-:Y:S02]  /*59e0*/  CS2R R22, SRZ ;  /* 0x0000000000167805 */ /* 0x000fe4000001ff00 */
[----:B------:R-:W-:Y:S01]  /*59f0*/  CS2R R24, SRZ ;  /* 0x0000000000187805 */ /* 0x000fe2000001ff00 */
[----:B0-----:R-:W-:Y:S02]  /*5a00*/  IMAD.MOV.U32 R13, RZ, RZ, R10 ;  /* 0x000000ffff0d7224 */ /* 0x001fe400078e000a */
[----:B------:R-:W-:Y:S02]  /*5a10*/  IMAD.MOV.U32 R12, RZ, RZ, R3 ;  /* 0x000000ffff0c7224 */ /* 0x000fe400078e0003 */
[----:B------:R-:W-:-:S02]  /*5a20*/  IMAD.MOV.U32 R15, RZ, RZ, R2 ;  /* 0x000000ffff0f7224 */ /* 0x000fc400078e0002 */
[----:B------:R-:W-:Y:S02]  /*5a30*/  IMAD.MOV.U32 R14, RZ, RZ, R5 ;  /* 0x000000ffff0e7224 */ /* 0x000fe400078e0005 */
[----:B------:R-:W-:Y:S02]  /*5a40*/  IMAD.MOV.U32 R17, RZ, RZ, R4 ;  /* 0x000000ffff117224 */ /* 0x000fe400078e0004 */
[----:B------:R-:W-:Y:S02]  /*5a50*/  IMAD.MOV.U32 R16, RZ, RZ, R7 ;  /* 0x000000ffff107224 */ /* 0x000fe400078e0007 */
[----:B------:R-:W-:Y:S02]  /*5a60*/  IMAD.MOV.U32 R19, RZ, RZ, R6 ;  /* 0x000000ffff137224 */ /* 0x000fe400078e0006 */
[----:B------:R-:W-:Y:S02]  /*5a70*/  IMAD.MOV.U32 R18, RZ, RZ, R9 ;  /* 0x000000ffff127224 */ /* 0x000fe400078e0009 */
[----:B------:R-:W-:-:S07]  /*5a80*/  IMAD.MOV.U32 R26, RZ, RZ, RZ ;  /* 0x000000ffff1a7224 */ /* 0x000fce00078e00ff */
.L_x_82:
[----:B------:R-:W-:-:S04]  /*5a90*/  SHF.R.U32.HI R27, RZ, 0x5, R26 ;  /* 0x00000005ff1b7819 */ /* 0x000fc8000001161a */
[----:B------:R-:W-:-:S06]  /*5aa0*/  LEA R27, R27, UR19, 0x2 ;  /* 0x000000131b1b7c11 */ /* 0x000fcc000f8e10ff */
        /* <DEDUP_REMOVED lines=57> */
.L_x_77:
[----:B------:R-:W-:Y:S05]  /*5e40*/  BSYNC.RELIABLE B6 ;  /* 0x0000000000067941 */ /* 0x000fea0003800100 */
.L_x_76:
        /* <DEDUP_REMOVED lines=11> */
.L_x_75:
[----:B------:R-:W-:Y:S05]  /*5f00*/  BSYNC.RECONVERGENT B5 ;  /* 0x0000000000057941 */ /* 0x000fea0003800200 */
.L_x_74:
        /* <DEDUP_REMOVED lines=50> */
.L_x_80:
[----:B------:R-:W-:Y:S05]  /*6230*/  BSYNC.RELIABLE B6 ;  /* 0x0000000000067941 */ /* 0x000fea0003800100 */
.L_x_79:
        /* <DEDUP_REMOVED lines=11> */
.L_x_81:
[----:B------:R-:W-:Y:S05]  /*62f0*/  BSYNC.RECONVERGENT B5 ;  /* 0x0000000000057941 */ /* 0x000fea0003800200 */
.L_x_78:
[----:B------:R-:W-:Y:S05]  /*6300*/  @P1 BRA `(.L_x_82) ;  /* 0xfffffff400e01947 */ /* 0x000fea000383ffff */
[----:B------:R-:W-:Y:S01]  /*6310*/  IMAD.MOV.U32 R26, RZ, RZ, RZ ;  /* 0x000000ffff1a7224 */ /* 0x000fe200078e00ff */
[----:B------:R-:W-:Y:S02]  /*6320*/  CS2R R18, SRZ ;  /* 0x0000000000127805 */ /* 0x000fe4000001ff00 */
[----:B------:R-:W-:Y:S02]  /*6330*/  CS2R R16, SRZ ;  /* 0x0000000000107805 */ /* 0x000fe4000001ff00 */
[----:B------:R-:W-:Y:S02]  /*6340*/  CS2R R14, SRZ ;  /* 0x00000000000e7805 */ /* 0x000fe4000001ff00 */
[----:B------:R-:W-:-:S07]  /*6350*/  CS2R R12, SRZ ;  /* 0x00000000000c7805 */ /* 0x000fce000001ff00 */
.L_x_91:
        /* <DEDUP_REMOVED lines=59> */
.L_x_86:
[----:B------:R-:W-:Y:S05]  /*6710*/  BSYNC.RELIABLE B6 ;  /* 0x0000000000067941 */ /* 0x000fea0003800100 */
.L_x_85:
        /* <DEDUP_REMOVED lines=11> */
.L_x_84:
[----:B------:R-:W-:Y:S05]  /*67d0*/  BSYNC.RECONVERGENT B5 ;  /* 0x0000000000057941 */ /* 0x000fea0003800200 */
.L_x_83:
        /* <DEDUP_REMOVED lines=50> */
.L_x_89:
[----:B------:R-:W-:Y:S05]  /*6b00*/  BSYNC.RELIABLE B6 ;  /* 0x0000000000067941 */ /* 0x000fea0003800100 */
.L_x_88:
        /* <DEDUP_REMOVED lines=11> */
.L_x_90:
[----:B------:R-:W-:Y:S05]  /*6bc0*/  BSYNC.RECONVERGENT B5 ;  /* 0x0000000000057941 */ /* 0x000fea0003800200 */
.L_x_87:
[----:B------:R-:W-:Y:S05]  /*6bd0*/  @P1 BRA `(.L_x_91) ;  /* 0xfffffff400e01947 */ /* 0x000fea000383ffff */
[----:B------:R0:W-:Y:S01]  /*6be0*/  STL.64 [R1], R12 ;  /* 0x0000000c01007387 */ /* 0x0001e20000100a00 */
[----:B------:R-:W-:Y:S01]  /*6bf0*/  IMAD.MOV.U32 R8, RZ, RZ, RZ ;  /* 0x000000ffff087224 */ /* 0x000fe200078e00ff */
[----:B------:R-:W-:Y:S02]  /*6c00*/  CS2R R26, SRZ ;  /* 0x00000000001a7805 */ /* 0x000fe4000001ff00 */
[----:B------:R-:W-:Y:S01]  /*6c10*/  CS2R R28, SRZ ;  /* 0x00000000001c7805 */ /* 0x000fe2000001ff00 */
[----:B------:R0:W-:Y:S01]  /*6c20*/  STL.64 [R1+0x8], R14 ;  /* 0x0000080e01007387 */ /* 0x0001e20000100a00 */
[----:B------:R-:W-:Y:S02]  /*6c30*/  CS2R R30, SRZ ;  /* 0x00000000001e7805 */ /* 0x000fe4000001ff00 */
[----:B------:R-:W-:Y:S01]  /*6c40*/  CS2R R32, SRZ ;  /* 0x0000000000207805 */ /* 0x000fe2000001ff00 */
[----:B------:R0:W-:Y:S04]  /*6c50*/  STL.64 [R1+0x10], R16 ;  /* 0x0000101001007387 */ /* 0x0001e80000100a00 */
[----:B------:R0:W-:Y:S02]  /*6c60*/  STL.64 [R1+0x18], R18 ;  /* 0x0000181201007387 */ /* 0x0001e40000100a00 */
.L_x_100:
        /* <DEDUP_REMOVED lines=59> */
.L_x_95:
[----:B------:R-:W-:Y:S05]  /*7020*/  BSYNC.RELIABLE B6 ;  /* 0x0000000000067941 */ /* 0x000fea0003800100 */
.L_x_94:
        /* <DEDUP_REMOVED lines=11> */
.L_x_93:
[----:B------:R-:W-:Y:S05]  /*70e0*/  BSYNC.RECONVERGENT B5 ;  /* 0x0000000000057941 */ /* 0x000fea0003800200 */
.L_x_92:
[----:B0-----:R-:W-:Y:S01]  /*70f0*/  IADD3 R12, P0, PT, R12, R12, RZ ;  /* 0x0000000c0c0c7210 */ /* 0x001fe20007f1e0ff */
        /* <DEDUP_REMOVED lines=49> */
.L_x_98:
[----:B------:R-:W-:Y:S05]  /*7410*/  BSYNC.RELIABLE B6 ;  /* 0x0000000000067941 */ /* 0x000fea0003800100 */
.L_x_97:
        /* <DEDUP_REMOVED lines=11> */
.L_x_99:
[----:B------:R-:W-:Y:S05]  /*74d0*/  BSYNC.RECONVERGENT B5 ;  /* 0x0000000000057941 */ /* 0x000fea0003800200 */
.L_x_96:
        /* <DEDUP_REMOVED lines=10> */
.L_x_109:
        /* <DEDUP_REMOVED lines=59> */
.L_x_104:
[----:B------:R-:W-:Y:S05]  /*7930*/  BSYNC.RELIABLE B6 ;  /* 0x0000000000067941 */ /* 0x000fea0003800100 */
.L_x_103:
        /* <DEDUP_REMOVED lines=11> */
.L_x_102:
[----:B------:R-:W-:Y:S05]  /*79f0*/  BSYNC.RECONVERGENT B5 ;  /* 0x0000000000057941 */ /* 0x000fea0003800200 */
.L_x_101:
        /* <DEDUP_REMOVED lines=50> */
.L_x_107:
[----:B------:R-:W-:Y:S05]  /*7d20*/  BSYNC.RELIABLE B6 ;  /* 0x0000000000067941 */ /* 0x000fea0003800100 */
.L_x_106:
        /* <DEDUP_REMOVED lines=11> */
.L_x_108:
[----:B------:R-:W-:Y:S05]  /*7de0*/  BSYNC.RECONVERGENT B5 ;  /* 0x0000000000057941 */ /* 0x000fea0003800200 */
.L_x_105:
[----:B------:R-:W-:Y:S05]  /*7df0*/  @P1 BRA `(.L_x_109) ;  /* 0xfffffff400e01947 */ /* 0x000fea000383ffff */
[----:B------:R1:W-:Y:S01]  /*7e00*/  STL.64 [R1+0x20], R18 ;  /* 0x0000201201007387 */ /* 0x0003e20000100a00 */
[----:B------:R-:W-:Y:S02]  /*7e10*/  CS2R R2, SRZ ;  /* 0x0000000000027805 */ /* 0x000fe4000001ff00 */
[----:B------:R-:W-:Y:S02]  /*7e20*/  CS2R R4, SRZ ;  /* 0x0000000000047805 */ /* 0x000fe4000001ff00 */
[----:B------:R-:W-:Y:S01]  /*7e30*/  CS2R R6, SRZ ;  /* 0x0000000000067805 */ /* 0x000fe2000001ff00 */
[----:B------:R1:W-:Y:S01]  /*7e40*/  STL.64 [R1+0x28], R20 ;  /* 0x0000281401007387 */ /* 0x0003e20000100a00 */
[----:B------:R-:W-:Y:S01]  /*7e50*/  CS2R R8, SRZ ;  /* 0x0000000000087805 */ /* 0x000fe2000001ff00 */
[----:B------:R-:W-:Y:S02]  /*7e60*/  IMAD.MOV.U32 R11, RZ, RZ, R25 ;  /* 0x000000ffff0b7224 */ /* 0x000fe400078e0019 */
        /* <DEDUP_REMOVED lines=9> */
[----:B0-----:R-:W-:-:S07]  /*7f00*/  IMAD.MOV.U32 R26, RZ, RZ, RZ ;  /* 0x000000ffff1a7224 */ /* 0x001fce00078e00ff */
.L_x_118:
        /* <DEDUP_REMOVED lines=59> */
.L_x_113:
[----:B------:R-:W-:Y:S05]  /*82c0*/  BSYNC.RELIABLE B6 ;  /* 0x0000000000067941 */ /* 0x000fea0003800100 */
.L_x_112:
[----:B------:R-:W0:Y:S01]  /*82d0*/  LDCU.128 UR8, c[0x3][URZ] ;  /* 0x00c00000ff0877ac */ /* 0x000e220008000c00 */
[----:B------:R-:W2:Y:S01]  /*82e0*/  LDCU.64 UR4, c[0x3][0x10] ;  /* 0x00c00200ff0477ac */ /* 0x000ea20008000a00 */
[----:B------:R-:W3:Y:S01]  /*82f0*/  LDCU UR6, c[0x3][0x18] ;  /* 0x00c00300ff0677ac */ /* 0x000ee20008000800 */
[----:B0-----:R-:W-:-:S04]  /*8300*/  IADD3 R9, P0, PT, R9, -UR8, RZ ;  /* 0x8000000809097c10 */ /* 0x001fc8000ff1e0ff */
[----:B------:R-:W-:-:S04]  /*8310*/  IADD3.X R8, P0, PT, R8, ~UR9, RZ, P0, !PT ;  /* 0x8000000908087c10 */ /* 0x000fc8000871e4ff */
[----:B------:R-:W-:-:S04]  /*8320*/  IADD3.X R7, P0, PT, R7, ~UR10, RZ, P0, !PT ;  /* 0x8000000a07077c10 */ /* 0x000fc8000871e4ff */
[----:B------:R-:W-:-:S04]  /*8330*/  IADD3.X R6, P0, PT, R6, ~UR11, RZ, P0, !PT ;  /* 0x8000000b06067c10 */ /* 0x000fc8000871e4ff */
[----:B--2---:R-:W-:-:S04]  /*8340*/  IADD3.X R5, P0, PT, R5, ~UR4, RZ, P0, !PT ;  /* 0x8000000405057c10 */ /* 0x004fc8000871e4ff */
[----:B------:R-:W-:-:S04]  /*8350*/  IADD3.X R4, P0, PT, R4, ~UR5, RZ, P0, !PT ;  /* 0x8000000504047c10 */ /* 0x000fc8000871e4ff */
[----:B---3--:R-:W-:-:S05]  /*8360*/  IADD3.X R3, P0, PT, R3, ~UR6, RZ, P0, !PT ;  /* 0x8000000603037c10 */ /* 0x008fca000871e4ff */
[----:B------:R-:W-:-:S08]  /*8370*/  IMAD.X R2, R2, 0x1, ~R27, P0 ;  /* 0x0000000102027824 */ /* 0x000fd000000e0e1b */
.L_x_111:
[----:B------:R-:W-:Y:S05]  /*8380*/  BSYNC.RECONVERGENT B5 ;  /* 0x0000000000057941 */ /* 0x000fea0003800200 */
.L_x_110:
        /* <DEDUP_REMOVED lines=50> */
.L_x_116:
[----:B------:R-:W-:Y:S05]  /*86b0*/  BSYNC.RELIABLE B6 ;  /* 0x0000000000067941 */ /* 0x000fea0003800100 */
.L_x_115:
        /* <DEDUP_REMOVED lines=11> */
.L_x_117:
[----:B------:R-:W-:Y:S05]  /*8770*/  BSYNC.RECONVERGENT B5 ;  /* 0x0000000000057941 */ /* 0x000fea0003800200 */
.L_x_114:
[----:B------:R-:W-:Y:S05]  /*8780*/  @P1 BRA `(.L_x_118) ;  /* 0xfffffff400e01947 */ /* 0x000fea000383ffff */
[----:B------:R-:W-:Y:S01]  /*8790*/  IADD3 R9, P0, PT, R9, R9, RZ ;  /* 0x0000000909097210 */ /* 0x000fe20007f1e0ff */
        /* <DEDUP_REMOVED lines=9> */
[----:B------:R-:W-:-:S13]  /*8830*/  ISETP.GT.U32.AND P0, PT, R2, R34, PT ;  /* 0x000000220200720c */ /* 0x000fda0003f04070 */
        /* <DEDUP_REMOVED lines=38> */
.L_x_121:
[----:B------:R-:W-:Y:S05]  /*8aa0*/  BSYNC.RELIABLE B6 ;  /* 0x0000000000067941 */ /* 0x000fea0003800100 */
.L_x_120:
        /* <DEDUP_REMOVED lines=11> */
.L_x_122:
[----:B------:R-:W-:Y:S05]  /*8b60*/  BSYNC.RECONVERGENT B5 ;  /* 0x0000000000057941 */ /* 0x000fea0003800200 */
.L_x_119:
        /* <DEDUP_REMOVED lines=49> */
.L_x_125:
[----:B------:R-:W-:Y:S05]  /*8e80*/  BSYNC.RELIABLE B6 ;  /* 0x0000000000067941 */ /* 0x000fea0003800100 */
.L_x_124:
        /* <DEDUP_REMOVED lines=11> */
.L_x_126:
[----:B------:R-:W-:Y:S05]  /*8f40*/  BSYNC.RECONVERGENT B5 ;  /* 0x0000000000057941 */ /* 0x000fea0003800200 */
.L_x_123:
[----:B------:R0:W5:Y:S04]  /*8f50*/  LDL R37, [R1+0x1a4] ;  /* 0x0001a40001257983 */ /* 0x0001680000100800 */
[----:B------:R0:W5:Y:S04]  /*8f60*/  LDL R8, [R1+0x1c0] ;  /* 0x0001c00001087983 */ /* 0x0001680000100800 */
[----:B------:R0:W5:Y:S04]  /*8f70*/  LDL.64 R6, [R1+0x1a8] ;  /* 0x0001a80001067983 */ /* 0x0001680000100a00 */
[----:B------:R0:W5:Y:S04]  /*8f80*/  LDL.64 R4, [R1+0x1b0] ;  /* 0x0001b00001047983 */ /* 0x0001680000100a00 */
[----:B------:R0:W5:Y:S01]  /*8f90*/  LDL.64 R2, [R1+0x1b8] ;  /* 0x0001b80001027983 */ /* 0x0001620000100a00 */
[----:B------:R-:W-:Y:S01]  /*8fa0*/  IMAD.MOV.U32 R9, RZ, RZ, RZ ;  /* 0x000000ffff097224 */ /* 0x000fe200078e00ff */
[----:B------:R-:W-:-:S02]  /*8fb0*/  CS2R R10, SRZ ;  /* 0x00000000000a7805 */ /* 0x000fc4000001ff00 */
[----:B------:R-:W-:Y:S02]  /*8fc0*/  CS2R R12, SRZ ;  /* 0x00000000000c7805 */ /* 0x000fe4000001ff00 */
[----:B------:R-:W-:Y:S02]  /*8fd0*/  CS2R R14, SRZ ;  /* 0x00000000000e7805 */ /* 0x000fe4000001ff00 */
[----:B0-----:R-:W-:-:S07]  /*8fe0*/  CS2R R16, SRZ ;  /* 0x0000000000107805 */ /* 0x001fce000001ff00 */
.L_x_135:
        /* <DEDUP_REMOVED lines=10> */
[----:B-----5:R-:W-:Y:S01]  /*9090*/  IADD3 R16, P0, PT, R16, R37, RZ ;  /* 0x0000002510107210 */ /* 0x020fe20007f1e0ff */
        /* <DEDUP_REMOVED lines=48> */
.L_x_130:
[----:B------:R-:W-:Y:S05]  /*93a0*/  BSYNC.RELIABLE B6 ;  /* 0x0000000000067941 */ /* 0x000fea0003800100 */
.L_x_129:
        /* <DEDUP_REMOVED lines=11> */
.L_x_128:
[----:B------:R-:W-:Y:S05]  /*9460*/  BSYNC.RECONVERGENT B5 ;  /* 0x0000000000057941 */ /* 0x000fea0003800200 */
.L_x_127:
[----:B-----5:R-:W-:Y:S01]  /*9470*/  IADD3 R37, P0, PT, R37, R37, RZ ;  /* 0x0000002525257210 */ /* 0x020fe20007f1e0ff */
        /* <DEDUP_REMOVED lines=49> */
.L_x_133:
[----:B------:R-:W-:Y:S05]  /*9790*/  BSYNC.RELIABLE B6 ;  /* 0x0000000000067941 */ /* 0x000fea0003800100 */
.L_x_132:
        /* <DEDUP_REMOVED lines=11> */
.L_x_134:
[----:B------:R-:W-:Y:S05]  /*9850*/  BSYNC.RECONVERGENT B5 ;  /* 0x0000000000057941 */ /* 0x000fea0003800200 */
.L_x_131:
        /* <DEDUP_REMOVED lines=50> */
.L_x_138:
[----:B------:R-:W-:Y:S05]  /*9b80*/  BSYNC.RELIABLE B6 ;  /* 0x0000000000067941 */ /* 0x000fea0003800100 */
.L_x_137:
        /* <DEDUP_REMOVED lines=11> */
.L_x_139:
[----:B------:R-:W-:Y:S05]  /*9c40*/  BSYNC.RECONVERGENT B5 ;  /* 0x0000000000057941 */ /* 0x000fea0003800200 */
.L_x_136:
[----:B------:R-:W-:Y:S01]  /*9c50*/  IADD3 R2, P0, PT, R16, R3, RZ ;  /* 0x0000000310027210 */ /* 0x000fe20007f1e0ff */
[----:B------:R-:W-:Y:S04]  /*9c60*/  BSSY.RECONVERGENT B5, `(.L_x_140) ;  /* 0x0000044000057945 */ /* 0x000fe80003800200 */
[----:B------:R-:W-:Y:S01]  /*9c70*/  BSSY.RELIABLE B6, `(.L_x_141) ;  /* 0x0000033000067945 */ /* 0x000fe20003800100 */
[----:B------:R-:W-:-:S04]  /*9c80*/  IADD3.X R3, P0, PT, R15, R4, RZ, P0, !PT ;  /* 0x000000040f037210 */ /* 0x000fc8000071e4ff */
[----:B------:R-:W-:Y:S01]  /*9c90*/  IADD3.X R4, P0, PT, R14, R5, RZ, P0, !PT ;  /* 0x000000050e047210 */ /* 0x000fe2000071e4ff */
[----:B------:R0:W-:Y:S03]  /*9ca0*/  STL.64 [R1+0x40], R2 ;  /* 0x0000400201007387 */ /* 0x0001e60000100a00 */
[----:B------:R-:W-:-:S04]  /*9cb0*/  IADD3.X R5, P0, PT, R13, R6, RZ, P0, !PT ;  /* 0x000000060d057210 */ /* 0x000fc8000071e4ff */
[----:B------:R-:W-:Y:S01]  /*9cc0*/  IADD3.X R6, P0, PT, R12, R7, RZ, P0, !PT ;  /* 0x000000070c067210 */ /* 0x000fe2000071e4ff */
[----:B------:R0:W-:Y:S03]  /*9cd0*/  STL.64 [R1+0x48], R4 ;  /* 0x0000480401007387 */ /* 0x0001e60000100a00 */
[----:B------:R-:W-:-:S04]  /*9ce0*/  IADD3.X R7, P0, PT, R11, R8, RZ, P0, !PT ;  /* 0x000000080b077210 */ /* 0x000fc8000071e4ff */
[----:B------:R-:W-:Y:S01]  /*9cf0*/  IADD3.X R8, P0, PT, R10, R17, RZ, P0, !PT ;  /* 0x000000110a087210 */ /* 0x000fe2000071e4ff */
[----:B------:R0:W-:Y:S04]  /*9d00*/  STL.64 [R1+0x50], R6 ;  /* 0x0000500601007387 */ /* 0x0001e80000100a00 */
[----:B------:R-:W-:-:S05]  /*9d10*/  IMAD.X R9, R9, 0x1, R26, P0 ;  /* 0x0000000109097824 */ /* 0x000fca00000e061a */
[----:B------:R0:W-:Y:S01]  /*9d20*/  STL.64 [R1+0x58], R8 ;  /* 0x0000580801007387 */ /* 0x0001e20000100a00 */
[----:B------:R-:W-:-:S13]  /*9d30*/  ISETP.GT.U32.AND P0, PT, R9, R39, PT ;  /* 0x000000270900720c */ /* 0x000fda0003f04070 */
[----:B0-----:R-:W-:Y:S05]  /*9d40*/  @P0 BRA `(.L_x_142) ;  /* 0x0000000000940947 */ /* 0x001fea0003800000 */
        /* <DEDUP_REMOVED lines=37> */
.L_x_142:
[----:B------:R-:W-:Y:S05]  /*9fa0*/  BSYNC.RELIABLE B6 ;  /* 0x0000000000067941 */ /* 0x000fea0003800100 */
.L_x_141:
[----:B------:R-:W0:Y:S01]  /*9fb0*/  LDCU.128 UR8, c[0x3][URZ] ;  /* 0x00c00000ff0877ac */ /* 0x000e220008000c00 */
[----:B------:R-:W2:Y:S01]  /*9fc0*/  LDCU.64 UR4, c[0x3][0x10] ;  /* 0x00c00200ff0477ac */ /* 0x000ea20008000a00 */
[----:B------:R-:W3:Y:S01]  /*9fd0*/  LDCU UR6, c[0x3][0x18] ;  /* 0x00c00300ff0677ac */ /* 0x000ee20008000800 */
[----:B0-----:R-:W-:-:S04]  /*9fe0*/  IADD3 R2, P0, PT, R2, -UR8, RZ ;  /* 0x8000000802027c10 */ /* 0x001fc8000ff1e0ff */
[----:B------:R-:W-:-:S04]  /*9ff0*/  IADD3.X R3, P0, PT, R3, ~UR9, RZ, P0, !PT ;  /* 0x8000000903037c10 */ /* 0x000fc8000871e4ff */
[----:B------:R-:W-:Y:S01]  /*a000*/  IADD3.X R4, P0, PT, R4, ~UR10, RZ, P0, !PT ;  /* 0x8000000a04047c10 */ /* 0x000fe2000871e4ff */
[----:B------:R0:W-:Y:S03]  /*a010*/  STL.64 [R1+0x40], R2 ;  /* 0x0000400201007387 */ /* 0x0001e60000100a00 */
[----:B------:R-:W-:-:S04]  /*a020*/  IADD3.X R5, P0, PT, R5, ~UR11, RZ, P0, !PT ;  /* 0x8000000b05057c10 */ /* 0x000fc8000871e4ff */
[----:B--2---:R-:W-:Y:S01]  /*a030*/  IADD3.X R6, P0, PT, R6, ~UR4, RZ, P0, !PT ;  /* 0x8000000406067c10 */ /* 0x004fe2000871e4ff */
[----:B------:R0:W-:Y:S03]  /*a040*/  STL.64 [R1+0x48], R4 ;  /* 0x0000480401007387 */ /* 0x0001e60000100a00 */
[----:B------:R-:W-:-:S04]  /*a050*/  IADD3.X R7, P0, PT, R7, ~UR5, RZ, P0, !PT ;  /* 0x8000000507077c10 */ /* 0x000fc8000871e4ff */
[----:B---3--:R-:W-:Y:S01]  /*a060*/  IADD3.X R8, P0, PT, R8, ~UR6, RZ, P0, !PT ;  /* 0x8000000608087c10 */ /* 0x008fe2000871e4ff */
[----:B------:R0:W-:Y:S04]  /*a070*/  STL.64 [R1+0x50], R6 ;  /* 0x0000500601007387 */ /* 0x0001e80000100a00 */
[----:B------:R-:W-:-:S05]  /*a080*/  IMAD.X R9, R9, 0x1, ~R39, P0 ;  /* 0x0000000109097824 */ /* 0x000fca00000e0e27 */
[----:B------:R0:W-:Y:S03]  /*a090*/  STL.64 [R1+0x58], R8 ;  /* 0x0000580801007387 */ /* 0x0001e60000100a00 */
.L_x_143:
[----:B------:R-:W-:Y:S05]  /*a0a0*/  BSYNC.RECONVERGENT B5 ;  /* 0x0000000000057941 */ /* 0x000fea0003800200 */
.L_x_140:
[----:B------:R-:W-:Y:S01]  /*a0b0*/  IMAD.MOV.U32 R11, RZ, RZ, RZ ;  /* 0x000000ffff0b7224 */ /* 0x000fe200078e00ff */
[----:B------:R-:W-:Y:S02]  /*a0c0*/  CS2R R16, SRZ ;  /* 0x0000000000107805 */ /* 0x000fe4000001ff00 */
[----:B------:R-:W-:Y:S02]  /*a0d0*/  CS2R R14, SRZ ;  /* 0x00000000000e7805 */ /* 0x000fe4000001ff00 */
[----:B------:R-:W-:Y:S01]  /*a0e0*/  CS2R R12, SRZ ;  /* 0x00000000000c7805 */ /* 0x000fe2000001ff00 */
[----:B------:R-:W-:Y:S02]  /*a0f0*/  IMAD.MOV.U32 R37, RZ, RZ, RZ ;  /* 0x000000ffff257224 */ /* 0x000fe400078e00ff */
[----:B------:R-:W-:-:S07]  /*a100*/  IMAD.MOV.U32 R26, RZ, RZ, RZ ;  /* 0x000000ffff1a7224 */ /* 0x000fce00078e00ff */
.L_x_152:
[----:B------:R-:W-:-:S05]  /*a110*/  SHF.R.U32.HI R39, RZ, 0x5, R26 ;  /* 0x00000005ff277819 */ /* 0x000fca000001161a */
[----:B------:R-:W-:-:S06]  /*a120*/  IMAD R39, R39, 0x4, R46 ;  /* 0x0000000427277824 */ /* 0x000fcc00078e022e */
        /* <DEDUP_REMOVED lines=9> */
[----:B------:R-:W2:Y:S01]  /*a1c0*/  LDC R10, c[0x3][0x1c] ;  /* 0x00c00700ff0a7b82 */ /* 0x000ea20000000800 */
        /* <DEDUP_REMOVED lines=8> */
[----:B--2---:R-:W-:-:S13]  /*a250*/  ISETP.GT.U32.AND P0, PT, R11, R10, PT ;  /* 0x0000000a0b00720c */ /* 0x004fda0003f04070 */
[----:B------:R-:W-:Y:S05]  /*a260*/  @P0 BRA `(.L_x_147) ;  /* 0x0000000000940947 */ /* 0x000fea0003800000 */
[----:B------:R-:W-:-:S13]  /*a270*/  ISETP.GE.U32.AND P0, PT, R11, R10, PT ;  /* 0x0000000a0b00720c */ /* 0x000fda0003f06070 */
[----:B------:R-:W-:Y:S05]  /*a280*/  @!P0 BREAK.RELIABLE B6 ;  /* 0x0000000000068942 */ /* 0x000fea0003800100 */
[----:B------:R-:W-:Y:S05]  /*a290*/  @!P0 BRA `(.L_x_145) ;  /* 0x0000000000b88947 */ /* 0x000fea0003800000 */
[----:B------:R-:W2:Y:S02]  /*a2a0*/  LDC R34, c[0x3][0x18] ;  /* 0x00c00600ff227b82 */ /* 0x000ea40000000800 */
        /* <DEDUP_REMOVED lines=26> */
[----:B------:R-:W2:Y:S02]  /*a450*/  LDCU.64 UR4, c[0x3][URZ] ;  /* 0x00c00000ff0477ac */ /* 0x000ea40008000a00 */
[----:B--2---:R-:W-:-:S04]  /*a460*/  ISETP.GE.U32.AND P0, PT, R37, UR4, PT ;  /* 0x0000000425007c0c */ /* 0x004fc8000bf06070 */
[----:B------:R-:W-:-:S04]  /*a470*/  ISETP.LT.U32.OR P0, PT, R12, UR5, !P0 ;  /* 0x000000050c007c0c */ /* 0x000fc8000c701470 */
[----:B------:R-:W-:-:S04]  /*a480*/  ISETP.LE.U32.AND P0, PT, R12, UR5, P0 ;  /* 0x000000050c007c0c */ /* 0x000fc80008703070 */
[----:B------:R-:W-:-:S13]  /*a490*/  ISETP.LT.U32.OR P0, PT, R13, R34, P0 ;  /* 0x000000220d00720c */ /* 0x000fda0000701470 */
[----:B------:R-:W-:Y:S05]  /*a4a0*/  @P0 BREAK.RELIABLE B6 ;  /* 0x0000000000060942 */ /* 0x000fea0003800100 */
[----:B------:R-:W-:Y:S05]  /*a4b0*/  @P0 BRA `(.L_x_145) ;  /* 0x0000000000300947 */ /* 0x000fea0003800000 */
.L_x_147:
[----:B------:R-:W-:Y:S05]  /*a4c0*/  BSYNC.RELIABLE B6 ;  /* 0x0000000000067941 */ /* 0x000fea0003800100 */
.L_x_146:
[----:B------:R-:W2:Y:S01]  /*a4d0*/  LDCU.128 UR8, c[0x3][URZ] ;  /* 0x00c00000ff0877ac */ /* 0x000ea20008000c00 */
[----:B------:R-:W3:Y:S01]  /*a4e0*/  LDCU.64 UR4, c[0x3][0x10] ;  /* 0x00c00200ff0477ac */ /* 0x000ee20008000a00 */
[----:B------:R-:W4:Y:S01]  /*a4f0*/  LDCU UR6, c[0x3][0x18] ;  /* 0x00c00300ff0677ac */ /* 0x000f220008000800 */
[----:B--2---:R-:W-:-:S04]  /*a500*/  IADD3 R37, P0, PT, R37, -UR8, RZ ;  /* 0x8000000825257c10 */ /* 0x004fc8000ff1e0ff */
[----:B------:R-:W-:-:S04]  /*a510*/  IADD3.X R12, P0, PT, R12, ~UR9, RZ, P0, !PT ;  /* 0x800000090c0c7c10 */ /* 0x000fc8000871e4ff */
[----:B------:R-:W-:-:S04]  /*a520*/  IADD3.X R13, P0, PT, R13, ~UR10, RZ, P0, !PT ;  /* 0x8000000a0d0d7c10 */ /* 0x000fc8000871e4ff */
[----:B------:R-:W-:-:S04]  /*a530*/  IADD3.X R14, P0, PT, R14, ~UR11, RZ, P0, !PT ;  /* 0x8000000b0e0e7c10 */ /* 0x000fc8000871e4ff */
[----:B---3--:R-:W-:-:S04]  /*a540*/  IADD3.X R15, P0, PT, R15, ~UR4, RZ, P0, !PT ;  /* 0x800000040f0f7c10 */ /* 0x008fc8000871e4ff */
[----:B------:R-:W-:-:S04]  /*a550*/  IADD3.X R16, P0, PT, R16, ~UR5, RZ, P0, !PT ;  /* 0x8000000510107c10 */ /* 0x000fc8000871e4ff */
[----:B----4-:R-:W-:-:S05]  /*a560*/  IADD3.X R17, P0, PT, R17, ~UR6, RZ, P0, !PT ;  /* 0x8000000611117c10 */ /* 0x010fca000871e4ff */
[----:B------:R-:W-:-:S08]  /*a570*/  IMAD.X R11, R11, 0x1, ~R10, P0 ;  /* 0x000000010b0b7824 */ /* 0x000fd000000e0e0a */
.L_x_145:
[----:B------:R-:W-:Y:S05]  /*a580*/  BSYNC.RECONVERGENT B5 ;  /* 0x0000000000057941 */ /* 0x000fea0003800200 */
.L_x_144:
        /* <DEDUP_REMOVED lines=50> */
.L_x_150:
[----:B------:R-:W-:Y:S05]  /*a8b0*/  BSYNC.RELIABLE B6 ;  /* 0x0000000000067941 */ /* 0x000fea0003800100 */
.L_x_149:
        /* <DEDUP_REMOVED lines=11> */
.L_x_151:
[----:B------:R-:W-:Y:S05]  /*a970*/  BSYNC.RECONVERGENT B5 ;  /* 0x0000000000057941 */ /* 0x000fea0003800200 */
.L_x_148:
        /* <DEDUP_REMOVED lines=50> */
.L_x_155:
[----:B------:R-:W-:Y:S05]  /*aca0*/  BSYNC.RELIABLE B6 ;  /* 0x0000000000067941 */ /* 0x000fea0003800100 */
.L_x_154:
        /* <DEDUP_REMOVED lines=11> */
.L_x_156:
[----:B------:R-:W-:Y:S05]  /*ad60*/  BSYNC.RECONVERGENT B5 ;  /* 0x0000000000057941 */ /* 0x000fea0003800200 */
.L_x_153:
[----:B------:R-:W-:Y:S01]  /*ad70*/  ISETP.GT.U32.AND P0, PT, R11, R8, PT ;  /* 0x000000080b00720c */ /* 0x000fe20003f04070 */
[----:B------:R-:W-:-:S12]  /*ad80*/  BSSY.RECONVERGENT B5, `(.L_x_157) ;  /* 0x000003e000057945 */ /* 0x000fd80003800200 */
[----:B------:R-:W-:Y:S05]  /*ad90*/  @P0 BRA `(.L_x_158) ;  /* 0x0000000000800947 */ /* 0x000fea0003800000 */
[----:B------:R-:W-:Y:S01]  /*ada0*/  ISETP.GE.U32.AND P0, PT, R11, R8, PT ;  /* 0x000000080b00720c */ /* 0x000fe20003f06070 */
[----:B------:R-:W-:-:S12]  /*adb0*/  BSSY.RELIABLE B6, `(.L_x_159) ;  /* 0x0000028000067945 */ /* 0x000fd80003800100 */
[----:B------:R-:W-:Y:S05]  /*adc0*/  @!P0 BRA `(.L_x_160) ;  /* 0x0000000000988947 */ /* 0x000fea0003800000 */
[----:B------:R-:W-:-:S13]  /*add0*/  ISETP.GT.U32.AND P0, PT, R17, R6, PT ;  /* 0x000000061100720c */ /* 0x000fda0003f04070 */
[----:B------:R-:W-:Y:S05]  /*ade0*/  @P0 BREAK.RELIABLE B6 ;  /* 0x0000000000060942 */ /* 0x000fea0003800100 */
[----:B------:R-:W-:Y:S05]  /*adf0*/  @P0 BRA `(.L_x_158) ;  /* 0x0000000000680947 */ /* 0x000fea0003800000 */
[----:B------:R-:W-:-:S13]  /*ae00*/  ISETP.GE.U32.AND P0, PT, R17, R6, PT ;  /* 0x000000061100720c */ /* 0x000fda0003f06070 */
        /* <DEDUP_REMOVED lines=19> */
[----:B------:R-:W-:-:S04]  /*af40*/  ISETP.GE.U32.AND P0, PT, R37, R26, PT ;  /* 0x0000001a2500720c */ /* 0x000fc80003f06070 */
[----:B------:R-:W-:-:S04]  /*af50*/  ISETP.LT.U32.OR P0, PT, R12, R3, !P0 ;  /* 0x000000030c00720c */ /* 0x000fc80004701470 */
[----:B------:R-:W-:-:S04]  /*af60*/  ISETP.LE.U32.AND P0, PT, R12, R3, P0 ;  /* 0x000000030c00720c */ /* 0x000fc80000703070 */
[----:B------:R-:W-:-:S13]  /*af70*/  ISETP.LT.U32.OR P0, PT, R13, R2, P0 ;  /* 0x000000020d00720c */ /* 0x000fda0000701470 */
[----:B------:R-:W-:Y:S05]  /*af80*/  @!P0 BREAK.RELIABLE B6 ;  /* 0x0000000000068942 */ /* 0x000fea0003800100 */
[----:B------:R-:W-:Y:S05]  /*af90*/  @P0 BRA `(.L_x_160) ;  /* 0x0000000000240947 */ /* 0x000fea0003800000 */
.L_x_158:
[----:B------:R-:W-:-:S04]  /*afa0*/  IADD3 R26, P0, PT, R37, -R26, RZ ;  /* 0x8000001a251a7210 */ /* 0x000fc80007f1e0ff */
[----:B------:R-:W-:-:S04]  /*afb0*/  IADD3.X R12, P0, PT, R12, ~R3, RZ, P0, !PT ;  /* 0x800000030c0c7210 */ /* 0x000fc8000071e4ff */
[----:B------:R-:W-:-:S04]  /*afc0*/  IADD3.X R13, P0, PT, R13, ~R2, RZ, P0, !PT ;  /* 0x800000020d0d7210 */ /* 0x000fc8000071e4ff */
[----:B------:R-:W-:-:S04]  /*afd0*/  IADD3.X R14, P0, PT, R14, ~R5, RZ, P0, !PT ;  /* 0x800000050e0e7210 */ /* 0x000fc8000071e4ff */
[----:B------:R-:W-:-:S04]  /*afe0*/  IADD3.X R15, P0, PT, R15, ~R4, RZ, P0, !PT ;  /* 0x800000040f0f7210 */ /* 0x000fc8000071e4ff */
[----:B------:R-:W-:-:S04]  /*aff0*/  IADD3.X R16, P0, PT, R16, ~R7, RZ, P0, !PT ;  /* 0x8000000710107210 */ /* 0x000fc8000071e4ff */
[----:B------:R-:W-:-:S05]  /*b000*/  IADD3.X R17, P0, PT, R17, ~R6, RZ, P0, !PT ;  /* 0x8000000611117210 */ /* 0x000fca000071e4ff */
[----:B------:R-:W-:Y:S01]  /*b010*/  IMAD.X R8, R11, 0x1, ~R8, P0 ;  /* 0x000000010b087824 */ /* 0x000fe200000e0e08 */
[----:B------:R-:W-:Y:S07]  /*b020*/  BRA `(.L_x_161) ;  /* 0x00000000004c7947 */ /* 0x000fee0003800000 */
.L_x_160:
[----:B------:R-:W-:Y:S05]  /*b030*/  BSYNC.RELIABLE B6 ;  /* 0x0000000000067941 */ /* 0x000fea0003800100 */
.L_x_159:
[----:B------:R-:W0:Y:S01]  /*b040*/  LDCU.128 UR8, c[0x3][URZ] ;  /* 0x00c00000ff0877ac */ /* 0x000e220008000c00 */
[----:B------:R-:W2:Y:S01]  /*b050*/  LDCU.64 UR4, c[0x3][0x10] ;  /* 0x00c00200ff0477ac */ /* 0x000ea20008000a00 */
[----:B------:R-:W3:Y:S01]  /*b060*/  LDCU UR6, c[0x3][0x18] ;  /* 0x00c00300ff0677ac */ /* 0x000ee20008000800 */
[----:B0-----:R-:W-:-:S04]  /*b070*/  IADD3 R37, P0, PT, R37, UR8, RZ ;  /* 0x0000000825257c10 */ /* 0x001fc8000ff1e0ff */
[----:B------:R-:W-:Y:S02]  /*b080*/  IADD3 R26, P1, PT, R37, -R26, RZ ;  /* 0x8000001a251a7210 */ /* 0x000fe40007f3e0ff */
[----:B------:R-:W-:-:S04]  /*b090*/  IADD3.X R12, P0, PT, R12, UR9, RZ, P0, !PT ;  /* 0x000000090c0c7c10 */ /* 0x000fc8000871e4ff */
[----:B------:R-:W-:Y:S02]  /*b0a0*/  IADD3.X R12, P1, PT, R12, ~R3, RZ, P1, !PT ;  /* 0x800000030c0c7210 */ /* 0x000fe40000f3e4ff */
[----:B------:R-:W-:-:S04]  /*b0b0*/  IADD3.X R13, P0, PT, R13, UR10, RZ, P0, !PT ;  /* 0x0000000a0d0d7c10 */ /* 0x000fc8000871e4ff */
[----:B------:R-:W-:Y:S02]  /*b0c0*/  IADD3.X R13, P1, PT, R13, ~R2, RZ, P1, !PT ;  /* 0x800000020d0d7210 */ /* 0x000fe40000f3e4ff */
[----:B------:R-:W-:-:S04]  /*b0d0*/  IADD3.X R14, P0, PT, R14, UR11, RZ, P0, !PT ;  /* 0x0000000b0e0e7c10 */ /* 0x000fc8000871e4ff */
[----:B------:R-:W-:Y:S02]  /*b0e0*/  IADD3.X R14, P1, PT, R14, ~R5, RZ, P1, !PT ;  /* 0x800000050e0e7210 */ /* 0x000fe40000f3e4ff */
[----:B--2---:R-:W-:-:S04]  /*b0f0*/  IADD3.X R15, P0, PT, R15, UR4, RZ, P0, !PT ;  /* 0x000000040f0f7c10 */ /* 0x004fc8000871e4ff */
[----:B------:R-:W-:Y:S02]  /*b100*/  IADD3.X R15, P1, PT, R15, ~R4, RZ, P1, !PT ;  /* 0x800000040f0f7210 */ /* 0x000fe40000f3e4ff */
[----:B------:R-:W-:-:S04]  /*b110*/  IADD3.X R16, P0, PT, R16, UR5, RZ, P0, !PT ;  /* 0x0000000510107c10 */ /* 0x000fc8000871e4ff */
[----:B------:R-:W-:Y:S02]  /*b120*/  IADD3.X R16, P1, PT, R16, ~R7, RZ, P1, !PT ;  /* 0x8000000710107210 */ /* 0x000fe40000f3e4ff */
[----:B---3--:R-:W-:-:S04]  /*b130*/  IADD3.X R17, P0, PT, R17, UR6, RZ, P0, !PT ;  /* 0x0000000611117c10 */ /* 0x008fc8000871e4ff */
[----:B------:R-:W-:-:S04]  /*b140*/  IADD3.X R17, P1, PT, R17, ~R6, RZ, P1, !PT ;  /* 0x8000000611117210 */ /* 0x000fc80000f3e4ff */
[----:B------:R-:W-:-:S09]  /*b150*/  IADD3.X R8, PT, PT, ~R8, R10, R11, P1, P0 ;  /* 0x0000000a08087210 */ /* 0x000fd20000fe050b */
.L_x_161:
[----:B------:R-:W-:Y:S05]  /*b160*/  BSYNC.RECONVERGENT B5 ;  /* 0x0000000000057941 */ /* 0x000fea0003800200 */
.L_x_157:
        /* <DEDUP_REMOVED lines=35> */
.L_x_163:
[----:B------:R-:W-:-:S04]  /*b3a0*/  IADD3 R34, P0, PT, -R26, R27, RZ ;  /* 0x0000001b1a227210 */ /* 0x000fc80007f1e1ff */
[----:B------:R-:W-:-:S04]  /*b3b0*/  IADD3.X R29, P0, PT, ~R12, R29, RZ, P0, !PT ;  /* 0x0000001d0c1d7210 */ /* 0x000fc8000071e5ff */
[----:B------:R-:W-:-:S04]  /*b3c0*/  IADD3.X R28, P0, PT, ~R13, R28, RZ, P0, !PT ;  /* 0x0000001c0d1c7210 */ /* 0x000fc8000071e5ff */
[----:B------:R-:W-:-:S04]  /*b3d0*/  IADD3.X R31, P0, PT, ~R14, R31, RZ, P0, !PT ;  /* 0x0000001f0e1f7210 */ /* 0x000fc8000071e5ff */
[----:B------:R-:W-:-:S04]  /*b3e0*/  IADD3.X R30, P0, PT, ~R15, R30, RZ, P0, !PT ;  /* 0x0000001e0f1e7210 */ /* 0x000fc8000071e5ff */
[----:B------:R-:W-:-:S04]  /*b3f0*/  IADD3.X R33, P0, PT, ~R16, R33, RZ, P0, !PT ;  /* 0x0000002110217210 */ /* 0x000fc8000071e5ff */
[----:B------:R-:W-:-:S05]  /*b400*/  IADD3.X R32, P0, PT, ~R17, R32, RZ, P0, !PT ;  /* 0x0000002011207210 */ /* 0x000fca000071e5ff */
[----:B------:R-:W-:Y:S01]  /*b410*/  IMAD.X R35, R35, 0x1, ~R8, P0 ;  /* 0x0000000123237824 */ /* 0x000fe200000e0e08 */
[----:B------:R-:W-:Y:S07]  /*b420*/  BRA `(.L_x_166) ;  /* 0x00000000004c7947 */ /* 0x000fee0003800000 */
.L_x_165:
[----:B------:R-:W-:Y:S05]  /*b430*/  BSYNC.RELIABLE B6 ;  /* 0x0000000000067941 */ /* 0x000fea0003800100 */
.L_x_164:
[----:B------:R-:W0:Y:S01]  /*b440*/  LDCU.128 UR8, c[0x3][URZ] ;  /* 0x00c00000ff0877ac */ /* 0x000e220008000c00 */
[----:B------:R-:W2:Y:S01]  /*b450*/  LDCU.64 UR4, c[0x3][0x10] ;  /* 0x00c00200ff0477ac */ /* 0x000ea20008000a00 */
[----:B------:R-:W3:Y:S01]  /*b460*/  LDCU UR6, c[0x3][0x18] ;  /* 0x00c00300ff0677ac */ /* 0x000ee20008000800 */
[----:B0-----:R-:W-:-:S04]  /*b470*/  IADD3 R27, P0, PT, R27, UR8, RZ ;  /* 0x000000081b1b7c10 */ /* 0x001fc8000ff1e0ff */
[----:B------:R-:W-:Y:S02]  /*b480*/  IADD3.X R29, P0, PT, R29, UR9, RZ, P0, !PT ;  /* 0x000000091d1d7c10 */ /* 0x000fe4000871e4ff */
[----:B------:R-:W-:Y:S02]  /*b490*/  IADD3 R34, P1, PT, R27, -R26, RZ ;  /* 0x8000001a1b227210 */ /* 0x000fe40007f3e0ff */
[----:B------:R-:W-:Y:S02]  /*b4a0*/  IADD3.X R28, P0, PT, R28, UR10, RZ, P0, !PT ;  /* 0x0000000a1c1c7c10 */ /* 0x000fe4000871e4ff */
[----:B------:R-:W-:Y:S02]  /*b4b0*/  IADD3.X R29, P1, PT, ~R12, R29, RZ, P1, !PT ;  /* 0x0000001d0c1d7210 */ /* 0x000fe40000f3e5ff */
[----:B------:R-:W-:Y:S02]  /*b4c0*/  IADD3.X R31, P0, PT, R31, UR11, RZ, P0, !PT ;  /* 0x0000000b1f1f7c10 */ /* 0x000fe4000871e4ff */
[----:B------:R-:W-:-:S02]  /*b4d0*/  IADD3.X R28, P1, PT, ~R13, R28, RZ, P1, !PT ;  /* 0x0000001c0d1c7210 */ /* 0x000fc40000f3e5ff */
[----:B--2---:R-:W-:Y:S02]  /*b4e0*/  IADD3.X R30, P0, PT, R30, UR4, RZ, P0, !PT ;  /* 0x000000041e1e7c10 */ /* 0x004fe4000871e4ff */
[----:B------:R-:W-:Y:S02]  /*b4f0*/  IADD3.X R31, P1, PT, ~R14, R31, RZ, P1, !PT ;  /* 0x0000001f0e1f7210 */ /* 0x000fe40000f3e5ff */
[----:B------:R-:W-:Y:S02]  /*b500*/  IADD3.X R33, P0, PT, R33, UR5, RZ, P0, !PT ;  /* 0x0000000521217c10 */ /* 0x000fe4000871e4ff */
[----:B------:R-:W-:Y:S02]  /*b510*/  IADD3.X R30, P1, PT, ~R15, R30, RZ, P1, !PT ;  /* 0x0000001e0f1e7210 */ /* 0x000fe40000f3e5ff */
[----:B---3--:R-:W-:Y:S02]  /*b520*/  IADD3.X R32, P0, PT, R32, UR6, RZ, P0, !PT ;  /* 0x0000000620207c10 */ /* 0x008fe4000871e4ff */
[----:B------:R-:W-:-:S04]  /*b530*/  IADD3.X R33, P1, PT, ~R16, R33, RZ, P1, !PT ;  /* 0x0000002110217210 */ /* 0x000fc80000f3e5ff */
[----:B------:R-:W-:-:S04]  /*b540*/  IADD3.X R32, P1, PT, ~R17, R32, RZ, P1, !PT ;  /* 0x0000002011207210 */ /* 0x000fc80000f3e5ff */
[----:B------:R-:W-:-:S09]  /*b550*/  IADD3.X R35, PT, PT, ~R8, R10, R35, P1, P0 ;  /* 0x0000000a08237210 */ /* 0x000fd20000fe0523 */
.L_x_166:
[----:B------:R-:W-:Y:S05]  /*b560*/  BSYNC.RECONVERGENT B5 ;  /* 0x0000000000057941 */ /* 0x000fea0003800200 */
.L_x_162:
[----:B------:R-:W-:Y:S02]  /*b570*/  CS2R R10, SRZ ;  /* 0x00000000000a7805 */ /* 0x000fe4000001ff00 */
[----:B------:R-:W-:Y:S02]  /*b580*/  CS2R R2, SRZ ;  /* 0x0000000000027805 */ /* 0x000fe4000001ff00 */
[----:B------:R-:W-:Y:S02]  /*b590*/  CS2R R4, SRZ ;  /* 0x0000000000047805 */ /* 0x000fe4000001ff00 */
[----:B------:R-:W-:Y:S01]  /*b5a0*/  CS2R R6, SRZ ;  /* 0x0000000000067805 */ /* 0x000fe2000001ff00 */
[----:B------:R-:W-:-:S07]  /*b5b0*/  IMAD.MOV.U32 R9, RZ, RZ, RZ ;  /* 0x000000ffff097224 */ /* 0x000fce00078e00ff */
.L_x_175:
[----:B------:R-:W-:-:S05]  /*b5c0*/  SHF.R.U32.HI R27, RZ, 0x5, R11 ;  /* 0x00000005ff1b7819 */ /* 0x000fca000001160b */
[----:B------:R-:W-:-:S05]  /*b5d0*/  IMAD R27, R27, 0x4, R46 ;  /* 0x000000041b1b7824 */ /* 0x000fca00078e022e */
        /* <DEDUP_REMOVED lines=57> */
.L_x_170:
[----:B------:R-:W-:Y:S05]  /*b970*/  BSYNC.RELIABLE B6 ;  /* 0x0000000000067941 */ /* 0x000fea0003800100 */
.L_x_169:
        /* <DEDUP_REMOVED lines=11> */
.L_x_168:
[----:B------:R-:W-:Y:S05]  /*ba30*/  BSYNC.RECONVERGENT B5 ;  /* 0x0000000000057941 */ /* 0x000fea0003800200 */
.L_x_167:
        /* <DEDUP_REMOVED lines=50> */
.L_x_173:
[----:B------:R-:W-:Y:S05]  /*bd60*/  BSYNC.RELIABLE B6 ;  /* 0x0000000000067941 */ /* 0x000fea0003800100 */
.L_x_172:
        /* <DEDUP_REMOVED lines=11> */
.L_x_174:
[----:B------:R-:W-:Y:S05]  /*be20*/  BSYNC.RECONVERGENT B5 ;  /* 0x0000000000057941 */ /* 0x000fea0003800200 */
.L_x_171:
[----:B------:R-:W-:Y:S05]  /*be30*/  @P1 BRA `(.L_x_175) ;  /* 0xfffffff400e01947 */ /* 0x000fea000383ffff */
[----:B------:R-:W-:Y:S01]  /*be40*/  CS2R R30, SRZ ;  /* 0x00000000001e7805 */ /* 0x000fe2000001ff00 */
[----:B------:R-:W-:Y:S01]  /*be50*/  IMAD.MOV.U32 R11, RZ, RZ, RZ ;  /* 0x000000ffff0b7224 */ /* 0x000fe200078e00ff */
[----:B------:R-:W-:Y:S01]  /*be60*/  CS2R R32, SRZ ;  /* 0x0000000000207805 */ /* 0x000fe2000001ff00 */
[----:B------:R-:W-:Y:S02]  /*be70*/  IMAD.MOV.U32 R27, RZ, RZ, RZ ;  /* 0x000000ffff1b7224 */ /* 0x000fe400078e00ff */
[----:B------:R-:W-:Y:S02]  /*be80*/  IMAD.MOV.U32 R34, RZ, RZ, RZ ;  /* 0x000000ffff227224 */ /* 0x000fe400078e00ff */
[----:B------:R-:W-:Y:S02]  /*be90*/  IMAD.MOV.U32 R29, RZ, RZ, RZ ;  /* 0x000000ffff1d7224 */ /* 0x000fe400078e00ff */
[----:B------:R-:W-:-:S07]  /*bea0*/  IMAD.MOV.U32 R36, RZ, RZ, RZ ;  /* 0x000000ffff247224 */ /* 0x000fce00078e00ff */
.L_x_184:
        /* <DEDUP_REMOVED lines=59> */
.L_x_179:
[----:B------:R-:W-:Y:S05]  /*c260*/  BSYNC.RELIABLE B6 ;  /* 0x0000000000067941 */ /* 0x000fea0003800100 */
.L_x_178:
        /* <DEDUP_REMOVED lines=11> */
.L_x_177:
[----:B------:R-:W-:Y:S05]  /*c320*/  BSYNC.RECONVERGENT B5 ;  /* 0x0000000000057941 */ /* 0x000fea0003800200 */
.L_x_176:
[----:B-1----:R-:W-:Y:S01]  /*c330*/  IADD3 R18, P0, PT, R18, R18, RZ ;  /* 0x0000001212127210 */ /* 0x002fe20007f1e0ff */
        /* <DEDUP_REMOVED lines=49> */
.L_x_182:
[----:B------:R-:W-:Y:S05]  /*c650*/  BSYNC.RELIABLE B6 ;  /* 0x0000000000067941 */ /* 0x000fea0003800100 */
.L_x_181:
        /* <DEDUP_REMOVED lines=11> */
.L_x_183:
[----:B------:R-:W-:Y:S05]  /*c710*/  BSYNC.RECONVERGENT B5 ;  /* 0x0000000000057941 */ /* 0x000fea0003800200 */
.L_x_180:
        /* <DEDUP_REMOVED lines=50> */
.L_x_187:
[----:B------:R-:W-:Y:S05]  /*ca40*/  BSYNC.RELIABLE B6 ;  /* 0x0000000000067941 */ /* 0x000fea0003800100 */
.L_x_186:
        /* <DEDUP_REMOVED lines=11> */
.L_x_188:
[----:B------:R-:W-:Y:S05]  /*cb00*/  BSYNC.RECONVERGENT B5 ;  /* 0x0000000000057941 */ /* 0x000fea0003800200 */
.L_x_185:
        /* <DEDUP_REMOVED lines=49> */
.L_x_191:
[----:B------:R-:W-:Y:S05]  /*ce20*/  BSYNC.RELIABLE B6 ;  /* 0x0000000000067941 */ /* 0x000fea0003800100 */
.L_x_190:
        /* <DEDUP_REMOVED lines=11> */
.L_x_192:
[----:B------:R-:W-:Y:S05]  /*cee0*/  BSYNC.RECONVERGENT B5 ;  /* 0x0000000000057941 */ /* 0x000fea0003800200 */
.L_x_189:
        /* <DEDUP_REMOVED lines=49> */
.L_x_195:
[----:B------:R-:W-:Y:S05]  /*d200*/  BSYNC.RELIABLE B6 ;  /* 0x0000000000067941 */ /* 0x000fea0003800100 */
.L_x_194:
        /* <DEDUP_REMOVED lines=11> */
.L_x_196:
[----:B------:R-:W-:Y:S05]  /*d2c0*/  BSYNC.RECONVERGENT B5 ;  /* 0x0000000000057941 */ /* 0x000fea0003800200 */
.L_x_193:
        /* <DEDUP_REMOVED lines=35> */
.L_x_198:
        /* <DEDUP_REMOVED lines=9> */
.L_x_200:
[----:B------:R-:W-:Y:S05]  /*d590*/  BSYNC.RELIABLE B6 ;  /* 0x0000000000067941 */ /* 0x000fea0003800100 */
.L_x_199:
[----:B------:R-:W0:Y:S01]  /*d5a0*/  LDCU.128 UR8, c[0x3][URZ] ;  /* 0x00c00000ff0877ac */ /* 0x000e220008000c00 */
[----:B------:R-:W1:Y:S01]  /*d5b0*/  LDCU.64 UR4, c[0x3][0x10] ;  /* 0x00c00200ff0477ac */ /* 0x000e620008000a00 */
[----:B------:R-:W2:Y:S01]  /*d5c0*/  LDCU UR6, c[0x3][0x18] ;  /* 0x00c00300ff0677ac */ /* 0x000ea20008000800 */
        /* <DEDUP_REMOVED lines=8> */
[----:B-1----:R-:W-:-:S04]  /*d650*/  IADD3.X R5, P0, PT, R5, UR4, RZ, P0, !PT ;  /* 0x0000000405057c10 */ /* 0x002fc8000871e4ff */
[----:B------:R-:W-:Y:S02]  /*d660*/  IADD3.X R5, P1, PT, R5, ~R22, RZ, P1, !PT ;  /* 0x8000001605057210 */ /* 0x000fe40000f3e4ff */
[----:B------:R-:W-:-:S04]  /*d670*/  IADD3.X R2, P0, PT, R2, UR5, RZ, P0, !PT ;  /* 0x0000000502027c10 */ /* 0x000fc8000871e4ff */
[----:B------:R-:W-:Y:S02]  /*d680*/  IADD3.X R2, P1, PT, R2, ~R25, RZ, P1, !PT ;  /* 0x8000001902027210 */ /* 0x000fe40000f3e4ff */
[----:B--2---:R-:W-:-:S04]  /*d690*/  IADD3.X R3, P0, PT, R3, UR6, RZ, P0, !PT ;  /* 0x0000000603037c10 */ /* 0x004fc8000871e4ff */
[----:B------:R-:W-:-:S04]  /*d6a0*/  IADD3.X R3, P1, PT, R3, ~R24, RZ, P1, !PT ;  /* 0x8000001803037210 */ /* 0x000fc80000f3e4ff */
[----:B------:R-:W-:-:S09]  /*d6b0*/  IADD3.X R10, PT, PT, ~R19, R28, R10, P1, P0 ;  /* 0x0000001c130a7210 */ /* 0x000fd20000fe050a */
.L_x_201:
[----:B------:R-:W-:Y:S05]  /*d6c0*/  BSYNC.RECONVERGENT B5 ;  /* 0x0000000000057941 */ /* 0x000fea0003800200 */
.L_x_197:
[----:B------:R0:W5:Y:S04]  /*d6d0*/  LDL R34, [R1+0x1e4] ;  /* 0x0001e40001227983 */ /* 0x0001680000100800 */
[----:B------:R0:W5:Y:S04]  /*d6e0*/  LDL R11, [R1+0x200] ;  /* 0x00020000010b7983 */ /* 0x0001680000100800 */
[----:B------:R0:W5:Y:S04]  /*d6f0*/  LDL.64 R22, [R1+0x1e8] ;  /* 0x0001e80001167983 */ /* 0x0001680000100a00 */
[----:B------:R0:W5:Y:S04]  /*d700*/  LDL.64 R20, [R1+0x1f0] ;  /* 0x0001f00001147983 */ /* 0x0001680000100a00 */
[----:B------:R0:W5:Y:S01]  /*d710*/  LDL.64 R18, [R1+0x1f8] ;  /* 0x0001f80001127983 */ /* 0x0001620000100a00 */
[----:B------:R-:W-:-:S02]  /*d720*/  CS2R R28, SRZ ;  /* 0x00000000001c7805 */ /* 0x000fc4000001ff00 */
[----:B------:R-:W-:Y:S02]  /*d730*/  CS2R R30, SRZ ;  /* 0x00000000001e7805 */ /* 0x000fe4000001ff00 */
[----:B------:R-:W-:Y:S01]  /*d740*/  CS2R R24, SRZ ;  /* 0x0000000000187805 */ /* 0x000fe2000001ff00 */
[----:B------:R-:W-:Y:S01]  /*d750*/  IMAD.MOV.U32 R27, RZ, RZ, RZ ;  /* 0x000000ffff1b7224 */ /* 0x000fe200078e00ff */
[----:B------:R-:W-:-:S07]  /*d760*/  CS2R R32, SRZ ;  /* 0x0000000000207805 */ /* 0x000fce000001ff00 */
.L_x_210:
        /* <DEDUP_REMOVED lines=59> */
.L_x_205:
[----:B------:R-:W-:Y:S05]  /*db20*/  BSYNC.RELIABLE B6 ;  /* 0x0000000000067941 */ /* 0x000fea0003800100 */
.L_x_204:
        /* <DEDUP_REMOVED lines=11> */
.L_x_203:
[----:B------:R-:W-:Y:S05]  /*dbe0*/  BSYNC.RECONVERGENT B5 ;  /* 0x0000000000057941 */ /* 0x000fea0003800200 */
.L_x_202:
[----:B-----5:R-:W-:Y:S01]  /*dbf0*/  IADD3 R34, P0, PT, R34, R34, RZ ;  /* 0x0000002222227210 */ /* 0x020fe20007f1e0ff */
        /* <DEDUP_REMOVED lines=49> */
.L_x_208:
[----:B------:R-:W-:Y:S05]  /*df10*/  BSYNC.RELIABLE B6 ;  /* 0x0000000000067941 */ /* 0x000fea0003800100 */
.L_x_207:
        /* <DEDUP_REMOVED lines=11> */
.L_x_209:
[----:B------:R-:W-:Y:S05]  /*dfd0*/  BSYNC.RECONVERGENT B5 ;  /* 0x0000000000057941 */ /* 0x000fea0003800200 */
.L_x_206:
        /* <DEDUP_REMOVED lines=50> */
.L_x_213:
[----:B------:R-:W-:Y:S05]  /*e300*/  BSYNC.RELIABLE B6 ;  /* 0x0000000000067941 */ /* 0x000fea0003800100 */
.L_x_212:
        /* <DEDUP_REMOVED lines=11> */
.L_x_214:
[----:B------:R-:W-:Y:S05]  /*e3c0*/  BSYNC.RECONVERGENT B5 ;  /* 0x0000000000057941 */ /* 0x000fea0003800200 */
.L_x_211:
[----:B------:R1:W-:Y:S01]  /*e3d0*/  STL [R1+0x1a4], R26 ;  /* 0x0001a41a01007387 */ /* 0x0003e20000100800 */
[----:B------:R-:W-:Y:S02]  /*e3e0*/  PRMT R72, RZ, 0x7610, R72 ;  /* 0x00007610ff487816 */ /* 0x000fe40000000048 */
[----:B------:R-:W-:Y:S01]  /*e3f0*/  PRMT R18, RZ, 0x7610, R18 ;  /* 0x00007610ff127816 */ /* 0x000fe20000000012 */
        /* <DEDUP_REMOVED lines=11> */
[----:B------:R1:W-:Y:S04]  /*e4b0*/  STL [R1+0x200], R27 ;  /* 0x0002001b01007387 */ /* 0x0003e80000100800 */
[----:B------:R1:W-:Y:S01]  /*e4c0*/  STL.U8 [R1+0x204], RZ ;  /* 0x000204ff01007387 */ /* 0x0003e20000100000 */
[----:B------:R-:W-:Y:S05]  /*e4d0*/  BRA `(.L_x_6) ;  /* 0x0000007800c87947 */ /* 0x000fea0003800000 */
.L_x_72:
[----:B------:R-:W-:Y:S05]  /*e4e0*/  BSYNC.RELIABLE B3 ;  /* 0x0000000000037941 */ /* 0x000fea0003800100 */
.L_x_71:
        /* <DEDUP_REMOVED lines=30> */
.L_x_70:
[----:B------:R-:W-:Y:S05]  /*e6d0*/  BSYNC.RELIABLE B4 ;  /* 0x0000000000047941 */ /* 0x000fea0003800100 */
.L_x_69:
[----:B------:R-:W-:Y:S01]  /*e6e0*/  ISETP.GT.U32.AND P0, PT, R8, R29, PT ;  /* 0x0000001d0800720c */ /* 0x000fe20003f04070 */
[----:B------:R-:W-:-:S12]  /*e6f0*/  BSSY.RECONVERGENT B3, `(.L_x_215) ;  /* 0x000003e000037945 */ /* 0x000fd80003800200 */
[----:B------:R-:W-:Y:S05]  /*e700*/  @P0 BRA `(.L_x_216) ;  /* 0x0000000000800947 */ /* 0x000fea0003800000 */
[----:B------:R-:W-:Y:S01]  /*e710*/  ISETP.GT.U32.AND P0, PT, R29, R8, PT ;  /* 0x000000081d00720c */ /* 0x000fe20003f04070 */
[----:B------:R-:W-:-:S12]  /*e720*/  BSSY.RELIABLE B4, `(.L_x_217) ;  /* 0x0000028000047945 */ /* 0x000fd80003800100 */
[----:B------:R-:W-:Y:S05]  /*e730*/  @P0 BRA `(.L_x_218) ;  /* 0x0000000000980947 */ /* 0x000fea0003800000 */
        /* <DEDUP_REMOVED lines=29> */
.L_x_216:
        /* <DEDUP_REMOVED lines=9> */
.L_x_218:
[----:B------:R-:W-:Y:S05]  /*e9a0*/  BSYNC.RELIABLE B4 ;  /* 0x0000000000047941 */ /* 0x000fea0003800100 */
.L_x_217:
[----:B------:R-:W2:Y:S01]  /*e9b0*/  LDCU.128 UR8, c[0x3][URZ] ;  /* 0x00c00000ff0877ac */ /* 0x000ea20008000c00 */
[----:B------:R-:W3:Y:S01]  /*e9c0*/  LDCU.64 UR4, c[0x3][0x10] ;  /* 0x00c00200ff0477ac */ /* 0x000ee20008000a00 */
[----:B------:R-:W4:Y:S01]  /*e9d0*/  LDCU UR6, c[0x3][0x18] ;  /* 0x00c00300ff0677ac */ /* 0x000f220008000800 */
[----:B--2---:R-:W-:-:S04]  /*e9e0*/  IADD3 R79, P0, PT, R79, UR8, RZ ;  /* 0x000000084f4f7c10 */ /* 0x004fc8000ff1e0ff */
[----:B------:R-:W-:Y:S02]  /*e9f0*/  IADD3 R30, P1, PT, -R30, R79, RZ ;  /* 0x0000004f1e1e7210 */ /* 0x000fe40007f3e1ff */
[----:B------:R-:W-:-:S04]  /*ea00*/  IADD3.X R78, P0, PT, R78, UR9, RZ, P0, !PT ;  /* 0x000000094e4e7c10 */ /* 0x000fc8000871e4ff */
[----:B------:R-:W-:Y:S02]  /*ea10*/  IADD3.X R31, P1, PT, ~R31, R78, RZ, P1, !PT ;  /* 0x0000004e1f1f7210 */ /* 0x000fe40000f3e5ff */
[----:B------:R-:W-:-:S04]  /*ea20*/  IADD3.X R77, P0, PT, R77, UR10, RZ, P0, !PT ;  /* 0x0000000a4d4d7c10 */ /* 0x000fc8000871e4ff */
[----:B------:R-:W-:Y:S02]  /*ea30*/  IADD3.X R34, P1, PT, ~R34, R77, RZ, P1, !PT ;  /* 0x0000004d22227210 */ /* 0x000fe40000f3e5ff */
[----:B------:R-:W-:-:S04]  /*ea40*/  IADD3.X R76, P0, PT, R76, UR11, RZ, P0, !PT ;  /* 0x0000000b4c4c7c10 */ /* 0x000fc8000871e4ff */
[----:B------:R-:W-:Y:S02]  /*ea50*/  IADD3.X R35, P1, PT, ~R35, R76, RZ, P1, !PT ;  /* 0x0000004c23237210 */ /* 0x000fe40000f3e5ff */
[----:B---3--:R-:W-:-:S04]  /*ea60*/  IADD3.X R75, P0, PT, R75, UR4, RZ, P0, !PT ;  /* 0x000000044b4b7c10 */ /* 0x008fc8000871e4ff */
[----:B------:R-:W-:Y:S02]  /*ea70*/  IADD3.X R32, P1, PT, ~R32, R75, RZ, P1, !PT ;  /* 0x0000004b20207210 */ /* 0x000fe40000f3e5ff */
[----:B------:R-:W-:-:S04]  /*ea80*/  IADD3.X R74, P0, PT, R74, UR5, RZ, P0, !PT ;  /* 0x000000054a4a7c10 */ /* 0x000fc8000871e4ff */
[----:B------:R-:W-:Y:S02]  /*ea90*/  IADD3.X R33, P1, PT, ~R33, R74, RZ, P1, !PT ;  /* 0x0000004a21217210 */ /* 0x000fe40000f3e5ff */
[----:B----4-:R-:W-:-:S04]  /*eaa0*/  IADD3.X R73, P0, PT, R73, UR6, RZ, P0, !PT ;  /* 0x0000000649497c10 */ /* 0x010fc8000871e4ff */
[----:B------:R-:W-:-:S04]  /*eab0*/  IADD3.X R28, P1, PT, ~R28, R73, RZ, P1, !PT ;  /* 0x000000491c1c7210 */ /* 0x000fc80000f3e5ff */
[----:B------:R-:W-:-:S09]  /*eac0*/  IADD3.X R29, PT, PT, ~R29, R36, R8, P1, P0 ;  /* 0x000000241d1d7210 */ /* 0x000fd20000fe0508 */
.L_x_219:
[----:B------:R-:W-:Y:S05]  /*ead0*/  BSYNC.RECONVERGENT B3 ;  /* 0x0000000000037941 */ /* 0x000fea0003800200 */
.L_x_215:
[----:B------:R2:W-:Y:S01]  /*eae0*/  STL.64 [R1+0x80], R30 ;  /* 0x0000801e01007387 */ /* 0x0005e20000100a00 */
[----:B------:R-:W-:Y:S01]  /*eaf0*/  ISETP.GT.U32.AND P0, PT, R21, R13, PT ;  /* 0x0000000d1500720c */ /* 0x000fe20003f04070 */
[----:B------:R-:W-:Y:S02]  /*eb00*/  BSSY.RECONVERGENT B3, `(.L_x_220) ;  /* 0x0000041000037945 */ /* 0x000fe40003800200 */
[----:B------:R2:W-:Y:S04]  /*eb10*/  STL.64 [R1+0x88], R34 ;  /* 0x0000882201007387 */ /* 0x0005e80000100a00 */
[----:B------:R2:W-:Y:S04]  /*eb20*/  STL.64 [R1+0x90], R32 ;  /* 0x0000902001007387 */ /* 0x0005e80000100a00 */
[----:B------:R2:W-:Y:S02]  /*eb30*/  STL.64 [R1+0x98], R28 ;  /* 0x0000981c01007387 */ /* 0x0005e40000100a00 */
        /* <DEDUP_REMOVED lines=33> */
.L_x_221:
[----:B0-----:R-:W-:-:S04]  /*ed50*/  IADD3 R18, P0, PT, -R18, R26, RZ ;  /* 0x0000001a12127210 */ /* 0x001fc80007f1e1ff */
[----:B------:R-:W-:-:S04]  /*ed60*/  IADD3.X R19, P0, PT, ~R19, R27, RZ, P0, !PT ;  /* 0x0000001b13137210 */ /* 0x000fc8000071e5ff */
[----:B-1----:R-:W-:-:S04]  /*ed70*/  IADD3.X R24, P0, PT, ~R16, R24, RZ, P0, !PT ;  /* 0x0000001810187210 */ /* 0x002fc8000071e5ff */
[----:B------:R-:W-:-:S04]  /*ed80*/  IADD3.X R25, P0, PT, ~R17, R25, RZ, P0, !PT ;  /* 0x0000001911197210 */ /* 0x000fc8000071e5ff */
[----:B------:R-:W-:-:S04]  /*ed90*/  IADD3.X R22, P0, PT, ~R14, R22, RZ, P0, !PT ;  /* 0x000000160e167210 */ /* 0x000fc8000071e5ff */
[----:B------:R-:W-:-:S04]  /*eda0*/  IADD3.X R23, P0, PT, ~R15, R23, RZ, P0, !PT ;  /* 0x000000170f177210 */ /* 0x000fc8000071e5ff */
[----:B------:R-:W-:-:S05]  /*edb0*/  IADD3.X R20, P0, PT, ~R12, R20, RZ, P0, !PT ;  /* 0x000000140c147210 */ /* 0x000fca000071e5ff */
[----:B------:R-:W-:Y:S01]  /*edc0*/  IMAD.X R21, R21, 0x1, ~R13, P0 ;  /* 0x0000000115157824 */ /* 0x000fe200000e0e0d */
[----:B------:R-:W-:Y:S07]  /*edd0*/  BRA `(.L_x_224) ;  /* 0x00000000004c7947 */ /* 0x000fee0003800000 */
.L_x_223:
[----:B------:R-:W-:Y:S05]  /*ede0*/  BSYNC.RELIABLE B4 ;  /* 0x0000000000047941 */ /* 0x000fea0003800100 */
.L_x_222:
[----:B------:R-:W3:Y:S01]  /*edf0*/  LDCU.128 UR8, c[0x3][URZ] ;  /* 0x00c00000ff0877ac */ /* 0x000ee20008000c00 */
[----:B------:R-:W4:Y:S01]  /*ee00*/  LDCU.64 UR4, c[0x3][0x10] ;  /* 0x00c00200ff0477ac */ /* 0x000f220008000a00 */
[----:B------:R-:W5:Y:S01]  /*ee10*/  LDCU UR6, c[0x3][0x18] ;  /* 0x00c00300ff0677ac */ /* 0x000f620008000800 */
[----:B---3--:R-:W-:-:S04]  /*ee20*/  IADD3 R3, P0, PT, R26, UR8, RZ ;  /* 0x000000081a037c10 */ /* 0x008fc8000ff1e0ff */
[----:B0-----:R-:W-:Y:S02]  /*ee30*/  IADD3 R18, P1, PT, -R18, R3, RZ ;  /* 0x0000000312127210 */ /* 0x001fe40007f3e1ff */
[----:B------:R-:W-:-:S04]  /*ee40*/  IADD3.X R2, P0, PT, R27, UR9, RZ, P0, !PT ;  /* 0x000000091b027c10 */ /* 0x000fc8000871e4ff */
[----:B------:R-:W-:Y:S02]  /*ee50*/  IADD3.X R19, P1, PT, ~R19, R2, RZ, P1, !PT ;  /* 0x0000000213137210 */ /* 0x000fe40000f3e5ff */
[----:B------:R-:W-:-:S04]  /*ee60*/  IADD3.X R3, P0, PT, R24, UR10, RZ, P0, !PT ;  /* 0x0000000a18037c10 */ /* 0x000fc8000871e4ff */
[----:B-1----:R-:W-:Y:S02]  /*ee70*/  IADD3.X R24, P1, PT, ~R16, R3, RZ, P1, !PT ;  /* 0x0000000310187210 */ /* 0x002fe40000f3e5ff */
[----:B------:R-:W-:-:S04]  /*ee80*/  IADD3.X R2, P0, PT, R25, UR11, RZ, P0, !PT ;  /* 0x0000000b19027c10 */ /* 0x000fc8000871e4ff */
[----:B------:R-:W-:Y:S02]  /*ee90*/  IADD3.X R25, P1, PT, ~R17, R2, RZ, P1, !PT ;  /* 0x0000000211197210 */ /* 0x000fe40000f3e5ff */
[----:B----4-:R-:W-:-:S04]  /*eea0*/  IADD3.X R3, P0, PT, R22, UR4, RZ, P0, !PT ;  /* 0x0000000416037c10 */ /* 0x010fc8000871e4ff */
[----:B------:R-:W-:Y:S02]  /*eeb0*/  IADD3.X R22, P1, PT, ~R14, R3, RZ, P1, !PT ;  /* 0x000000030e167210 */ /* 0x000fe40000f3e5ff */
[----:B------:R-:W-:-:S04]  /*eec0*/  IADD3.X R2, P0, PT, R23, UR5, RZ, P0, !PT ;  /* 0x0000000517027c10 */ /* 0x000fc8000871e4ff */
[----:B------:R-:W-:Y:S02]  /*eed0*/  IADD3.X R23, P1, PT, ~R15, R2, RZ, P1, !PT ;  /* 0x000000020f177210 */ /* 0x000fe40000f3e5ff */
[----:B-----5:R-:W-:-:S04]  /*eee0*/  IADD3.X R3, P0, PT, R20, UR6, RZ, P0, !PT ;  /* 0x0000000614037c10 */ /* 0x020fc8000871e4ff */
[----:B------:R-:W-:-:S04]  /*eef0*/  IADD3.X R20, P1, PT, ~R12, R3, RZ, P1, !PT ;  /* 0x000000030c147210 */ /* 0x000fc80000f3e5ff */
[----:B------:R-:W-:-:S09]  /*ef00*/  IADD3.X R21, PT, PT, ~R13, R36, R21, P1, P0 ;  /* 0x000000240d157210 */ /* 0x000fd20000fe0515 */
.L_x_224:
[----:B------:R-:W-:Y:S05]  /*ef10*/  BSYNC.RECONVERGENT B3 ;  /* 0x0000000000037941 */ /* 0x000fea0003800200 */
.L_x_220:
[----:B------:R0:W-:Y:S01]  /*ef20*/  STL.64 [R1+0xa0], R18 ;  /* 0x0000a01201007387 */ /* 0x0001e20000100a00 */
[----:B------:R-:W-:Y:S01]  /*ef30*/  BSSY.RECONVERGENT B3, `(.L_x_225) ;  /* 0x0000099000037945 */ /* 0x000fe20003800200 */
[----:B------:R-:W-:Y:S02]  /*ef40*/  CS2R R2, SRZ ;  /* 0x0000000000027805 */ /* 0x000fe4000001ff00 */
[----:B------:R-:W-:Y:S01]  /*ef50*/  CS2R R4, SRZ ;  /* 0x0000000000047805 */ /* 0x000fe2000001ff00 */
[----:B------:R0:W-:Y:S01]  /*ef60*/  STL.64 [R1+0xa8], R24 ;  /* 0x0000a81801007387 */ /* 0x0001e20000100a00 */
[----:B------:R-:W-:Y:S02]  /*ef70*/  CS2R R6, SRZ ;  /* 0x0000000000067805 */ /* 0x000fe4000001ff00 */
[----:B------:R-:W-:Y:S01]  /*ef80*/  CS2R R8, SRZ ;  /* 0x0000000000087805 */ /* 0x000fe2000001ff00 */
[----:B------:R-:W-:Y:S01]  /*ef90*/  IMAD.MOV.U32 R11, RZ, RZ, R29 ;  /* 0x000000ffff0b7224 */ /* 0x000fe200078e001d */
        /* <DEDUP_REMOVED lines=9> */
[----:B------:R-:W-:-:S07]  /*f030*/  IMAD.MOV.U32 R26, RZ, RZ, RZ ;  /* 0x000000ffff1a7224 */ /* 0x000fce00078e00ff */
.L_x_234:
[----:B------:R-:W-:-:S05]  /*f040*/  SHF.R.U32.HI R27, RZ, 0x5, R26 ;  /* 0x00000005ff1b7819 */ /* 0x000fca000001161a */
[----:B------:R-:W-:-:S06]  /*f050*/  IMAD R27, R27, 0x4, R0 ;  /* 0x000000041b1b7824 */ /* 0x000fcc00078e0200 */
[----:B------:R-:W3:Y:S01]  /*f060*/  LDL R27, [R27] ;  /* 0x000000001b1b7983 */ /* 0x000ee20000100800 */
[----:B------:R-:W-:Y:S01]  /*f070*/  BSSY.RECONVERGENT B4, `(.L_x_226) ;  /* 0x0000044000047945 */ /* 0x000fe20003800200 */
[----:B---3--:R-:W-:Y:S01]  /*f080*/  SHF.R.W.U32.HI R36, RZ, R26, R27 ;  /* 0x0000001aff247219 */ /* 0x008fe20000011e1b */
        /* <DEDUP_REMOVED lines=54> */
.L_x_229:
[----:B------:R-:W-:Y:S05]  /*f3f0*/  BSYNC.RELIABLE B5 ;  /* 0x0000000000057941 */ /* 0x000fea0003800100 */
.L_x_228:
[----:B------:R-:W1:Y:S01]  /*f400*/  LDCU.128 UR8, c[0x3][URZ] ;  /* 0x00c00000ff0877ac */ /* 0x000e620008000c00 */
[----:B------:R-:W3:Y:S01]  /*f410*/  LDCU.64 UR4, c[0x3][0x10] ;  /* 0x00c00200ff0477ac */ /* 0x000ee20008000a00 */
[----:B------:R-:W4:Y:S01]  /*f420*/  LDCU UR6, c[0x3][0x18] ;  /* 0x00c00300ff0677ac */ /* 0x000f220008000800 */
[----:B-1----:R-:W-:-:S04]  /*f430*/  IADD3 R9, P0, PT, R9, -UR8, RZ ;  /* 0x8000000809097c10 */ /* 0x002fc8000ff1e0ff */
[----:B------:R-:W-:-:S04]  /*f440*/  IADD3.X R8, P0, PT, R8, ~UR9, RZ, P0, !PT ;  /* 0x8000000908087c10 */ /* 0x000fc8000871e4ff */
[----:B------:R-:W-:-:S04]  /*f450*/  IADD3.X R7, P0, PT, R7, ~UR10, RZ, P0, !PT ;  /* 0x8000000a07077c10 */ /* 0x000fc8000871e4ff */
[----:B------:R-:W-:-:S04]  /*f460*/  IADD3.X R6, P0, PT, R6, ~UR11, RZ, P0, !PT ;  /* 0x8000000b06067c10 */ /* 0x000fc8000871e4ff */
[----:B---3--:R-:W-:-:S04]  /*f470*/  IADD3.X R5, P0, PT, R5, ~UR4, RZ, P0, !PT ;  /* 0x8000000405057c10 */ /* 0x008fc8000871e4ff */
[----:B------:R-:W-:-:S04]  /*f480*/  IADD3.X R4, P0, PT, R4, ~UR5, RZ, P0, !PT ;  /* 0x8000000504047c10 */ /* 0x000fc8000871e4ff */
[----:B----4-:R-:W-:-:S05]  /*f490*/  IADD3.X R3, P0, PT, R3, ~UR6, RZ, P0, !PT ;  /* 0x8000000603037c10 */ /* 0x010fca000871e4ff */
[----:B------:R-:W-:-:S08]  /*f4a0*/  IMAD.X R2, R2, 0x1, ~R27, P0 ;  /* 0x0000000102027824 */ /* 0x000fd000000e0e1b */
.L_x_227:
[----:B------:R-:W-:Y:S05]  /*f4b0*/  BSYNC.RECONVERGENT B4 ;  /* 0x0000000000047941 */ /* 0x000fea0003800200 */
.L_x_226:
        /* <DEDUP_REMOVED lines=50> */
.L_x_232:
[----:B------:R-:W-:Y:S05]  /*f7e0*/  BSYNC.RELIABLE B5 ;  /* 0x0000000000057941 */ /* 0x000fea0003800100 */
.L_x_231:
        /* <DEDUP_REMOVED lines=11> */
.L_x_233:
[----:B------:R-:W-:Y:S05]  /*f8a0*/  BSYNC.RECONVERGENT B4 ;  /* 0x0000000000047941 */ /* 0x000fea0003800200 */
.L_x_230:
[----:B------:R-:W-:Y:S05]  /*f8b0*/  @P1 BRA `(.L_x_234) ;  /* 0xfffffff400e01947 */ /* 0x000fea000383ffff */
[----:B------:R-:W-:Y:S05]  /*f8c0*/  BSYNC.RECONVERGENT B3 ;  /* 0x0000000000037941 */ /* 0x000fea0003800200 */
.L_x_225:
[----:B------:R-:W-:Y:S01]  /*f8d0*/  BSSY.RECONVERGENT B3, `(.L_x_235) ;  /* 0x0000097000037945 */ /* 0x000fe20003800200 */
[----:B------:R-:W-:Y:S02]  /*f8e0*/  CS2R R74, SRZ ;  /* 0x00000000004a7805 */ /* 0x000fe4000001ff00 */
[----:B------:R-:W-:Y:S02]  /*f8f0*/  CS2R R72, SRZ ;  /* 0x0000000000487805 */ /* 0x000fe4000001ff00 */
[----:B------:R-:W-:Y:S01]  /*f900*/  CS2R R42, SRZ ;  /* 0x00000000002a7805 */ /* 0x000fe2000001ff00 */
[----:B------:R-:W-:Y:S02]  /*f910*/  IMAD.MOV.U32 R41, RZ, RZ, RZ ;  /* 0x000000ffff297224 */ /* 0x000fe400078e00ff */
[----:B------:R-:W-:Y:S02]  /*f920*/  IMAD.MOV.U32 R39, RZ, RZ, RZ ;  /* 0x000000ffff277224 */ /* 0x000fe400078e00ff */
[----:B------:R-:W-:-:S02]  /*f930*/  IMAD.MOV.U32 R10, RZ, RZ, R2 ;  /* 0x000000ffff0a7224 */ /* 0x000fc400078e0002 */
[----:B------:R-:W-:Y:S02]  /*f940*/  IMAD.MOV.U32 R11, RZ, RZ, R3 ;  /* 0x000000ffff0b7224 */ /* 0x000fe400078e0003 */
[----:B------:R-:W-:Y:S02]  /*f950*/  IMAD.MOV.U32 R12, RZ, RZ, R4 ;  /* 0x000000ffff0c7224 */ /* 0x000fe400078e0004 */
[----:B------:R-:W-:Y:S02]  /*f960*/  IMAD.MOV.U32 R13, RZ, RZ, R5 ;  /* 0x000000ffff0d7224 */ /* 0x000fe400078e0005 */
[----:B------:R-:W-:Y:S02]  /*f970*/  IMAD.MOV.U32 R14, RZ, RZ, R6 ;  /* 0x000000ffff0e7224 */ /* 0x000fe400078e0006 */
[----:B------:R-:W-:Y:S02]  /*f980*/  IMAD.MOV.U32 R15, RZ, RZ, R7 ;  /* 0x000000ffff0f7224 */ /* 0x000fe400078e0007 */
[----:B------:R-:W-:-:S02]  /*f990*/  IMAD.MOV.U32 R16, RZ, RZ, R8 ;  /* 0x000000ffff107224 */ /* 0x000fc400078e0008 */
[----:B------:R-:W-:Y:S02]  /*f9a0*/  IMAD.MOV.U32 R26, RZ, RZ, R9 ;  /* 0x000000ffff1a7224 */ /* 0x000fe400078e0009 */
[----:B------:R-:W-:-:S07]  /*f9b0*/  IMAD.MOV.U32 R17, RZ, RZ, RZ ;  /* 0x000000ffff117224 */ /* 0x000fce00078e00ff */
.L_x_244:
[----:B------:R-:W-:-:S05]  /*f9c0*/  SHF.R.U32.HI R27, RZ, 0x5, R17 ;  /* 0x00000005ff1b7819 */ /* 0x000fca0000011611 */
[----:B------:R-:W-:-:S05]  /*f9d0*/  IMAD R27, R27, 0x4, R0 ;  /* 0x000000041b1b7824 */ /* 0x000fca00078e0200 */
        /* <DEDUP_REMOVED lines=57> */
.L_x_239:
[----:B------:R-:W-:Y:S05]  /*fd70*/  BSYNC.RELIABLE B5 ;  /* 0x0000000000057941 */ /* 0x000fea0003800100 */
.L_x_238:
        /* <DEDUP_REMOVED lines=11> */
.L_x_237:
[----:B------:R-:W-:Y:S05]  /*fe30*/  BSYNC.RECONVERGENT B4 ;  /* 0x0000000000047941 */ /* 0x000fea0003800200 */
.L_x_236:
        /* <DEDUP_REMOVED lines=50> */
.L_x_242:
[----:B------:R-:W-:Y:S05]  /*10160*/  BSYNC.RELIABLE B5 ;  /* 0x0000000000057941 */ /* 0x000fea0003800100 */
.L_x_241:
        /* <DEDUP_REMOVED lines=11> */
.L_x_243:
[----:B------:R-:W-:Y:S05]  /*10220*/  BSYNC.RECONVERGENT B4 ;  /* 0x0000000000047941 */ /* 0x000fea0003800200 */
.L_x_240:
[----:B------:R-:W-:Y:S05]  /*10230*/  @P1 BRA `(.L_x_244) ;  /* 0xfffffff400e01947 */ /* 0x000fea000383ffff */
[----:B------:R-:W-:Y:S05]  /*10240*/  BSYNC.RECONVERGENT B3 ;  /* 0x0000000000037941 */ /* 0x000fea0003800200 */
.L_x_235:
[----:B------:R-:W-:Y:S01]  /*10250*/  BSSY.RECONVERGENT B3, `(.L_x_245) ;  /* 0x000008f000037945 */ /* 0x000fe20003800200 */
[----:B------:R-:W-:Y:S02]  /*10260*/  CS2R R36, SRZ ;  /* 0x0000000000247805 */ /* 0x000fe4000001ff00 */
[----:B------:R-:W-:Y:S02]  /*10270*/  CS2R R26, SRZ ;  /* 0x00000000001a7805 */ /* 0x000fe4000001ff00 */
[----:B------:R-:W-:Y:S01]  /*10280*/  CS2R R10, SRZ ;  /* 0x00000000000a7805 */ /* 0x000fe2000001ff00 */
[----:B------:R-:W-:Y:S02]  /*10290*/  IMAD.MOV.U32 R77, RZ, RZ, RZ ;  /* 0x000000ffff4d7224 */ /* 0x000fe400078e00ff */
[----:B------:R-:W-:Y:S02]  /*102a0*/  IMAD.MOV.U32 R79, RZ, RZ, RZ ;  /* 0x000000ffff4f7224 */ /* 0x000fe400078e00ff */
[----:B------:R-:W-:-:S07]  /*102b0*/  IMAD.MOV.U32 R12, RZ, RZ, RZ ;  /* 0x000000ffff0c7224 */ /* 0x000fce00078e00ff */
.L_x_254:
[----:B------:R-:W-:-:S04]  /*102c0*/  SHF.R.U32.HI R13, RZ, 0x5, R12 ;  /* 0x00000005ff0d7819 */ /* 0x000fc8000001160c */
[----:B------:R-:W-:-:S06]  /*102d0*/  LEA R13, R13, UR26, 0x2 ;  /* 0x0000001a0d0d7c11 */ /* 0x000fcc000f8e10ff */
        /* <DEDUP_REMOVED lines=57> */
.L_x_249:
[----:B------:R-:W-:Y:S05]  /*10670*/  BSYNC.RELIABLE B5 ;  /* 0x0000000000057941 */ /* 0x000fea0003800100 */
.L_x_248:
        /* <DEDUP_REMOVED lines=11> */
.L_x_247:
[----:B------:R-:W-:Y:S05]  /*10730*/  BSYNC.RECONVERGENT B4 ;  /* 0x0000000000047941 */ /* 0x000fea0003800200 */
.L_x_246:
        /* <DEDUP_REMOVED lines=50> */
.L_x_252:
[----:B------:R-:W-:Y:S05]  /*10a60*/  BSYNC.RELIABLE B5 ;  /* 0x0000000000057941 */ /* 0x000fea0003800100 */
.L_x_251:
        /* <DEDUP_REMOVED lines=11> */
.L_x_253:
[----:B------:R-:W-:Y:S05]  /*10b20*/  BSYNC.RECONVERGENT B4 ;  /* 0x0000000000047941 */ /* 0x000fea0003800200 */
.L_x_250:
[----:B------:R-:W-:Y:S05]  /*10b30*/  @P1 BRA `(.L_x_254) ;  /* 0xfffffff400e01947 */ /* 0x000fea000383ffff */
[----:B------:R-:W-:Y:S05]  /*10b40*/  BSYNC.RECONVERGENT B3 ;  /* 0x0000000000037941 */ /* 0x000fea0003800200 */
.L_x_245:
[----:B------:R-:W-:Y:S01]  /*10b50*/  BSSY.RECONVERGENT B3, `(.L_x_255) ;  /* 0x0000096000037945 */ /* 0x000fe20003800200 */
[----:B------:R-:W-:Y:S01]  /*10b60*/  IMAD.MOV.U32 R12, RZ, RZ, RZ ;  /* 0x000000ffff0c7224 */ /* 0x000fe200078e00ff */
[----:B------:R-:W-:Y:S02]  /*10b70*/  CS2R R6, SRZ ;  /* 0x0000000000067805 */ /* 0x000fe4000001ff00 */
        /* <DEDUP_REMOVED lines=9> */
[----:B------:R-:W-:Y:S02]  /*10c10*/  IMAD.MOV.U32 R15, RZ, RZ, R19 ;  /* 0x000000ffff0f7224 */ /* 0x000fe400078e0013 */
[----:B------:R-:W-:-:S07]  /*10c20*/  IMAD.MOV.U32 R13, RZ, RZ, R18 ;  /* 0x000000ffff0d7224 */ /* 0x000fce00078e0012 */
.L_x_264:
        /* <DEDUP_REMOVED lines=59> */
.L_x_259:
[----:B------:R-:W-:Y:S05]  /*10fe0*/  BSYNC.RELIABLE B5 ;  /* 0x0000000000057941 */ /* 0x000fea0003800100 */
.L_x_258:
        /* <DEDUP_REMOVED lines=11> */
.L_x_257:
[----:B------:R-:W-:Y:S05]  /*110a0*/  BSYNC.RECONVERGENT B4 ;  /* 0x0000000000047941 */ /* 0x000fea0003800200 */
.L_x_256:
        /* <DEDUP_REMOVED lines=50> */
.L_x_262:
[----:B------:R-:W-:Y:S05]  /*113d0*/  BSYNC.RELIABLE B5 ;  /* 0x0000000000057941 */ /* 0x000fea0003800100 */
.L_x_261:
        /* <DEDUP_REMOVED lines=11> */
.L_x_263:
[----:B------:R-:W-:Y:S05]  /*11490*/  BSYNC.RECONVERGENT B4 ;  /* 0x0000000000047941 */ /* 0x000fea0003800200 */
.L_x_260:
[----:B------:R-:W-:Y:S05]  /*114a0*/  @P1 BRA `(.L_x_264) ;  /* 0xfffffff400e01947 */ /* 0x000fea000383ffff */
[----:B------:R-:W-:Y:S05]  /*114b0*/  BSYNC.RECONVERGENT B3 ;  /* 0x0000000000037941 */ /* 0x000fea0003800200 */
.L_x_255:
[----:B------:R1:W-:Y:S01]  /*114c0*/  STL [R1+0x1a4], R8 ;  /* 0x0001a40801007387 */ /* 0x0003e20000100800 */
[----:B------:R-:W-:Y:S01]  /*114d0*/  ISETP.GT.U32.AND P0, PT, R12, R75, PT ;  /* 0x0000004b0c00720c */ /* 0x000fe20003f04070 */
[----:B------:R-:W-:Y:S02]  /*114e0*/  BSSY.RECONVERGENT B3, `(.L_x_265) ;  /* 0x0000041000037945 */ /* 0x000fe40003800200 */
[----:B------:R1:W-:Y:S04]  /*114f0*/  STL.64 [R1+0x1a8], R4 ;  /* 0x0001a80401007387 */ /* 0x0003e80000100a00 */
[----:B------:R1:W-:Y:S04]  /*11500*/  STL.64 [R1+0x1b0], R2 ;  /* 0x0001b00201007387 */ /* 0x0003e80000100a00 */
[----:B------:R1:W-:Y:S02]  /*11510*/  STL [R1+0x1b8], R6 ;  /* 0x0001b80601007387 */ /* 0x0003e40000100800 */
        /* <DEDUP_REMOVED lines=33> */
.L_x_266:
[----:B------:R-:W-:-:S04]  /*11730*/  IADD3 R13, P0, PT, -R39, R8, RZ ;  /* 0x00000008270d7210 */ /* 0x000fc80007f1e1ff */
        /* <DEDUP_REMOVED lines=8> */
.L_x_268:
[----:B------:R-:W-:Y:S05]  /*117c0*/  BSYNC.RELIABLE B4 ;  /* 0x0000000000047941 */ /* 0x000fea0003800100 */
.L_x_267:
[----:B------:R-:W1:Y:S01]  /*117d0*/  LDCU.128 UR8, c[0x3][URZ] ;  /* 0x00c00000ff0877ac */ /* 0x000e620008000c00 */
[----:B------:R-:W3:Y:S01]  /*117e0*/  LDCU.64 UR4, c[0x3][0x10] ;  /* 0x00c00200ff0477ac */ /* 0x000ee20008000a00 */
[----:B------:R-:W4:Y:S01]  /*117f0*/  LDCU UR6, c[0x3][0x18] ;  /* 0x00c00300ff0677ac */ /* 0x000f220008000800 */
[----:B-1----:R-:W-:-:S04]  /*11800*/  IADD3 R8, P0, PT, R8, UR8, RZ ;  /* 0x0000000808087c10 */ /* 0x002fc8000ff1e0ff */
[----:B------:R-:W-:Y:S02]  /*11810*/  IADD3.X R4, P0, PT, R4, UR9, RZ, P0, !PT ;  /* 0x0000000904047c10 */ /* 0x000fe4000871e4ff */
[----:B------:R-:W-:Y:S02]  /*11820*/  IADD3 R13, P1, PT, -R39, R8, RZ ;  /* 0x00000008270d7210 */ /* 0x000fe40007f3e1ff */
[----:B------:R-:W-:Y:S02]  /*11830*/  IADD3.X R5, P0, PT, R5, UR10, RZ, P0, !PT ;  /* 0x0000000a05057c10 */ /* 0x000fe4000871e4ff */
[----:B------:R-:W-:Y:S02]  /*11840*/  IADD3.X R9, P1, PT, ~R41, R4, RZ, P1, !PT ;  /* 0x0000000429097210 */ /* 0x000fe40000f3e5ff */
[----:B------:R-:W-:Y:S02]  /*11850*/  IADD3.X R2, P0, PT, R2, UR11, RZ, P0, !PT ;  /* 0x0000000b02027c10 */ /* 0x000fe4000871e4ff */
[----:B------:R-:W-:-:S02]  /*11860*/  IADD3.X R5, P1, PT, ~R42, R5, RZ, P1, !PT ;  /* 0x000000052a057210 */ /* 0x000fc40000f3e5ff */
[----:B---3--:R-:W-:Y:S02]  /*11870*/  IADD3.X R3, P0, PT, R3, UR4, RZ, P0, !PT ;  /* 0x0000000403037c10 */ /* 0x008fe4000871e4ff */
[----:B------:R-:W-:Y:S02]  /*11880*/  IADD3.X R14, P1, PT, ~R43, R2, RZ, P1, !PT ;  /* 0x000000022b0e7210 */ /* 0x000fe40000f3e5ff */
[----:B------:R-:W-:Y:S02]  /*11890*/  IADD3.X R6, P0, PT, R6, UR5, RZ, P0, !PT ;  /* 0x0000000506067c10 */ /* 0x000fe4000871e4ff */
[----:B------:R-:W-:Y:S02]  /*118a0*/  IADD3.X R15, P1, PT, ~R72, R3, RZ, P1, !PT ;  /* 0x00000003480f7210 */ /* 0x000fe40000f3e5ff */
[----:B----4-:R-:W-:Y:S02]  /*118b0*/  IADD3.X R7, P0, PT, R7, UR6, RZ, P0, !PT ;  /* 0x0000000607077c10 */ /* 0x010fe4000871e4ff */
[----:B------:R-:W-:-:S04]  /*118c0*/  IADD3.X R6, P1, PT, ~R73, R6, RZ, P1, !PT ;  /* 0x0000000649067210 */ /* 0x000fc80000f3e5ff */
[----:B------:R-:W-:-:S04]  /*118d0*/  IADD3.X R4, P1, PT, ~R74, R7, RZ, P1, !PT ;  /* 0x000000074a047210 */ /* 0x000fc80000f3e5ff */
[----:B------:R-:W-:-:S09]  /*118e0*/  IADD3.X R8, PT, PT, ~R75, R40, R12, P1, P0 ;  /* 0x000000284b087210 */ /* 0x000fd20000fe050c */
.L_x_269:
[----:B------:R-:W-:Y:S05]  /*118f0*/  BSYNC.RECONVERGENT B3 ;  /* 0x0000000000037941 */ /* 0x000fea0003800200 */
.L_x_265:
        /* <DEDUP_REMOVED lines=49> */
.L_x_272:
[----:B------:R-:W-:Y:S05]  /*11c10*/  BSYNC.RELIABLE B4 ;  /* 0x0000000000047941 */ /* 0x000fea0003800100 */
.L_x_271:
        /* <DEDUP_REMOVED lines=11> */
.L_x_273:
[----:B------:R-:W-:Y:S05]  /*11cd0*/  BSYNC.RECONVERGENT B3 ;  /* 0x0000000000037941 */ /* 0x000fea0003800200 */
.L_x_270:
        /* <DEDUP_REMOVED lines=35> */
.L_x_275:
        /* <DEDUP_REMOVED lines=9> */
.L_x_277:
[----:B------:R-:W-:Y:S05]  /*11fa0*/  BSYNC.RELIABLE B4 ;  /* 0x0000000000047941 */ /* 0x000fea0003800100 */
.L_x_276:
[----:B------:R-:W1:Y:S01]  /*11fb0*/  LDCU.128 UR8, c[0x3][URZ] ;  /* 0x00c00000ff0877ac */ /* 0x000e620008000c00 */
[----:B------:R-:W3:Y:S01]  /*11fc0*/  LDCU.64 UR4, c[0x3][0x10] ;  /* 0x00c00200ff0477ac */ /* 0x000ee20008000a00 */
[----:B------:R-:W4:Y:S01]  /*11fd0*/  LDCU UR6, c[0x3][0x18] ;  /* 0x00c00300ff0677ac */ /* 0x000f220008000800 */
[----:B-1----:R-:W-:-:S04]  /*11fe0*/  IADD3 R13, P0, PT, R13, UR8, RZ ;  /* 0x000000080d0d7c10 */ /* 0x002fc8000ff1e0ff */
[----:B------:R-:W-:Y:S02]  /*11ff0*/  IADD3 R2, P1, PT, R13, -R2, RZ ;  /* 0x800000020d027210 */ /* 0x000fe40007f3e0ff */
[----:B------:R-:W-:-:S04]  /*12000*/  IADD3.X R9, P0, PT, R9, UR9, RZ, P0, !PT ;  /* 0x0000000909097c10 */ /* 0x000fc8000871e4ff */
[----:B------:R-:W-:Y:S02]  /*12010*/  IADD3.X R12, P1, PT, R9, ~R12, RZ, P1, !PT ;  /* 0x8000000c090c7210 */ /* 0x000fe40000f3e4ff */
[----:B------:R-:W-:-:S04]  /*12020*/  IADD3.X R5, P0, PT, R5, UR10, RZ, P0, !PT ;  /* 0x0000000a05057c10 */ /* 0x000fc8000871e4ff */
[----:B------:R-:W-:Y:S02]  /*12030*/  IADD3.X R13, P1, PT, R5, ~R16, RZ, P1, !PT ;  /* 0x80000010050d7210 */ /* 0x000fe40000f3e4ff */
[----:B------:R-:W-:-:S04]  /*12040*/  IADD3.X R14, P0, PT, R14, UR11, RZ, P0, !PT ;  /* 0x0000000b0e0e7c10 */ /* 0x000fc8000871e4ff */
[----:B------:R-:W-:Y:S02]  /*12050*/  IADD3.X R14, P1, PT, R14, ~R81, RZ, P1, !PT ;  /* 0x800000510e0e7210 */ /* 0x000fe40000f3e4ff */
[----:B---3--:R-:W-:-:S04]  /*12060*/  IADD3.X R15, P0, PT, R15, UR4, RZ, P0, !PT ;  /* 0x000000040f0f7c10 */ /* 0x008fc8000871e4ff */
[----:B------:R-:W-:Y:S02]  /*12070*/  IADD3.X R15, P1, PT, R15, ~R38, RZ, P1, !PT ;  /* 0x800000260f0f7210 */ /* 0x000fe40000f3e4ff */
[----:B------:R-:W-:-:S04]  /*12080*/  IADD3.X R6, P0, PT, R6, UR5, RZ, P0, !PT ;  /* 0x0000000506067c10 */ /* 0x000fc8000871e4ff */
[----:B------:R-:W-:Y:S02]  /*12090*/  IADD3.X R16, P1, PT, R6, ~R7, RZ, P1, !PT ;  /* 0x8000000706107210 */ /* 0x000fe40000f3e4ff */
[----:B----4-:R-:W-:-:S04]  /*120a0*/  IADD3.X R4, P0, PT, R4, UR6, RZ, P0, !PT ;  /* 0x0000000604047c10 */ /* 0x010fc8000871e4ff */
[----:B------:R-:W-:-:S04]  /*120b0*/  IADD3.X R17, P1, PT, R4, ~R17, RZ, P1, !PT ;  /* 0x8000001104117210 */ /* 0x000fc80000f3e4ff */
[----:B------:R-:W-:-:S09]  /*120c0*/  IADD3.X R8, PT, PT, ~R3, R40, R8, P1, P0 ;  /* 0x0000002803087210 */ /* 0x000fd20000fe0508 */
.L_x_278:
[----:B------:R-:W-:Y:S05]  /*120d0*/  BSYNC.RECONVERGENT B3 ;  /* 0x0000000000037941 */ /* 0x000fea0003800200 */
.L_x_274:
[----:B------:R1:W-:Y:S01]  /*120e0*/  STL [R1+0x1a4], R2 ;  /* 0x0001a40201007387 */ /* 0x0003e20000100800 */
[----:B------:R-:W-:Y:S01]  /*120f0*/  ISETP.GT.U32.AND P0, PT, R37, R8, PT ;  /* 0x000000082500720c */ /* 0x000fe20003f04070 */
[----:B------:R-:W-:Y:S02]  /*12100*/  BSSY.RECONVERGENT B3, `(.L_x_279) ;  /* 0x0000042000037945 */ /* 0x000fe40003800200 */
[----:B------:R1:W-:Y:S04]  /*12110*/  STL.64 [R1+0x1a8], R12 ;  /* 0x0001a80c01007387 */ /* 0x0003e80000100a00 */
[----:B------:R1:W-:Y:S04]  /*12120*/  STL.64 [R1+0x1b0], R14 ;  /* 0x0001b00e01007387 */ /* 0x0003e80000100a00 */
[----:B------:R1:W-:Y:S04]  /*12130*/  STL.64 [R1+0x1b8], R16 ;  /* 0x0001b81001007387 */ /* 0x0003e80000100a00 */
[----:B------:R1:W-:Y:S01]  /*12140*/  STL [R1+0x1c0], R8 ;  /* 0x0001c00801007387 */ /* 0x0003e20000100800 */
        /* <DEDUP_REMOVED lines=33> */
.L_x_280:
[----:B------:R-:W-:-:S04]  /*12360*/  IADD3 R38, P0, PT, R79, -R2, RZ ;  /* 0x800000024f267210 */ /* 0x000fc80007f1e0ff */
        /* <DEDUP_REMOVED lines=8> */
.L_x_282:
[----:B------:R-:W-:Y:S05]  /*123f0*/  BSYNC.RELIABLE B4 ;  /* 0x0000000000047941 */ /* 0x000fea0003800100 */
.L_x_281:
[----:B------:R-:W3:Y:S01]  /*12400*/  LDCU.128 UR8, c[0x3][URZ] ;  /* 0x00c00000ff0877ac */ /* 0x000ee20008000c00 */
[----:B------:R-:W4:Y:S01]  /*12410*/  LDCU.64 UR4, c[0x3][0x10] ;  /* 0x00c00200ff0477ac */ /* 0x000f220008000a00 */
[----:B------:R-:W5:Y:S01]  /*12420*/  LDCU UR6, c[0x3][0x18] ;  /* 0x00c00300ff0677ac */ /* 0x000f620008000800 */
[----:B---3--:R-:W-:-:S04]  /*12430*/  IADD3 R79, P0, PT, R79, UR8, RZ ;  /* 0x000000084f4f7c10 */ /* 0x008fc8000ff1e0ff */
[----:B------:R-:W-:Y:S02]  /*12440*/  IADD3.X R77, P0, PT, R77, UR9, RZ, P0, !PT ;  /* 0x000000094d4d7c10 */ /* 0x000fe4000871e4ff */
[----:B------:R-:W-:Y:S02]  /*12450*/  IADD3 R38, P1, PT, R79, -R2, RZ ;  /* 0x800000024f267210 */ /* 0x000fe40007f3e0ff */
[----:B------:R-:W-:Y:S02]  /*12460*/  IADD3.X R10, P0, PT, R10, UR10, RZ, P0, !PT ;  /* 0x0000000a0a0a7c10 */ /* 0x000fe4000871e4ff */
[----:B------:R-:W-:Y:S02]  /*12470*/  IADD3.X R6, P1, PT, ~R12, R77, RZ, P1, !PT ;  /* 0x0000004d0c067210 */ /* 0x000fe40000f3e5ff */
[----:B------:R-:W-:Y:S02]  /*12480*/  IADD3.X R11, P0, PT, R11, UR11, RZ, P0, !PT ;  /* 0x0000000b0b0b7c10 */ /* 0x000fe4000871e4ff */
[----:B------:R-:W-:-:S02]  /*12490*/  IADD3.X R7, P1, PT, ~R13, R10, RZ, P1, !PT ;  /* 0x0000000a0d077210 */ /* 0x000fc40000f3e5ff */
[----:B----4-:R-:W-:Y:S02]  /*124a0*/  IADD3.X R26, P0, PT, R26, UR4, RZ, P0, !PT ;  /* 0x000000041a1a7c10 */ /* 0x010fe4000871e4ff */
[----:B------:R-:W-:Y:S02]  /*124b0*/  IADD3.X R10, P1, PT, ~R14, R11, RZ, P1, !PT ;  /* 0x0000000b0e0a7210 */ /* 0x000fe40000f3e5ff */
[----:B------:R-:W-:Y:S02]  /*124c0*/  IADD3.X R27, P0, PT, R27, UR5, RZ, P0, !PT ;  /* 0x000000051b1b7c10 */ /* 0x000fe4000871e4ff */
[----:B------:R-:W-:Y:S02]  /*124d0*/  IADD3.X R11, P1, PT, ~R15, R26, RZ, P1, !PT ;  /* 0x0000001a0f0b7210 */ /* 0x000fe40000f3e5ff */
[----:B-----5:R-:W-:Y:S02]  /*124e0*/  IADD3.X R36, P0, PT, R36, UR6, RZ, P0, !PT ;  /* 0x0000000624247c10 */ /* 0x020fe4000871e4ff */
[----:B------:R-:W-:-:S04]  /*124f0*/  IADD3.X R26, P1, PT, ~R16, R27, RZ, P1, !PT ;  /* 0x0000001b101a7210 */ /* 0x000fc80000f3e5ff */
[----:B------:R-:W-:-:S04]  /*12500*/  IADD3.X R27, P1, PT, ~R17, R36, RZ, P1, !PT ;  /* 0x00000024111b7210 */ /* 0x000fc80000f3e5ff */
[----:B------:R-:W-:-:S09]  /*12510*/  IADD3.X R40, PT, PT, ~R8, R40, R37, P1, P0 ;  /* 0x0000002808287210 */ /* 0x000fd20000fe0525 */
.L_x_283:
[----:B------:R-:W-:Y:S05]  /*12520*/  BSYNC.RECONVERGENT B3 ;  /* 0x0000000000037941 */ /* 0x000fea0003800200 */
.L_x_279:
[----:B------:R-:W-:Y:S01]  /*12530*/  STL.64 [R1+0x1d0], R10 ;  /* 0x0001d00a01007387 */ /* 0x000fe20000100a00 */
[----:B------:R-:W-:Y:S01]  /*12540*/  BSSY.RECONVERGENT B3, `(.L_x_284) ;  /* 0x0000092000037945 */ /* 0x000fe20003800200 */
[----:B------:R-:W-:Y:S01]  /*12550*/  CS2R R36, SRZ ;  /* 0x0000000000247805 */ /* 0x000fe2000001ff00 */
[----:B------:R-:W-:Y:S01]  /*12560*/  IMAD.MOV.U32 R9, RZ, RZ, RZ ;  /* 0x000000ffff097224 */ /* 0x000fe200078e00ff */
[----:B------:R-:W-:Y:S01]  /*12570*/  STL.64 [R1+0x1d8], R26 ;  /* 0x0001d81a01007387 */ /* 0x000fe20000100a00 */
[----:B-1----:R-:W-:Y:S02]  /*12580*/  CS2R R2, SRZ ;  /* 0x0000000000027805 */ /* 0x002fe4000001ff00 */
[----:B------:R-:W-:Y:S01]  /*12590*/  CS2R R4, SRZ ;  /* 0x0000000000047805 */ /* 0x000fe2000001ff00 */
[----:B------:R-:W-:Y:S04]  /*125a0*/  STL [R1+0x1c4], R38 ;  /* 0x0001c42601007387 */ /* 0x000fe80000100800 */
[----:B------:R-:W-:Y:S04]  /*125b0*/  STL [R1+0x1e0], R40 ;  /* 0x0001e02801007387 */ /* 0x000fe80000100800 */
[----:B------:R1:W-:Y:S02]  /*125c0*/  STL.64 [R1+0x1c8], R6 ;  /* 0x0001c80601007387 */ /* 0x0003e40000100a00 */
[----:B-1----:R-:W-:-:S07]  /*125d0*/  CS2R R6, SRZ ;  /* 0x0000000000067805 */ /* 0x002fce000001ff00 */
.L_x_293:
[----:B------:R-:W-:-:S04]  /*125e0*/  SHF.R.U32.HI R10, RZ, 0x5, R37 ;  /* 0x00000005ff0a7819 */ /* 0x000fc80000011625 */
[----:B------:R-:W-:-:S06]  /*125f0*/  LEA R10, R10, UR19, 0x2 ;  /* 0x000000130a0a7c11 */ /* 0x000fcc000f8e10ff */
[----:B------:R-:W3:Y:S01]  /*12600*/  LDL R10, [R10+0x20] ;  /* 0x000020000a0a7983 */ /* 0x000ee20000100800 */
        /* <DEDUP_REMOVED lines=56> */
.L_x_288:
[----:B------:R-:W-:Y:S05]  /*12990*/  BSYNC.RELIABLE B5 ;  /* 0x0000000000057941 */ /* 0x000fea0003800100 */
.L_x_287:
        /* <DEDUP_REMOVED lines=11> */
.L_x_286:
[----:B------:R-:W-:Y:S05]  /*12a50*/  BSYNC.RECONVERGENT B4 ;  /* 0x0000000000047941 */ /* 0x000fea0003800200 */
.L_x_285:
        /* <DEDUP_REMOVED lines=50> */
.L_x_291:
[----:B------:R-:W-:Y:S05]  /*12d80*/  BSYNC.RELIABLE B5 ;  /* 0x0000000000057941 */ /* 0x000fea0003800100 */
.L_x_290:
[----:B------:R-:W0:Y:S01]  /*12d90*/  LDCU.128 UR8, c[0x3][URZ] ;  /* 0x00c00000ff0877ac */ /* 0x000e220008000c00 */
[----:B------:R-:W1:Y:S01]  /*12da0*/  LDCU.64 UR4, c[0x3][0x10] ;  /* 0x00c00200ff0477ac */ /* 0x000e620008000a00 */
[----:B------:R-:W3:Y:S01]  /*12db0*/  LDCU UR6, c[0x3][0x18] ;  /* 0x00c00300ff0677ac */ /* 0x000ee20008000800 */
[----:B0-----:R-:W-:-:S04]  /*12dc0*/  IADD3 R18, P0, PT, R18, -UR8, RZ ;  /* 0x8000000812127c10 */ /* 0x001fc8000ff1e0ff */
[----:B------:R-:W-:-:S04]  /*12dd0*/  IADD3.X R19, P0, PT, R19, ~UR9, RZ, P0, !PT ;  /* 0x8000000913137c10 */ /* 0x000fc8000871e4ff */
[----:B------:R-:W-:-:S04]  /*12de0*/  IADD3.X R24, P0, PT, R24, ~UR10, RZ, P0, !PT ;  /* 0x8000000a18187c10 */ /* 0x000fc8000871e4ff */
[----:B------:R-:W-:-:S04]  /*12df0*/  IADD3.X R25, P0, PT, R25, ~UR11, RZ, P0, !PT ;  /* 0x8000000b19197c10 */ /* 0x000fc8000871e4ff */
[----:B-1----:R-:W-:-:S04]  /*12e00*/  IADD3.X R22, P0, PT, R22, ~UR4, RZ, P0, !PT ;  /* 0x8000000416167c10 */ /* 0x002fc8000871e4ff */
[----:B------:R-:W-:-:S04]  /*12e10*/  IADD3.X R23, P0, PT, R23, ~UR5, RZ, P0, !PT ;  /* 0x8000000517177c10 */ /* 0x000fc8000871e4ff */
[----:B---3--:R-:W-:-:S05]  /*12e20*/  IADD3.X R20, P0, PT, R20, ~UR6, RZ, P0, !PT ;  /* 0x8000000614147c10 */ /* 0x008fca000871e4ff */
[----:B------:R-:W-:-:S08]  /*12e30*/  IMAD.X R21, R21, 0x1, ~R10, P0 ;  /* 0x0000000115157824 */ /* 0x000fd000000e0e0a */
.L_x_292:
[----:B------:R-:W-:Y:S05]  /*12e40*/  BSYNC.RECONVERGENT B4 ;  /* 0x0000000000047941 */ /* 0x000fea0003800200 */
.L_x_289:
[----:B------:R-:W-:Y:S05]  /*12e50*/  @P1 BRA `(.L_x_293) ;  /* 0xfffffff400e01947 */ /* 0x000fea000383ffff */
[----:B------:R-:W-:Y:S05]  /*12e60*/  BSYNC.RECONVERGENT B3 ;  /* 0x0000000000037941 */ /* 0x000fea0003800200 */
.L_x_284:
[----:B------:R0:W-:Y:S01]  /*12e70*/  STL [R1+0x1c4], R9 ;  /* 0x0001c40901007387 */ /* 0x0001e20000100800 */
[----:B------:R-:W-:Y:S01]  /*12e80*/  BSSY.RECONVERGENT B3, `(.L_x_294) ;  /* 0x0000092000037945 */ /* 0x000fe20003800200 */
[----:B------:R-:W-:Y:S02]  /*12e90*/  CS2R R10, SRZ ;  /* 0x00000000000a7805 */ /* 0x000fe4000001ff00 */
[----:B------:R-:W-:Y:S01]  /*12ea0*/  CS2R R18, SRZ ;  /* 0x0000000000127805 */ /* 0x000fe2000001ff00 */
[----:B------:R0:W-:Y:S01]  /*12eb0*/  STL.64 [R1+0x1c8], R6 ;  /* 0x0001c80601007387 */ /* 0x0001e20000100a00 */
[----:B------:R-:W-:Y:S02]  /*12ec0*/  CS2R R20, SRZ ;  /* 0x0000000000147805 */ /* 0x000fe4000001ff00 */
[----:B------:R-:W-:Y:S01]  /*12ed0*/  CS2R R22, SRZ ;  /* 0x0000000000167805 */ /* 0x000fe2000001ff00 */
[----:B------:R-:W-:Y:S01]  /*12ee0*/  IMAD.MOV.U32 R24, RZ, RZ, RZ ;  /* 0x000000ffff187224 */ /* 0x000fe200078e00ff */
[----:B------:R0:W-:Y:S04]  /*12ef0*/  STL.64 [R1+0x1d0], R4 ;  /* 0x0001d00401007387 */ /* 0x0001e80000100a00 */
[----:B------:R0:W-:Y:S04]  /*12f00*/  STL.64 [R1+0x1d8], R2 ;  /* 0x0001d80201007387 */ /* 0x0001e80000100a00 */
[----:B------:R0:W-:Y:S02]  /*12f10*/  STL [R1+0x1e0], R36 ;  /* 0x0001e02401007387 */ /* 0x0001e40000100800 */
.L_x_303:
[----:B------:R-:W-:-:S04]  /*12f20*/  SHF.R.U32.HI R25, RZ, 0x5, R23 ;  /* 0x00000005ff197819 */ /* 0x000fc80000011617 */
[----:B------:R-:W-:-:S05]  /*12f30*/  LEA R25, R25, UR23, 0x2 ;  /* 0x0000001719197c11 */ /* 0x000fca000f8e10ff */
        /* <DEDUP_REMOVED lines=57> */
.L_x_298:
[----:B------:R-:W-:Y:S05]  /*132d0*/  BSYNC.RELIABLE B5 ;  /* 0x0000000000057941 */ /* 0x000fea0003800100 */
.L_x_297:
        /* <DEDUP_REMOVED lines=11> */
.L_x_296:
[----:B------:R-:W-:Y:S05]  /*13390*/  BSYNC.RECONVERGENT B4 ;  /* 0x0000000000047941 */ /* 0x000fea0003800200 */
.L_x_295:
        /* <DEDUP_REMOVED lines=50> */
.L_x_301:
[----:B------:R-:W-:Y:S05]  /*136c0*/  BSYNC.RELIABLE B5 ;  /* 0x0000000000057941 */ /* 0x000fea0003800100 */
.L_x_300:
        /* <DEDUP_REMOVED lines=11> */
.L_x_302:
[----:B------:R-:W-:Y:S05]  /*13780*/  BSYNC.RECONVERGENT B4 ;  /* 0x0000000000047941 */ /* 0x000fea0003800200 */
.L_x_299:
[----:B------:R-:W-:Y:S05]  /*13790*/  @P1 BRA `(.L_x_303) ;  /* 0xfffffff400e01947 */ /* 0x000fea000383ffff */
[----:B------:R-:W-:Y:S05]  /*137a0*/  BSYNC.RECONVERGENT B3 ;  /* 0x0000000000037941 */ /* 0x000fea0003800200 */
.L_x_294:
        /* <DEDUP_REMOVED lines=49> */
.L_x_306:
[----:B------:R-:W-:Y:S05]  /*13ac0*/  BSYNC.RELIABLE B4 ;  /* 0x0000000000047941 */ /* 0x000fea0003800100 */
.L_x_305:
        /* <DEDUP_REMOVED lines=11> */
.L_x_307:
[----:B------:R-:W-:Y:S05]  /*13b80*/  BSYNC.RECONVERGENT B3 ;  /* 0x0000000000037941 */ /* 0x000fea0003800200 */
.L_x_304:
        /* <DEDUP_REMOVED lines=35> */
.L_x_309:
[----:B0-----:R-:W-:-:S04]  /*13dc0*/  IADD3 R9, P0, PT, R9, -R24, RZ ;  /* 0x8000001809097210 */ /* 0x001fc80007f1e0ff */
        /* <DEDUP_REMOVED lines=8> */
.L_x_311:
[----:B------:R-:W-:Y:S05]  /*13e50*/  BSYNC.RELIABLE B4 ;  /* 0x0000000000047941 */ /* 0x000fea0003800100 */
.L_x_310:
[----:B------:R-:W0:Y:S01]  /*13e60*/  LDCU.128 UR8, c[0x3][URZ] ;  /* 0x00c00000ff0877ac */ /* 0x000e220008000c00 */
[----:B------:R-:W1:Y:S01]  /*13e70*/  LDCU.64 UR4, c[0x3][0x10] ;  /* 0x00c00200ff0477ac */ /* 0x000e620008000a00 */
        /* <DEDUP_REMOVED lines=13> */
[----:B---3--:R-:W-:-:S04]  /*13f50*/  IADD3.X R3, P0, PT, R3, UR6, RZ, P0, !PT ;  /* 0x0000000603037c10 */ /* 0x008fc8000871e4ff */
[----:B------:R-:W-:-:S04]  /*13f60*/  IADD3.X R3, P1, PT, R3, ~R18, RZ, P1, !PT ;  /* 0x8000001203037210 */ /* 0x000fc80000f3e4ff */
[----:B------:R-:W-:-:S09]  /*13f70*/  IADD3.X R10, PT, PT, ~R11, R26, R36, P1, P0 ;  /* 0x0000001a0b0a7210 */ /* 0x000fd20000fe0524 */
.L_x_312:
[----:B------:R-:W-:Y:S05]  /*13f80*/  BSYNC.RECONVERGENT B3 ;  /* 0x0000000000037941 */ /* 0x000fea0003800200 */
.L_x_308:
[----:B------:R-:W3:Y:S04]  /*13f90*/  LDL R41, [R1+0x1e4] ;  /* 0x0001e40001297983 */ /* 0x000ee80000100800 */
[----:B------:R-:W4:Y:S04]  /*13fa0*/  LDL.64 R20, [R1+0x1e8] ;  /* 0x0001e80001147983 */ /* 0x000f280000100a00 */
[----:B------:R-:W5:Y:S04]  /*13fb0*/  LDL.64 R22, [R1+0x1f0] ;  /* 0x0001f00001167983 */ /* 0x000f680000100a00 */
[----:B------:R-:W2:Y:S04]  /*13fc0*/  LDL.64 R24, [R1+0x1f8] ;  /* 0x0001f80001187983 */ /* 0x000ea80000100a00 */
[----:B------:R-:W2:Y:S01]  /*13fd0*/  LDL R11, [R1+0x200] ;  /* 0x00020000010b7983 */ /* 0x000ea20000100800 */
[----:B------:R-:W-:Y:S01]  /*13fe0*/  IMAD.MOV.U32 R18, RZ, RZ, 0x84 ;  /* 0x00000084ff127424 */ /* 0x000fe200078e00ff */
[----:B------:R-:W-:Y:S04]  /*13ff0*/  BSSY.RECONVERGENT B3, `(.L_x_313) ;  /* 0x0000053000037945 */ /* 0x000fe80003800200 */
[----:B------:R-:W-:Y:S01]  /*14000*/  BSSY.RELIABLE B4, `(.L_x_314) ;  /* 0x0000042000047945 */ /* 0x000fe20003800100 */
[----:B------:R0:W-:Y:S01]  /*14010*/  STL [R1+0x1c4], R9 ;  /* 0x0001c40901007387 */ /* 0x0001e20000100800 */
[----:B------:R-:W-:-:S03]  /*14020*/  IMAD R27, R71, 0x64, R18 ;  /* 0x00000064471b7824 */ /* 0x000fc600078e0212 */
[----:B------:R0:W-:Y:S01]  /*14030*/  STL.64 [R1+0x1c8], R6 ;  /* 0x0001c80601007387 */ /* 0x0001e20000100a00 */
[----:B------:R-:W3:Y:S03]  /*14040*/  LDC R18, c[0x3][R27+0x40] ;  /* 0x00c010001b127b82 */ /* 0x000ee60000000800 */
[----:B------:R0:W-:Y:S04]  /*14050*/  STL.64 [R1+0x1d0], R4 ;  /* 0x0001d00401007387 */ /* 0x0001e80000100a00 */
[----:B------:R0:W-:Y:S01]  /*14060*/  STL.64 [R1+0x1d8], R2 ;  /* 0x0001d80201007387 */ /* 0x0001e20000100a00 */
[----:B------:R-:W4:Y:S03]  /*14070*/  LDC R19, c[0x3][R27+0x44] ;  /* 0x00c011001b137b82 */ /* 0x000f260000000800 */
[----:B------:R0:W-:Y:S05]  /*14080*/  STL [R1+0x1e0], R10 ;  /* 0x0001e00a01007387 */ /* 0x0001ea0000100800 */
[----:B------:R-:W1:Y:S08]  /*14090*/  LDC R36, c[0x3][R27+0x48] ;  /* 0x00c012001b247b82 */ /* 0x000e700000000800 */
[----:B------:R-:W5:Y:S08]  /*140a0*/  LDC R37, c[0x3][R27+0x4c] ;  /* 0x00c013001b257b82 */ /* 0x000f700000000800 */
[----:B------:R-:W0:Y:S08]  /*140b0*/  LDC R38, c[0x3][R27+0x50] ;  /* 0x00c014001b267b82 */ /* 0x000e300000000800 */
[----:B------:R-:W2:Y:S08]  /*140c0*/  LDC R39, c[0x3][R27+0x54] ;  /* 0x00c015001b277b82 */ /* 0x000eb00000000800 */
[----:B------:R-:W2:Y:S08]  /*140d0*/  LDC R40, c[0x3][R27+0x58] ;  /* 0x00c016001b287b82 */ /* 0x000eb00000000800 */
[----:B------:R-:W2:Y:S01]  /*140e0*/  LDC R42, c[0x3][R27+0x5c] ;  /* 0x00c017001b2a7b82 */ /* 0x000ea20000000800 */
[----:B---3--:R-:W-:-:S04]  /*140f0*/  IADD3 R18, P0, PT, R18, R41, RZ ;  /* 0x0000002912127210 */ /* 0x008fc80007f1e0ff */
[----:B----4-:R-:W-:-:S04]  /*14100*/  IADD3.X R19, P0, PT, R19, R20, RZ, P0, !PT ;  /* 0x0000001413137210 */ /* 0x010fc8000071e4ff */
[----:B-1----:R-:W-:Y:S01]  /*14110*/  IADD3.X R20, P0, PT, R36, R21, RZ, P0, !PT ;  /* 0x0000001524147210 */ /* 0x002fe2000071e4ff */
[----:B------:R1:W-:Y:S03]  /*14120*/  STL.64 [R1+0x100], R18 ;  /* 0x0001001201007387 */ /* 0x0003e60000100a00 */
[----:B-----5:R-:W-:-:S04]  /*14130*/  IADD3.X R21, P0, PT, R37, R22, RZ, P0, !PT ;  /* 0x0000001625157210 */ /* 0x020fc8000071e4ff */
[----:B0-----:R-:W-:Y:S01]  /*14140*/  IADD3.X R22, P0, PT, R38, R23, RZ, P0, !PT ;  /* 0x0000001726167210 */ /* 0x001fe2000071e4ff */
[----:B------:R1:W-:Y:S03]  /*14150*/  STL.64 [R1+0x108], R20 ;  /* 0x0001081401007387 */ /* 0x0003e60000100a00 */
[----:B--2---:R-:W-:-:S04]  /*14160*/  IADD3.X R23, P0, PT, R39, R24, RZ, P0, !PT ;  /* 0x0000001827177210 */ /* 0x004fc8000071e4ff */
[----:B------:R-:W-:Y:S01]  /*14170*/  IADD3.X R24, P0, PT, R40, R25, RZ, P0, !PT ;  /* 0x0000001928187210 */ /* 0x000fe2000071e4ff */
[----:B------:R1:W-:Y:S04]  /*14180*/  STL.64 [R1+0x110], R22 ;  /* 0x0001101601007387 */ /* 0x0003e80000100a00 */
[----:B------:R-:W-:-:S05]  /*14190*/  IMAD.X R25, R42, 0x1, R11, P0 ;  /* 0x000000012a197824 */ /* 0x000fca00000e060b */
[----:B------:R1:W-:Y:S01]  /*141a0*/  STL.64 [R1+0x118], R24 ;  /* 0x0001181801007387 */ /* 0x0003e20000100a00 */
[----:B------:R-:W-:-:S13]  /*141b0*/  ISETP.GT.U32.AND P0, PT, R25, R26, PT ;  /* 0x0000001a1900720c */ /* 0x000fda0003f04070 */
[----:B-1----:R-:W-:Y:S05]  /*141c0*/  @P0 BRA `(.L_x_315) ;  /* 0x0000000000940947 */ /* 0x002fea0003800000 */
        /* <DEDUP_REMOVED lines=37> */
.L_x_315:
[----:B------:R-:W-:Y:S05]  /*14420*/  BSYNC.RELIABLE B4 ;  /* 0x0000000000047941 */ /* 0x000fea0003800100 */
.L_x_314:
[----:B------:R-:W0:Y:S01]  /*14430*/  LDCU.128 UR8, c[0x3][URZ] ;  /* 0x00c00000ff0877ac */ /* 0x000e220008000c00 */
[----:B------:R-:W1:Y:S01]  /*14440*/  LDCU.64 UR4, c[0x3][0x10] ;  /* 0x00c00200ff0477ac */ /* 0x000e620008000a00 */
[----:B------:R-:W2:Y:S01]  /*14450*/  LDCU UR6, c[0x3][0x18] ;  /* 0x00c00300ff0677ac */ /* 0x000ea20008000800 */
[----:B0-----:R-:W-:-:S04]  /*14460*/  IADD3 R18, P0, PT, R18, -UR8, RZ ;  /* 0x8000000812127c10 */ /* 0x001fc8000ff1e0ff */
[----:B------:R-:W-:-:S04]  /*14470*/  IADD3.X R19, P0, PT, R19, ~UR9, RZ, P0, !PT ;  /* 0x8000000913137c10 */ /* 0x000fc8000871e4ff */
[----:B------:R-:W-:Y:S01]  /*14480*/  IADD3.X R20, P0, PT, R20, ~UR10, RZ, P0, !PT ;  /* 0x8000000a14147c10 */ /* 0x000fe2000871e4ff */
[----:B------:R0:W-:Y:S03]  /*14490*/  STL.64 [R1+0x100], R18 ;  /* 0x0001001201007387 */ /* 0x0001e60000100a00 */
[----:B------:R-:W-:-:S04]  /*144a0*/  IADD3.X R21, P0, PT, R21, ~UR11, RZ, P0, !PT ;  /* 0x8000000b15157c10 */ /* 0x000fc8000871e4ff */
[----:B-1----:R-:W-:Y:S01]  /*144b0*/  IADD3.X R22, P0, PT, R22, ~UR4, RZ, P0, !PT ;  /* 0x8000000416167c10 */ /* 0x002fe2000871e4ff */
[----:B------:R0:W-:Y:S03]  /*144c0*/  STL.64 [R1+0x108], R20 ;  /* 0x0001081401007387 */ /* 0x0001e60000100a00 */
[----:B------:R-:W-:-:S04]  /*144d0*/  IADD3.X R23, P0, PT, R23, ~UR5, RZ, P0, !PT ;  /* 0x8000000517177c10 */ /* 0x000fc8000871e4ff */
[----:B--2---:R-:W-:Y:S01]  /*144e0*/  IADD3.X R24, P0, PT, R24, ~UR6, RZ, P0, !PT ;  /* 0x8000000618187c10 */ /* 0x004fe2000871e4ff */
[----:B------:R0:W-:Y:S04]  /*144f0*/  STL.64 [R1+0x110], R22 ;  /* 0x0001101601007387 */ /* 0x0001e80000100a00 */
[----:B------:R-:W-:-:S05]  /*14500*/  IMAD.X R25, R25, 0x1, ~R26, P0 ;  /* 0x0000000119197824 */ /* 0x000fca00000e0e1a */
[----:B------:R0:W-:Y:S03]  /*14510*/  STL.64 [R1+0x118], R24 ;  /* 0x0001181801007387 */ /* 0x0001e60000100a00 */
.L_x_316:
[----:B------:R-:W-:Y:S05]  /*14520*/  BSYNC.RECONVERGENT B3 ;  /* 0x0000000000037941 */ /* 0x000fea0003800200 */
.L_x_313:
[----:B------:R-:W-:Y:S01]  /*14530*/  BSSY.RECONVERGENT B3, `(.L_x_317) ;  /* 0x000008e000037945 */ /* 0x000fe20003800200 */
[----:B------:R-:W-:Y:S01]  /*14540*/  IMAD.MOV.U32 R11, RZ, RZ, RZ ;  /* 0x000000ffff0b7224 */ /* 0x000fe200078e00ff */
[----:B------:R-:W-:Y:S02]  /*14550*/  CS2R R40, SRZ ;  /* 0x0000000000287805 */ /* 0x000fe4000001ff00 */
[----:B------:R-:W-:Y:S02]  /*14560*/  CS2R R38, SRZ ;  /* 0x0000000000267805 */ /* 0x000fe4000001ff00 */
[----:B------:R-:W-:Y:S02]  /*14570*/  CS2R R26, SRZ ;  /* 0x00000000001a7805 */ /* 0x000fe4000001ff00 */
[----:B------:R-:W-:-:S07]  /*14580*/  CS2R R36, SRZ ;  /* 0x0000000000247805 */ /* 0x000fce000001ff00 */
.L_x_326:
        /* <DEDUP_REMOVED lines=59> */
.L_x_321:
[----:B------:R-:W-:Y:S05]  /*14940*/  BSYNC.RELIABLE B5 ;  /* 0x0000000000057941 */ /* 0x000fea0003800100 */
.L_x_320:
        /* <DEDUP_REMOVED lines=11> */
.L_x_319:
[----:B------:R-:W-:Y:S05]  /*14a00*/  BSYNC.RECONVERGENT B4 ;  /* 0x0000000000047941 */ /* 0x000fea0003800200 */
.L_x_318:
        /* <DEDUP_REMOVED lines=50> */
.L_x_324:
[----:B------:R-:W-:Y:S05]  /*14d30*/  BSYNC.RELIABLE B5 ;  /* 0x0000000000057941 */ /* 0x000fea0003800100 */
.L_x_323:
        /* <DEDUP_REMOVED lines=11> */
.L_x_325:
[----:B------:R-:W-:Y:S05]  /*14df0*/  BSYNC.RECONVERGENT B4 ;  /* 0x0000000000047941 */ /* 0x000fea0003800200 */
.L_x_322:
[----:B------:R-:W-:Y:S05]  /*14e00*/  @P1 BRA `(.L_x_326) ;  /* 0xfffffff400e01947 */ /* 0x000fea000383ffff */
[----:B------:R-:W-:Y:S05]  /*14e10*/  BSYNC.RECONVERGENT B3 ;  /* 0x0000000000037941 */ /* 0x000fea0003800200 */
.L_x_317:
[----:B------:R0:W-:Y:S01]  /*14e20*/  STL.64 [R1+0x120], R36 ;  /* 0x0001202401007387 */ /* 0x0001e20000100a00 */
[----:B------:R-:W-:Y:S01]  /*14e30*/  ISETP.GT.U32.AND P0, PT, R11, R70, PT ;  /* 0x000000460b00720c */ /* 0x000fe20003f04070 */
[----:B------:R-:W-:Y:S02]  /*14e40*/  BSSY.RECONVERGENT B3, `(.L_x_327) ;  /* 0x0000040000037945 */ /* 0x000fe40003800200 */
[----:B------:R0:W-:Y:S04]  /*14e50*/  STL.64 [R1+0x128], R26 ;  /* 0x0001281a01007387 */ /* 0x0001e80000100a00 */
[----:B------:R0:W-:Y:S06]  /*14e60*/  STL [R1+0x130], R38 ;  /* 0x0001302601007387 */ /* 0x0001ec0000100800 */
        /* <DEDUP_REMOVED lines=33> */
.L_x_328:
[----:B------:R-:W-:-:S04]  /*15080*/  IADD3 R18, P0, PT, -R63, R36, RZ ;  /* 0x000000243f127210 */ /* 0x000fc80007f1e1ff */
[----:B------:R-:W-:-:S04]  /*15090*/  IADD3.X R19, P0, PT, ~R64, R37, RZ, P0, !PT ;  /* 0x0000002540137210 */ /* 0x000fc8000071e5ff */
[----:B0-----:R-:W-:-:S04]  /*150a0*/  IADD3.X R26, P0, PT, ~R65, R26, RZ, P0, !PT ;  /* 0x0000001a411a7210 */ /* 0x001fc8000071e5ff */
[----:B------:R-:W-:-:S04]  /*150b0*/  IADD3.X R27, P0, PT, ~R66, R27, RZ, P0, !PT ;  /* 0x0000001b421b7210 */ /* 0x000fc8000071e5ff */
[----:B------:R-:W-:-:S04]  /*150c0*/  IADD3.X R38, P0, PT, ~R67, R38, RZ, P0, !PT ;  /* 0x0000002643267210 */ /* 0x000fc8000071e5ff */
[----:B------:R-:W-:-:S04]  /*150d0*/  IADD3.X R39, P0, PT, ~R68, R39, RZ, P0, !PT ;  /* 0x0000002744277210 */ /* 0x000fc8000071e5ff */
[----:B------:R-:W-:-:S05]  /*150e0*/  IADD3.X R40, P0, PT, ~R69, R40, RZ, P0, !PT ;  /* 0x0000002845287210 */ /* 0x000fca000071e5ff */
[----:B------:R-:W-:Y:S01]  /*150f0*/  IMAD.X R11, R11, 0x1, ~R70, P0 ;  /* 0x000000010b0b7824 */ /* 0x000fe200000e0e46 */
[----:B------:R-:W-:Y:S07]  /*15100*/  BRA `(.L_x_331) ;  /* 0x00000000004c7947 */ /* 0x000fee0003800000 */
.L_x_330:
[----:B------:R-:W-:Y:S05]  /*15110*/  BSYNC.RELIABLE B4 ;  /* 0x0000000000047941 */ /* 0x000fea0003800100 */
.L_x_329:
[----:B------:R-:W1:Y:S01]  /*15120*/  LDCU.128 UR8, c[0x3][URZ] ;  /* 0x00c00000ff0877ac */ /* 0x000e620008000c00 */
[----:B------:R-:W2:Y:S01]  /*15130*/  LDCU.64 UR4, c[0x3][0x10] ;  /* 0x00c00200ff0477ac */ /* 0x000ea20008000a00 */
[----:B------:R-:W3:Y:S01]  /*15140*/  LDCU UR6, c[0x3][0x18] ;  /* 0x00c00300ff0677ac */ /* 0x000ee20008000800 */
[----:B-1----:R-:W-:-:S04]  /*15150*/  IADD3 R18, P0, PT, R36, UR8, RZ ;  /* 0x0000000824127c10 */ /* 0x002fc8000ff1e0ff */
[----:B------:R-:W-:Y:S02]  /*15160*/  IADD3 R18, P1, PT, -R63, R18, RZ ;  /* 0x000000123f127210 */ /* 0x000fe40007f3e1ff */
[----:B------:R-:W-:-:S04]  /*15170*/  IADD3.X R19, P0, PT, R37, UR9, RZ, P0, !PT ;  /* 0x0000000925137c10 */ /* 0x000fc8000871e4ff */
[----:B------:R-:W-:Y:S02]  /*15180*/  IADD3.X R19, P1, PT, ~R64, R19, RZ, P1, !PT ;  /* 0x0000001340137210 */ /* 0x000fe40000f3e5ff */
[----:B0-----:R-:W-:-:S04]  /*15190*/  IADD3.X R26, P0, PT, R26, UR10, RZ, P0, !PT ;  /* 0x0000000a1a1a7c10 */ /* 0x001fc8000871e4ff */
[----:B------:R-:W-:Y:S02]  /*151a0*/  IADD3.X R26, P1, PT, ~R65, R26, RZ, P1, !PT ;  /* 0x0000001a411a7210 */ /* 0x000fe40000f3e5ff */
[----:B------:R-:W-:-:S04]  /*151b0*/  IADD3.X R27, P0, PT, R27, UR11, RZ, P0, !PT ;  /* 0x0000000b1b1b7c10 */ /* 0x000fc8000871e4ff */
[----:B------:R-:W-:Y:S02]  /*151c0*/  IADD3.X R27, P1, PT, ~R66, R27, RZ, P1, !PT ;  /* 0x0000001b421b7210 */ /* 0x000fe40000f3e5ff */
[----:B--2---:R-:W-:-:S04]  /*151d0*/  IADD3.X R38, P0, PT, R38, UR4, RZ, P0, !PT ;  /* 0x0000000426267c10 */ /* 0x004fc8000871e4ff */
[----:B------:R-:W-:Y:S02]  /*151e0*/  IADD3.X R38, P1, PT, ~R67, R38, RZ, P1, !PT ;  /* 0x0000002643267210 */ /* 0x000fe40000f3e5ff */
[----:B------:R-:W-:-:S04]  /*151f0*/  IADD3.X R39, P0, PT, R39, UR5, RZ, P0, !PT ;  /* 0x0000000527277c10 */ /* 0x000fc8000871e4ff */
[----:B------:R-:W-:Y:S02]  /*15200*/  IADD3.X R39, P1, PT, ~R68, R39, RZ, P1, !PT ;  /* 0x0000002744277210 */ /* 0x000fe40000f3e5ff */
[----:B---3--:R-:W-:-:S04]  /*15210*/  IADD3.X R40, P0, PT, R40, UR6, RZ, P0, !PT ;  /* 0x0000000628287c10 */ /* 0x008fc8000871e4ff */
[----:B------:R-:W-:-:S04]  /*15220*/  IADD3.X R40, P1, PT, ~R69, R40, RZ, P1, !PT ;  /* 0x0000002845287210 */ /* 0x000fc80000f3e5ff */
[----:B------:R-:W-:-:S09]  /*15230*/  IADD3.X R11, PT, PT, ~R70, R42, R11, P1, P0 ;  /* 0x0000002a460b7210 */ /* 0x000fd20000fe050b */
.L_x_331:
[----:B------:R-:W-:Y:S05]  /*15240*/  BSYNC.RECONVERGENT B3 ;  /* 0x0000000000037941 */ /* 0x000fea0003800200 */
.L_x_327:
        /* <DEDUP_REMOVED lines=35> */
.L_x_333:
        /* <DEDUP_REMOVED lines=9> */
.L_x_335:
[----:B------:R-:W-:Y:S05]  /*15510*/  BSYNC.RELIABLE B4 ;  /* 0x0000000000047941 */ /* 0x000fea0003800100 */
.L_x_334:
[----:B------:R-:W0:Y:S01]  /*15520*/  LDCU.128 UR8, c[0x3][URZ] ;  /* 0x00c00000ff0877ac */ /* 0x000e220008000c00 */
[----:B------:R-:W1:Y:S01]  /*15530*/  LDCU.64 UR4, c[0x3][0x10] ;  /* 0x00c00200ff0477ac */ /* 0x000e620008000a00 */
[----:B------:R-:W2:Y:S01]  /*15540*/  LDCU UR6, c[0x3][0x18] ;  /* 0x00c00300ff0677ac */ /* 0x000ea20008000800 */
[----:B0-----:R-:W-:-:S04]  /*15550*/  IADD3 R18, P0, PT, R18, UR8, RZ ;  /* 0x0000000812127c10 */ /* 0x001fc8000ff1e0ff */
[----:B------:R-:W-:Y:S02]  /*15560*/  IADD3 R18, P1, PT, -R55, R18, RZ ;  /* 0x0000001237127210 */ /* 0x000fe40007f3e1ff */
[----:B------:R-:W-:-:S04]  /*15570*/  IADD3.X R19, P0, PT, R19, UR9, RZ, P0, !PT ;  /* 0x0000000913137c10 */ /* 0x000fc8000871e4ff */
[----:B------:R-:W-:Y:S02]  /*15580*/  IADD3.X R19, P1, PT, ~R56, R19, RZ, P1, !PT ;  /* 0x0000001338137210 */ /* 0x000fe40000f3e5ff */
[----:B------:R-:W-:-:S04]  /*15590*/  IADD3.X R26, P0, PT, R26, UR10, RZ, P0, !PT ;  /* 0x0000000a1a1a7c10 */ /* 0x000fc8000871e4ff */
[----:B------:R-:W-:Y:S02]  /*155a0*/  IADD3.X R36, P1, PT, ~R57, R26, RZ, P1, !PT ;  /* 0x0000001a39247210 */ /* 0x000fe40000f3e5ff */
[----:B------:R-:W-:-:S04]  /*155b0*/  IADD3.X R27, P0, PT, R27, UR11, RZ, P0, !PT ;  /* 0x0000000b1b1b7c10 */ /* 0x000fc8000871e4ff */
[----:B------:R-:W-:Y:S02]  /*155c0*/  IADD3.X R37, P1, PT, ~R58, R27, RZ, P1, !PT ;  /* 0x0000001b3a257210 */ /* 0x000fe40000f3e5ff */
[----:B-1----:R-:W-:-:S04]  /*155d0*/  IADD3.X R38, P0, PT, R38, UR4, RZ, P0, !PT ;  /* 0x0000000426267c10 */ /* 0x002fc8000871e4ff */
[----:B------:R-:W-:Y:S02]  /*155e0*/  IADD3.X R38, P1, PT, ~R59, R38, RZ, P1, !PT ;  /* 0x000000263b267210 */ /* 0x000fe40000f3e5ff */
[----:B------:R-:W-:-:S04]  /*155f0*/  IADD3.X R39, P0, PT, R39, UR5, RZ, P0, !PT ;  /* 0x0000000527277c10 */ /* 0x000fc8000871e4ff */
[----:B------:R-:W-:Y:S02]  /*15600*/  IADD3.X R39, P1, PT, ~R60, R39, RZ, P1, !PT ;  /* 0x000000273c277210 */ /* 0x000fe40000f3e5ff */
[----:B--2---:R-:W-:-:S04]  /*15610*/  IADD3.X R40, P0, PT, R40, UR6, RZ, P0, !PT ;  /* 0x0000000628287c10 */ /* 0x004fc8000871e4ff */
[----:B------:R-:W-:-:S04]  /*15620*/  IADD3.X R40, P1, PT, ~R61, R40, RZ, P1, !PT ;  /* 0x000000283d287210 */ /* 0x000fc80000f3e5ff */
[----:B------:R-:W-:-:S09]  /*15630*/  IADD3.X R41, PT, PT, ~R62, R42, R11, P1, P0 ;  /* 0x0000002a3e297210 */ /* 0x000fd20000fe050b */
.L_x_336:
[----:B------:R-:W-:Y:S05]  /*15640*/  BSYNC.RECONVERGENT B3 ;  /* 0x0000000000037941 */ /* 0x000fea0003800200 */
.L_x_332:
[----:B------:R0:W-:Y:S01]  /*15650*/  STL.64 [R1+0x120], R18 ;  /* 0x0001201201007387 */ /* 0x0001e20000100a00 */
        /* <DEDUP_REMOVED lines=8> */
[----:B------:R0:W-:Y:S02]  /*156e0*/  STL.64 [R1+0x138], R40 ;  /* 0x0001382801007387 */ /* 0x0001e40000100a00 */
.L_x_346:
[----:B0-----:R-:W-:-:S04]  /*156f0*/  SHF.R.U32.HI R18, RZ, 0x5, R26 ;  /* 0x00000005ff127819 */ /* 0x001fc8000001161a */
        /* <DEDUP_REMOVED lines=58> */
.L_x_341:
[----:B------:R-:W-:Y:S05]  /*15aa0*/  BSYNC.RELIABLE B5 ;  /* 0x0000000000057941 */ /* 0x000fea0003800100 */
.L_x_340:
        /* <DEDUP_REMOVED lines=11> */
.L_x_339:
[----:B------:R-:W-:Y:S05]  /*15b60*/  BSYNC.RECONVERGENT B4 ;  /* 0x0000000000047941 */ /* 0x000fea0003800200 */
.L_x_338:
        /* <DEDUP_REMOVED lines=50> */
.L_x_344:
[----:B------:R-:W-:Y:S05]  /*15e90*/  BSYNC.RELIABLE B5 ;  /* 0x0000000000057941 */ /* 0x000fea0003800100 */
.L_x_343:
        /* <DEDUP_REMOVED lines=11> */
.L_x_345:
[----:B------:R-:W-:Y:S05]  /*15f50*/  BSYNC.RECONVERGENT B4 ;  /* 0x0000000000047941 */ /* 0x000fea0003800200 */
.L_x_342:
[----:B------:R-:W-:Y:S05]  /*15f60*/  @P1 BRA `(.L_x_346) ;  /* 0xfffffff400e01947 */ /* 0x000fea000383ffff */
[----:B------:R-:W-:Y:S05]  /*15f70*/  BSYNC.RECONVERGENT B3 ;  /* 0x0000000000037941 */ /* 0x000fea0003800200 */
.L_x_337:
[----:B------:R2:W-:Y:S01]  /*15f80*/  STL [R1+0x1e4], R11 ;  /* 0x0001e40b01007387 */ /* 0x0005e20000100800 */
[----:B------:R-:W-:Y:S02]  /*15f90*/  PRMT R72, RZ, 0x7610, R72 ;  /* 0x00007610ff487816 */ /* 0x000fe40000000048 */
[----:B------:R-:W-:Y:S01]  /*15fa0*/  PRMT R18, RZ, 0x7610, R18 ;  /* 0x00007610ff127816 */ /* 0x000fe20000000012 */
[----:B------:R2:W-:Y:S04]  /*15fb0*/  STL.64 [R1+0x1e8], R20 ;  /* 0x0001e81401007387 */ /* 0x0005e80000100a00 */
[----:B------:R2:W-:Y:S04]  /*15fc0*/  STL.64 [R1+0x1f0], R22 ;  /* 0x0001f01601007387 */ /* 0x0005e80000100a00 */
[----:B------:R2:W-:Y:S04]  /*15fd0*/  STL.64 [R1+0x1f8], R24 ;  /* 0x0001f81801007387 */ /* 0x0005e80000100a00 */
[----:B------:R2:W-:Y:S04]  /*15fe0*/  STL [R1+0x200], R27 ;  /* 0x0002001b01007387 */ /* 0x0005e80000100800 */
[----:B------:R2:W-:Y:S02]  /*15ff0*/  STL.U8 [R1+0x204], RZ ;  /* 0x000204ff01007387 */ /* 0x0005e40000100000 */
.L_x_6:
[----:B------:R-:W-:Y:S05]  /*16000*/  BSYNC.RECONVERGENT B1 ;  /* 0x0000000000017941 */ /* 0x000fea0003800200 */
.L_x_4:
[----:B------:R-:W3:Y:S02]  /*16010*/  LDC.64 R28, c[0x0][0x3b0] ;  /* 0x0000ec00ff1c7b82 */ /* 0x000ee40000000a00 */
[----:B---3--:R-:W-:-:S06]  /*16020*/  IMAD.WIDE.U32 R28, R71, 0x8, R28 ;  /* 0x00000008471c7825 */ /* 0x008fcc00078e001c */
[----:B------:R-:W3:Y:S02]  /*16030*/  LDG.E.64 R28, desc[UR12][R28.64] ;  /* 0x0000000c1c1c7981 */ /* 0x000ee4000c1e1b00 */
[----:B---3--:R-:W-:-:S05]  /*16040*/  IADD3 R44, P0, PT, R28, R44, RZ ;  /* 0x0000002c1c2c7210 */ /* 0x008fca0007f1e0ff */
[----:B------:R-:W-:-:S08]  /*16050*/  IMAD.X R45, R29, 0x1, R45, P0 ;  /* 0x000000011d2d7824 */ /* 0x000fd000000e062d */
.L_x_3:
[----:B------:R-:W-:Y:S05]  /*16060*/  BSYNC.RECONVERGENT B2 ;  /* 0x0000000000027941 */ /* 0x000fea0003800200 */
.L_x_2:
[----:B------:R-:W3:Y:S01]  /*16070*/  LDCU UR4, c[0x0][0x3ac] ;  /* 0x00007580ff0477ac */ /* 0x000ee20008000800 */
[----:B------:R-:W-:-:S05]  /*16080*/  VIADD R71, R71, 0x1 ;  /* 0x0000000147477836 */ /* 0x000fca0000000000 */
[----:B---3--:R-:W-:-:S13]  /*16090*/  ISETP.NE.AND P0, PT, R71, UR4, PT ;  /* 0x0000000447007c0c */ /* 0x008fda000bf05270 */
[----:B------:R-:W-:Y:S05]  /*160a0*/  @P0 BRA `(.L_x_347) ;  /* 0xfffffea8006c0947 */ /* 0x000fea000383ffff */
[----:B------:R-:W-:-:S04]  /*160b0*/  LOP3.LUT P0, RZ, R72, 0xff, RZ, 0xc0, !PT ;  /* 0x000000ff48ff7812 */ /* 0x000fc8000780c0ff */
[----:B------:R-:W-:-:S13]  /*160c0*/  PLOP3.LUT P0, PT, P0, PT, PT, 0x8, 0x80 ;  /* 0x000000000080781c */ /* 0x000fda000070e170 */
.L_x_1:
[----:B------:R-:W-:Y:S04]  /*160d0*/  BSSY.RECONVERGENT B2, `(.L_x_348) ;  /* 0x00019f8000027945 */ /* 0x000fe80003800200 */
[----:B------:R-:W-:Y:S05]  /*160e0*/  @!P0 BRA `(.L_x_349) ;  /* 0x0000019c00d88947 */ /* 0x000fea0003800000 */
[----:B------:R-:W3:Y:S01]  /*160f0*/  LDCU UR4, c[0x3][0x1c] ;  /* 0x00c00380ff0477ac */ /* 0x000ee20008000800 */
[----:B------:R-:W-:Y:S01]  /*16100*/  BSSY.RECONVERGENT B1, `(.L_x_350) ;  /* 0x0000051000017945 */ /* 0x000fe20003800200 */
[----:B---3--:R-:W-:-:S05]  /*16110*/  IMAD.U32 R36, RZ, RZ, UR4 ;  /* 0x00000004ff247e24 */ /* 0x008fca000f8e00ff */
[----:B------:R-:W-:-:S13]  /*16120*/  ISETP.GE.U32.AND P0, PT, R10, R36, PT ;  /* 0x000000240a00720c */ /* 0x000fda0003f06070 */
[----:B------:R-:W-:Y:S05]  /*16130*/  @!P0 BRA `(.L_x_351) ;  /* 0x0000000000988947 */ /* 0x000fea0003800000 */
[----:B------:R-:W-:Y:S01]  /*16140*/  ISETP.GT.U32.AND P0, PT, R10, R36, PT ;  /* 0x000000240a00720c */ /* 0x000fe20003f04070 */
[----:B------:R-:W-:-:S12]  /*16150*/  BSSY.RELIABLE B3, `(.L_x_352) ;  /* 0x0000038000037945 */ /* 0x000fd80003800100 */
[----:B------:R-:W-:Y:S05]  /*16160*/  @P0 BRA `(.L_x_353) ;  /* 0x0000000000d80947 */ /* 0x000fea0003800000 */
[----:B------:R-:W3:Y:S02]  /*16170*/  LDC R18, c[0x3][0x18] ;  /* 0x00c00600ff127b82 */ /* 0x000ee40000000800 */
[----:B---3--:R-:W-:-:S13]  /*16180*/  ISETP.GE.U32.AND P0, PT, R3, R18, PT ;  /* 0x000000120300720c */ /* 0x008fda0003f06070 */
[----:B------:R-:W-:Y:S05]  /*16190*/  @!P0 BREAK.RELIABLE B3 ;  /* 0x0000000000038942 */ /* 0x000fea0003800100 */
[----:B------:R-:W-:Y:S05]  /*161a0*/  @!P0 BRA `(.L_x_351) ;  /* 0x00000000007c8947 */ /* 0x000fea0003800000 */
[----:B------:R-:W-:-:S13]  /*161b0*/  ISETP.GT.U32.AND P0, PT, R3, R18, PT ;  /* 0x000000120300720c */ /* 0x000fda0003f04070 */
        /* <DEDUP_REMOVED lines=23> */
[----:B------:R-:W3:Y:S02]  /*16330*/  LDCU.64 UR4, c[0x3][URZ] ;  /* 0x00c00000ff0477ac */ /* 0x000ee40008000a00 */
[----:B---3--:R-:W-:-:S04]  /*16340*/  ISETP.GT.U32.AND P0, PT, R9, UR4, PT ;  /* 0x0000000409007c0c */ /* 0x008fc8000bf04070 */
[----:B------:R-:W-:-:S04]  /*16350*/  ISETP.GT.U32.OR P0, PT, R6, UR5, P0 ;  /* 0x0000000506007c0c */ /* 0x000fc80008704470 */
[----:B------:R-:W-:-:S04]  /*16360*/  ISETP.GE.U32.AND P0, PT, R6, UR5, P0 ;  /* 0x0000000506007c0c */ /* 0x000fc80008706070 */
[----:B------:R-:W-:-:S13]  /*16370*/  ISETP.GT.U32.OR P0, PT, R7, R18, P0 ;  /* 0x000000120700720c */ /* 0x000fda0000704470 */
[----:B------:R-:W-:Y:S05]  /*16380*/  @!P0 BREAK.RELIABLE B3 ;  /* 0x0000000000038942 */ /* 0x000fea0003800100 */
[----:B------:R-:W-:Y:S05]  /*16390*/  @P0 BRA `(.L_x_353) ;  /* 0x00000000004c0947 */ /* 0x000fea0003800000 */
.L_x_351:
[----:B------:R-:W3:Y:S01]  /*163a0*/  LDCU.128 UR8, c[0x3][URZ] ;  /* 0x00c00000ff0877ac */ /* 0x000ee20008000c00 */
[----:B-1----:R-:W-:Y:S02]  /*163b0*/  LOP3.LUT R6, RZ, R6, RZ, 0x33, !PT ;  /* 0x00000006ff067212 */ /* 0x002fe400078e33ff */
[----:B------:R-:W-:Y:S01]  /*163c0*/  LOP3.LUT R7, RZ, R7, RZ, 0x33, !PT ;  /* 0x00000007ff077212 */ /* 0x000fe200078e33ff */
[----:B------:R-:W1:Y:S01]  /*163d0*/  LDCU.64 UR4, c[0x3][0x10] ;  /* 0x00c00200ff0477ac */ /* 0x000e620008000a00 */
[----:B------:R-:W-:Y:S02]  /*163e0*/  LOP3.LUT R4, RZ, R4, RZ, 0x33, !PT ;  /* 0x00000004ff047212 */ /* 0x000fe400078e33ff */
[----:B------:R-:W-:Y:S01]  /*163f0*/  LOP3.LUT R5, RZ, R5, RZ, 0x33, !PT ;  /* 0x00000005ff057212 */ /* 0x000fe200078e33ff */
[----:B------:R-:W4:Y:S01]  /*16400*/  LDCU UR6, c[0x3][0x18] ;  /* 0x00c00300ff0677ac */ /* 0x000f220008000800 */
[----:B------:R-:W-:Y:S02]  /*16410*/  LOP3.LUT R2, RZ, R2, RZ, 0x33, !PT ;  /* 0x00000002ff027212 */ /* 0x000fe400078e33ff */
[----:B------:R-:W-:-:S02]  /*16420*/  LOP3.LUT R3, RZ, R3, RZ, 0x33, !PT ;  /* 0x00000003ff037212 */ /* 0x000fc400078e33ff */
[----:B---3--:R-:W-:Y:S02]  /*16430*/  IADD3 R18, P0, PT, -R9, UR8, RZ ;  /* 0x0000000809127c10 */ /* 0x008fe4000ff1e1ff */
[----:B------:R-:W-:Y:S02]  /*16440*/  LOP3.LUT R9, RZ, R10, RZ, 0x33, !PT ;  /* 0x0000000aff097212 */ /* 0x000fe400078e33ff */
[----:B------:R-:W-:-:S04]  /*16450*/  IADD3.X R6, P0, PT, R6, UR9, RZ, P0, !PT ;  /* 0x0000000906067c10 */ /* 0x000fc8000871e4ff */
[----:B------:R-:W-:-:S04]  /*16460*/  IADD3.X R7, P0, PT, R7, UR10, RZ, P0, !PT ;  /* 0x0000000a07077c10 */ /* 0x000fc8000871e4ff */
[----:B------:R-:W-:-:S04]  /*16470*/  IADD3.X R4, P0, PT, R4, UR11, RZ, P0, !PT ;  /* 0x0000000b04047c10 */ /* 0x000fc8000871e4ff */
[----:B-1----:R-:W-:-:S04]  /*16480*/  IADD3.X R5, P0, PT, R5, UR4, RZ, P0, !PT ;  /* 0x0000000405057c10 */ /* 0x002fc8000871e4ff */
[----:B------:R-:W-:-:S04]  /*16490*/  IADD3.X R2, P0, PT, R2, UR5, RZ, P0, !PT ;  /* 0x0000000502027c10 */ /* 0x000fc8000871e4ff */
[----:B----4-:R-:W-:-:S05]  /*164a0*/  IADD3.X R3, P0, PT, R3, UR6, RZ, P0, !PT ;  /* 0x0000000603037c10 */ /* 0x010fca000871e4ff */
[----:B------:R-:W-:Y:S01]  /*164b0*/  IMAD.X R9, R9, 0x1, R36, P0 ;  /* 0x0000000109097824 */ /* 0x000fe200000e0624 */
[----:B------:R-:W-:Y:S07]  /*164c0*/  BRA `(.L_x_354) ;  /* 0x0000000000507947 */ /* 0x000fee0003800000 */
.L_x_353:
[----:B------:R-:W-:Y:S05]  /*164d0*/  BSYNC.RELIABLE B3 ;  /* 0x0000000000037941 */ /* 0x000fea0003800100 */
.L_x_352:
[----:B------:R-:W3:Y:S08]  /*164e0*/  LDC.64 R18, c[0x3][RZ] ;  /* 0x00c00000ff127b82 */ /* 0x000ef00000000a00 */
[----:B------:R-:W4:Y:S08]  /*164f0*/  LDC.64 R28, c[0x3][0x8] ;  /* 0x00c00200ff1c7b82 */ /* 0x000f300000000a00 */
[----:B------:R-:W5:Y:S01]  /*16500*/  LDC.64 R30, c[0x3][0x10] ;  /* 0x00c00400ff1e7b82 */ /* 0x000f620000000a00 */
[----:B---3--:R-:W-:-:S04]  /*16510*/  IADD3 R18, P0, PT, R18, R18, RZ ;  /* 0x0000001212127210 */ /* 0x008fc80007f1e0ff */
[----:B------:R-:W-:Y:S02]  /*16520*/  IADD3 R18, P1, PT, R18, -R9, RZ ;  /* 0x8000000912127210 */ /* 0x000fe40007f3e0ff */
[----:B-1----:R-:W-:Y:S02]  /*16530*/  IADD3.X R9, P0, PT, R19, R19, RZ, P0, !PT ;  /* 0x0000001313097210 */ /* 0x002fe4000071e4ff */
[----:B------:R-:W1:Y:S02]  /*16540*/  LDC R19, c[0x3][0x18] ;  /* 0x00c00600ff137b82 */ /* 0x000e640000000800 */
[----:B------:R-:W-:Y:S02]  /*16550*/  IADD3.X R6, P1, PT, R9, ~R6, RZ, P1, !PT ;  /* 0x8000000609067210 */ /* 0x000fe40000f3e4ff */
[----:B----4-:R-:W-:-:S04]  /*16560*/  IADD3.X R26, P0, PT, R28, R28, RZ, P0, !PT ;  /* 0x0000001c1c1a7210 */ /* 0x010fc8000071e4ff */
[----:B------:R-:W-:Y:S02]  /*16570*/  IADD3.X R7, P1, PT, R26, ~R7, RZ, P1, !PT ;  /* 0x800000071a077210 */ /* 0x000fe40000f3e4ff */
[----:B------:R-:W-:-:S04]  /*16580*/  IADD3.X R9, P0, PT, R29, R29, RZ, P0, !PT ;  /* 0x0000001d1d097210 */ /* 0x000fc8000071e4ff */
[----:B------:R-:W-:Y:S02]  /*16590*/  IADD3.X R4, P1, PT, R9, ~R4, RZ, P1, !PT ;  /* 0x8000000409047210 */ /* 0x000fe40000f3e4ff */
[----:B-----5:R-:W-:-:S04]  /*165a0*/  IADD3.X R26, P0, PT, R30, R30, RZ, P0, !PT ;  /* 0x0000001e1e1a7210 */ /* 0x020fc8000071e4ff */
[----:B------:R-:W-:Y:S02]  /*165b0*/  IADD3.X R5, P1, PT, R26, ~R5, RZ, P1, !PT ;  /* 0x800000051a057210 */ /* 0x000fe40000f3e4ff */
[----:B------:R-:W-:-:S04]  /*165c0*/  IADD3.X R9, P0, PT, R31, R31, RZ, P0, !PT ;  /* 0x0000001f1f097210 */ /* 0x000fc8000071e4ff */
[----:B------:R-:W-:Y:S02]  /*165d0*/  IADD3.X R2, P1, PT, R9, ~R2, RZ, P1, !PT ;  /* 0x8000000209027210 */ /* 0x000fe40000f3e4ff */
[----:B-1----:R-:W-:-:S04]  /*165e0*/  IADD3.X R26, P0, PT, R19, R19, RZ, P0, !PT ;  /* 0x00000013131a7210 */ /* 0x002fc8000071e4ff */
[----:B------:R-:W-:-:S04]  /*165f0*/  IADD3.X R3, P1, PT, R26, ~R3, RZ, P1, !PT ;  /* 0x800000031a037210 */ /* 0x000fc80000f3e4ff */
[----:B------:R-:W-:-:S09]  /*16600*/  IADD3.X R9, PT, PT, ~R10, R36, R36, P1, P0 ;  /* 0x000000240a097210 */ /* 0x000fd20000fe0524 */
.L_x_354:
[----:B------:R-:W-:Y:S05]  /*16610*/  BSYNC.RECONVERGENT B1 ;  /* 0x0000000000017941 */ /* 0x000fea0003800200 */
.L_x_350:
[----:B------:R-:W3:Y:S01]  /*16620*/  LDL.U8 R10, [R1+0x1a0] ;  /* 0x0001a000010a7983 */ /* 0x000ee20000100000 */
[----:B------:R-:W-:Y:S03]  /*16630*/  BSSY.RECONVERGENT B1, `(.L_x_355) ;  /* 0x0001572000017945 */ /* 0x000fe60003800200 */
[----:B------:R1:W-:Y:S04]  /*16640*/  STL [R1+0x1c4], R18 ;  /* 0x0001c41201007387 */ /* 0x0003e80000100800 */
[----:B------:R1:W-:Y:S04]  /*16650*/  STL.64 [R1+0x1c8], R6 ;  /* 0x0001c80601007387 */ /* 0x0003e80000100a00 */
[----:B------:R1:W-:Y:S04]  /*16660*/  STL.64 [R1+0x1d0], R4 ;  /* 0x0001d00401007387 */ /* 0x0003e80000100a00 */
[----:B------:R1:W-:Y:S04]  /*16670*/  STL.64 [R1+0x1d8], R2 ;  /* 0x0001d80201007387 */ /* 0x0003e80000100a00 */
[----:B------:R1:W-:Y:S01]  /*16680*/  STL [R1+0x1e0], R9 ;  /* 0x0001e00901007387 */ /* 0x0003e20000100800 */
[----:B---3--:R-:W-:-:S13]  /*16690*/  ISETP.NE.AND P0, PT, R10, RZ, PT ;  /* 0x000000ff0a00720c */ /* 0x008fda0003f05270 */
[----:B-1----:R-:W-:Y:S05]  /*166a0*/  @!P0 BRA `(.L_x_356) ;  /* 0x0000000000908947 */ /* 0x002fea0003800000 */
[----:B------:R-:W3:Y:S01]  /*166b0*/  LDL R28, [R1+0x1a4] ;  /* 0x0001a400011c7983 */ /* 0x000ee20000100800 */
[----:B------:R-:W-:Y:S01]  /*166c0*/  IMAD.MOV.U32 R31, RZ, RZ, R14 ;  /* 0x000000ffff1f7224 */ /* 0x000fe200078e000e */
[----:B------:R-:W-:Y:S01]  /*166d0*/  PLOP3.LUT P0, PT, PT, PT, PT, 0x80, 0x8 ;  /* 0x000000000008781c */ /* 0x000fe20003f0f070 */
[----:B------:R-:W-:Y:S01]  /*166e0*/  IMAD.MOV.U32 R14, RZ, RZ, R15 ;  /* 0x000000ffff0e7224 */ /* 0x000fe200078e000f */
[----:B------:R-:W-:Y:S01]  /*166f0*/  STL.U8 [R1+0x268], RZ ;  /* 0x000268ff01007387 */ /* 0x000fe20000100000 */
[----:B------:R-:W-:Y:S02]  /*16700*/  IMAD.MOV.U32 R30, RZ, RZ, R13 ;  /* 0x000000ffff1e7224 */ /* 0x000fe400078e000d */
[----:B------:R-:W-:Y:S02]  /*16710*/  IMAD.MOV.U32 R15, RZ, RZ, R16 ;  /* 0x000000ffff0f7224 */ /* 0x000fe400078e0010 */
[----:B------:R-:W-:Y:S01]  /*16720*/  IMAD.MOV.U32 R19, RZ, RZ, R6 ;  /* 0x000000ffff137224 */ /* 0x000fe200078e0006 */
[----:B------:R-:W-:Y:S01]  /*16730*/  STL.64 [R1+0x210], R30 ;  /* 0x0002101e01007387 */ /* 0x000fe20000100a00 */
[----:B------:R-:W-:-:S02]  /*16740*/  IMAD.MOV.U32 R6, RZ, RZ, R7 ;  /* 0x000000ffff067224 */ /* 0x000fc400078e0007 */
        /* <DEDUP_REMOVED lines=8> */
[----:B------:R-:W-:-:S02]  /*167d0*/  IMAD.MOV.U32 R8, RZ, RZ, R3 ;  /* 0x000000ffff087224 */ /* 0x000fc400078e0003 */
[----:B------:R-:W-:Y:S01]  /*167e0*/  IMAD.MOV.U32 R2, RZ, RZ, R11 ;  /* 0x000000ffff027224 */ /* 0x000fe200078e000b */
[----:B------:R4:W-:Y:S01]  /*167f0*/  STL.64 [R1+0x230], R6 ;  /* 0x0002300601007387 */ /* 0x0009e20000100a00 */
[----:B------:R-:W-:Y:S02]  /*16800*/  IMAD.MOV.U32 R3, RZ, RZ, R20 ;  /* 0x000000ffff037224 */ /* 0x000fe400078e0014 */
[----:B-1----:R-:W-:Y:S01]  /*16810*/  IMAD.MOV.U32 R14, RZ, RZ, R21 ;  /* 0x000000ffff0e7224 */ /* 0x002fe200078e0015 */
[----:B------:R4:W-:Y:S01]  /*16820*/  STL.64 [R1+0x238], R4 ;  /* 0x0002380401007387 */ /* 0x0009e20000100a00 */
[----:B------:R-:W-:Y:S02]  /*16830*/  IMAD.MOV.U32 R15, RZ, RZ, R22 ;  /* 0x000000ffff0f7224 */ /* 0x000fe400078e0016 */
[----:B------:R-:W-:Y:S01]  /*16840*/  IMAD.MOV.U32 R30, RZ, RZ, R23 ;  /* 0x000000ffff1e7224 */ /* 0x000fe200078e0017 */
[----:B------:R4:W-:Y:S01]  /*16850*/  STL.64 [R1+0x240], R8 ;  /* 0x0002400801007387 */ /* 0x0009e20000100a00 */
[----:B------:R-:W-:-:S02]  /*16860*/  IMAD.MOV.U32 R31, RZ, RZ, R24 ;  /* 0x000000ffff1f7224 */ /* 0x000fc400078e0018 */
[----:B------:R-:W-:Y:S01]  /*16870*/  IMAD.MOV.U32 R26, RZ, RZ, R25 ;  /* 0x000000ffff1a7224 */ /* 0x000fe200078e0019 */
[----:B------:R4:W-:Y:S01]  /*16880*/  STL.64 [R1+0x248], R2 ;  /* 0x0002480201007387 */ /* 0x0009e20000100a00 */
[----:B------:R-:W-:-:S03]  /*16890*/  IMAD.MOV.U32 R29, RZ, RZ, R12 ;  /* 0x000000ffff1d7224 */ /* 0x000fc600078e000c */
[----:B------:R4:W-:Y:S04]  /*168a0*/  STL.64 [R1+0x250], R14 ;  /* 0x0002500e01007387 */ /* 0x0009e80000100a00 */
[----:B------:R4:W-:Y:S04]  /*168b0*/  STL.64 [R1+0x258], R30 ;  /* 0x0002581e01007387 */ /* 0x0009e80000100a00 */
[----:B------:R4:W-:Y:S04]  /*168c0*/  STL.64 [R1+0x260], R26 ;  /* 0x0002601a01007387 */ /* 0x0009e80000100a00 */
[----:B---3--:R4:W-:Y:S01]  /*168d0*/  STL.64 [R1+0x208], R28 ;  /* 0x0002081c01007387 */ /* 0x0089e20000100a00 */
[----:B------:R-:W-:Y:S05]  /*168e0*/  BRA `(.L_x_357) ;  /* 0x0000015400187947 */ /* 0x000fea0003800000 */
.L_x_356:
[----:B------:R-:W3:Y:S04]  /*168f0*/  LDL.64 R56, [R1+0x180] ;  /* 0x0001800001387983 */ /* 0x000ee80000100a00 */
[----:B------:R-:W4:Y:S04]  /*16900*/  LDL.64 R16, [R1+0x188] ;  /* 0x0001880001107983 */ /* 0x000f280000100a00 */
[----:B------:R-:W5:Y:S04]  /*16910*/  LDL.64 R14, [R1+0x190] ;  /* 0x00019000010e7983 */ /* 0x000f680000100a00 */
[----:B------:R-:W2:Y:S01]  /*16920*/  LDL.64 R12, [R1+0x198] ;  /* 0x00019800010c7983 */ /* 0x000ea20000100a00 */
[----:B------:R-:W-:Y:S01]  /*16930*/  IMAD.MOV.U32 R34, RZ, RZ, RZ ;  /* 0x000000ffff227224 */ /* 0x000fe200078e00ff */
[----:B------:R-:W-:-:S02]  /*16940*/  CS2R R32, SRZ ;  /* 0x0000000000207805 */ /* 0x000fc4000001ff00 */
[----:B------:R-:W-:Y:S02]  /*16950*/  CS2R R30, SRZ ;  /* 0x00000000001e7805 */ /* 0x000fe4000001ff00 */
[----:B------:R-:W-:Y:S01]  /*16960*/  CS2R R28, SRZ ;  /* 0x00000000001c7805 */ /* 0x000fe2000001ff00 */
[----:B------:R-:W-:Y:S02]  /*16970*/  IMAD.MOV.U32 R26, RZ, RZ, RZ ;  /* 0x000000ffff1a7224 */ /* 0x000fe400078e00ff */
[----:B------:R-:W-:Y:S02]  /*16980*/  IMAD.MOV.U32 R2, RZ, RZ, RZ ;  /* 0x000000ffff027224 */ /* 0x000fe400078e00ff */
[----:B---3--:R-:W-:Y:S02]  /*16990*/  IMAD.MOV.U32 R3, RZ, RZ, R57 ;  /* 0x000000ffff037224 */ /* 0x008fe400078e0039 */
[----:B------:R-:W-:Y:S02]  /*169a0*/  IMAD.MOV.U32 R8, RZ, RZ, R56 ;  /* 0x000000ffff087224 */ /* 0x000fe400078e0038 */
[----:B----4-:R-:W-:-:S02]  /*169b0*/  IMAD.MOV.U32 R19, RZ, RZ, R17 ;  /* 0x000000ffff137224 */ /* 0x010fc400078e0011 */
[----:B------:R-:W-:Y:S02]  /*169c0*/  IMAD.MOV.U32 R6, RZ, RZ, R16 ;  /* 0x000000ffff067224 */ /* 0x000fe400078e0010 */
[----:B-----5:R-:W-:Y:S02]  /*169d0*/  IMAD.MOV.U32 R7, RZ, RZ, R15 ;  /* 0x000000ffff077224 */ /* 0x020fe400078e000f */
[----:B------:R-:W-:Y:S02]  /*169e0*/  IMAD.MOV.U32 R9, RZ, RZ, R14 ;  /* 0x000000ffff097224 */ /* 0x000fe400078e000e */
[----:B--2---:R-:W-:Y:S02]  /*169f0*/  IMAD.MOV.U32 R5, RZ, RZ, R13 ;  /* 0x000000ffff057224 */ /* 0x004fe400078e000d */
[----:B------:R-:W-:-:S07]  /*16a00*/  IMAD.MOV.U32 R4, RZ, RZ, R12 ;  /* 0x000000ffff047224 */ /* 0x000fce00078e000c */
.L_x_366:
        /* <DEDUP_REMOVED lines=59> */
.L_x_361:
[----:B------:R-:W-:Y:S05]  /*16dc0*/  BSYNC.RELIABLE B4 ;  /* 0x0000000000047941 */ /* 0x000fea0003800100 */
.L_x_360:
        /* <DEDUP_REMOVED lines=11> */
.L_x_359:
[----:B------:R-:W-:Y:S05]  /*16e80*/  BSYNC.RECONVERGENT B3 ;  /* 0x0000000000037941 */ /* 0x000fea0003800200 */
.L_x_358:
        /* <DEDUP_REMOVED lines=50> */
.L_x_364:
[----:B------:R-:W-:Y:S05]  /*171b0*/  BSYNC.RELIABLE B4 ;  /* 0x0000000000047941 */ /* 0x000fea0003800100 */
.L_x_363:
        /* <DEDUP_REMOVED lines=11> */
.L_x_365:
[----:B------:R-:W-:Y:S05]  /*17270*/  BSYNC.RECONVERGENT B3 ;  /* 0x0000000000037941 */ /* 0x000fea0003800200 */
.L_x_362:
[----:B------:R-:W-:Y:S05]  /*17280*/  @P1 BRA `(.L_x_366) ;  /* 0xfffffff400e01947 */ /* 0x000fea000383ffff */
[----:B------:R-:W-:Y:S01]  /*17290*/  IMAD.MOV.U32 R62, RZ, RZ, RZ ;  /* 0x000000ffff3e7224 */ /* 0x000fe200078e00ff */
[----:B------:R-:W-:Y:S02]  /*172a0*/  CS2R R60, SRZ ;  /* 0x00000000003c7805 */ /* 0x000fe4000001ff00 */
[----:B------:R-:W-:Y:S01]  /*172b0*/  CS2R R58, SRZ ;  /* 0x00000000003a7805 */ /* 0x000fe2000001ff00 */
[----:B------:R-:W-:Y:S02]  /*172c0*/  IMAD.MOV.U32 R55, RZ, RZ, RZ ;  /* 0x000000ffff377224 */ /* 0x000fe400078e00ff */
        /* <DEDUP_REMOVED lines=11> */
.L_x_375:
        /* <DEDUP_REMOVED lines=59> */
.L_x_370:
[----:B------:R-:W-:Y:S05]  /*17730*/  BSYNC.RELIABLE B4 ;  /* 0x0000000000047941 */ /* 0x000fea0003800100 */
.L_x_369:
        /* <DEDUP_REMOVED lines=11> */
.L_x_368:
[----:B------:R-:W-:Y:S05]  /*177f0*/  BSYNC.RECONVERGENT B3 ;  /* 0x0000000000037941 */ /* 0x000fea0003800200 */
.L_x_367:
        /* <DEDUP_REMOVED lines=50> */
.L_x_373:
[----:B------:R-:W-:Y:S05]  /*17b20*/  BSYNC.RELIABLE B4 ;  /* 0x0000000000047941 */ /* 0x000fea0003800100 */
.L_x_372:
        /* <DEDUP_REMOVED lines=11> */
.L_x_374:
[----:B------:R-:W-:Y:S05]  /*17be0*/  BSYNC.RECONVERGENT B3 ;  /* 0x0000000000037941 */ /* 0x000fea0003800200 */
.L_x_371:
[----:B------:R-:W-:Y:S05]  /*17bf0*/  @P1 BRA `(.L_x_375) ;  /* 0xfffffff400e01947 */ /* 0x000fea000383ffff */
        /* <DEDUP_REMOVED lines=13> */
.L_x_384:
        /* <DEDUP_REMOVED lines=59> */
.L_x_379:
[----:B------:R-:W-:Y:S05]  /*18080*/  BSYNC.RELIABLE B4 ;  /* 0x0000000000047941 */ /* 0x000fea0003800100 */
.L_x_378:
        /* <DEDUP_REMOVED lines=11> */
.L_x_377:
[----:B------:R-:W-:Y:S05]  /*18140*/  BSYNC.RECONVERGENT B3 ;  /* 0x0000000000037941 */ /* 0x000fea0003800200 */
.L_x_376:
        /* <DEDUP_REMOVED lines=50> */
.L_x_382:
[----:B------:R-:W-:Y:S05]  /*18470*/  BSYNC.RELIABLE B4 ;  /* 0x0000000000047941 */ /* 0x000fea0003800100 */
.L_x_381:
        /* <DEDUP_REMOVED lines=11> */
.L_x_383:
[----:B------:R-:W-:Y:S05]  /*18530*/  BSYNC.RECONVERGENT B3 ;  /* 0x0000000000037941 */ /* 0x000fea0003800200 */
.L_x_380:
[----:B------:R-:W-:Y:S05]  /*18540*/  @P1 BRA `(.L_x_384) ;  /* 0xfffffff400e01947 */ /* 0x000fea000383ffff */
[----:B------:R1:W-:Y:S01]  /*18550*/  STL.64 [R1+0x60], R8 ;  /* 0x0000600801007387 */ /* 0x0003e20000100a00 */
[----:B------:R-:W-:Y:S01]  /*18560*/  CS2R R68, SRZ ;  /* 0x0000000000447805 */ /* 0x000fe2000001ff00 */
[----:B------:R-:W-:Y:S01]  /*18570*/  IMAD.MOV.U32 R10, RZ, RZ, R29 ;  /* 0x000000ffff0a7224 */ /* 0x000fe200078e001d */
[----:B------:R-:W-:Y:S01]  /*18580*/  CS2R R66, SRZ ;  /* 0x0000000000427805 */ /* 0x000fe2000001ff00 */
[----:B------:R1:W-:Y:S01]  /*18590*/  STL.64 [R1+0x68], R6 ;  /* 0x0000680601007387 */ /* 0x0003e20000100a00 */
[----:B------:R-:W-:Y:S01]  /*185a0*/  IMAD.MOV.U32 R19, RZ, RZ, R26 ;  /* 0x000000ffff137224 */ /* 0x000fe200078e001a */
[----:B------:R-:W-:Y:S01]  /*185b0*/  CS2R R64, SRZ ;  /* 0x0000000000407805 */ /* 0x000fe2000001ff00 */
[----:B------:R-:W-:Y:S01]  /*185c0*/  IMAD.MOV.U32 R18, RZ, RZ, R31 ;  /* 0x000000ffff127224 */ /* 0x000fe200078e001f */
[----:B------:R1:W-:Y:S01]  /*185d0*/  STL.64 [R1+0x70], R4 ;  /* 0x0000700401007387 */ /* 0x0003e20000100a00 */
[----:B------:R-:W-:Y:S02]  /*185e0*/  IMAD.MOV.U32 R37, RZ, RZ, R28 ;  /* 0x000000ffff257224 */ /* 0x000fe400078e001c */
[----:B------:R-:W-:Y:S01]  /*185f0*/  IMAD.MOV.U32 R36, RZ, RZ, R30 ;  /* 0x000000ffff247224 */ /* 0x000fe200078e001e */
[----:B------:R1:W-:Y:S01]  /*18600*/  STL.64 [R1+0x78], R2 ;  /* 0x0000780201007387 */ /* 0x0003e20000100a00 */
[----:B------:R-:W-:-:S02]  /*18610*/  IMAD.MOV.U32 R39, RZ, RZ, R32 ;  /* 0x000000ffff277224 */ /* 0x000fc400078e0020 */
[----:B------:R-:W-:Y:S02]  /*18620*/  IMAD.MOV.U32 R38, RZ, RZ, R33 ;  /* 0x000000ffff267224 */ /* 0x000fe400078e0021 */
[----:B------:R-:W-:Y:S02]  /*18630*/  IMAD.MOV.U32 R41, RZ, RZ, R34 ;  /* 0x000000ffff297224 */ /* 0x000fe400078e0022 */
[----:B------:R-:W-:Y:S02]  /*18640*/  IMAD.MOV.U32 R42, RZ, RZ, RZ ;  /* 0x000000ffff2a7224 */ /* 0x000fe400078e00ff */
[----:B------:R-:W-:Y:S02]  /*18650*/  IMAD.MOV.U32 R63, RZ, RZ, RZ ;  /* 0x000000ffff3f7224 */ /* 0x000fe400078e00ff */
[----:B------:R-:W-:-:S07]  /*18660*/  IMAD.MOV.U32 R40, RZ, RZ, RZ ;  /* 0x000000ffff287224 */ /* 0x000fce00078e00ff */
.L_x_393:
        /* <DEDUP_REMOVED lines=59> */
.L_x_388:
[----:B------:R-:W-:Y:S05]  /*18a20*/  BSYNC.RELIABLE B4 ;  /* 0x0000000000047941 */ /* 0x000fea0003800100 */
.L_x_387:
        /* <DEDUP_REMOVED lines=11> */
.L_x_386:
[----:B------:R-:W-:Y:S05]  /*18ae0*/  BSYNC.RECONVERGENT B3 ;  /* 0x0000000000037941 */ /* 0x000fea0003800200 */
.L_x_385:
[----:B------:R-:W-:Y:S01]  /*18af0*/  IADD3 R10, P0, PT, R10, R10, RZ ;  /* 0x0000000a0a0a7210 */ /* 0x000fe20007f1e0ff */
[----:B------:R-:W2:Y:S01]  /*18b00*/  LDC R70, c[0x3][0x1c] ;  /* 0x00c00700ff467b82 */ /* 0x000ea20000000800 */
        /* <DEDUP_REMOVED lines=48> */
.L_x_391:
[----:B------:R-:W-:Y:S05]  /*18e10*/  BSYNC.RELIABLE B4 ;  /* 0x0000000000047941 */ /* 0x000fea0003800100 */
.L_x_390:
        /* <DEDUP_REMOVED lines=11> */
.L_x_392:
[----:B------:R-:W-:Y:S05]  /*18ed0*/  BSYNC.RECONVERGENT B3 ;  /* 0x0000000000037941 */ /* 0x000fea0003800200 */
.L_x_389:
[----:B------:R-:W-:Y:S05]  /*18ee0*/  @P1 BRA `(.L_x_393) ;  /* 0xfffffff400e01947 */ /* 0x000fea000383ffff */
[----:B------:R-:W-:Y:S01]  /*18ef0*/  IMAD.MOV.U32 R10, RZ, RZ, RZ ;  /* 0x000000ffff0a7224 */ /* 0x000fe200078e00ff */
[----:B------:R-:W-:Y:S02]  /*18f00*/  CS2R R18, SRZ ;  /* 0x0000000000127805 */ /* 0x000fe4000001ff00 */
[----:B------:R-:W-:Y:S02]  /*18f10*/  CS2R R36, SRZ ;  /* 0x0000000000247805 */ /* 0x000fe4000001ff00 */
[----:B------:R-:W-:Y:S02]  /*18f20*/  CS2R R38, SRZ ;  /* 0x0000000000267805 */ /* 0x000fe4000001ff00 */
[----:B------:R-:W-:-:S07]  /*18f30*/  CS2R R40, SRZ ;  /* 0x0000000000287805 */ /* 0x000fce000001ff00 */
.L_x_402:
        /* <DEDUP_REMOVED lines=59> */
.L_x_397:
[----:B------:R-:W-:Y:S05]  /*192f0*/  BSYNC.RELIABLE B4 ;  /* 0x0000000000047941 */ /* 0x000fea0003800100 */
.L_x_396:
        /* <DEDUP_REMOVED lines=11> */
.L_x_395:
[----:B------:R-:W-:Y:S05]  /*193b0*/  BSYNC.RECONVERGENT B3 ;  /* 0x0000000000037941 */ /* 0x000fea0003800200 */
.L_x_394:
        /* <DEDUP_REMOVED lines=50> */
.L_x_400:
[----:B------:R-:W-:Y:S05]  /*196e0*/  BSYNC.RELIABLE B4 ;  /* 0x0000000000047941 */ /* 0x000fea0003800100 */
.L_x_399:
        /* <DEDUP_REMOVED lines=11> */
.L_x_401:
[----:B------:R-:W-:Y:S05]  /*197a0*/  BSYNC.RECONVERGENT B3 ;  /* 0x0000000000037941 */ /* 0x000fea0003800200 */
.L_x_398:
        /* <DEDUP_REMOVED lines=12> */
[----:B------:R-:W-:Y:S01]  /*19870*/  IMAD.MOV.U32 R72, RZ, RZ, R60 ;  /* 0x000000ffff487224 */ /* 0x000fe200078e003c */
[----:B------:R3:W-:Y:S01]  /*19880*/  STL.64 [R1+0xc8], R36 ;  /* 0x0000c82401007387 */ /* 0x0007e20000100a00 */
[----:B------:R-:W-:-:S02]  /*19890*/  IMAD.MOV.U32 R73, RZ, RZ, R61 ;  /* 0x000000ffff497224 */ /* 0x000fc400078e003d */
[----:B------:R-:W-:Y:S01]  /*198a0*/  IMAD.MOV.U32 R74, RZ, RZ, R62 ;  /* 0x000000ffff4a7224 */ /* 0x000fe200078e003e */
[----:B--2---:R-:W-:Y:S01]  /*198b0*/  CS2R R18, SRZ ;  /* 0x0000000000127805 */ /* 0x004fe2000001ff00 */
[----:B---3--:R-:W-:-:S07]  /*198c0*/  IMAD.MOV.U32 R36, RZ, RZ, RZ ;  /* 0x000000ffff247224 */ /* 0x008fce00078e00ff */
.L_x_411:
        /* <DEDUP_REMOVED lines=59> */
.L_x_406:
[----:B------:R-:W-:Y:S05]  /*19c80*/  BSYNC.RELIABLE B4 ;  /* 0x0000000000047941 */ /* 0x000fea0003800100 */
.L_x_405:
        /* <DEDUP_REMOVED lines=11> */
.L_x_404:
[----:B------:R-:W-:Y:S05]  /*19d40*/  BSYNC.RECONVERGENT B3 ;  /* 0x0000000000037941 */ /* 0x000fea0003800200 */
.L_x_403:
        /* <DEDUP_REMOVED lines=50> */
.L_x_409:
[----:B------:R-:W-:Y:S05]  /*1a070*/  BSYNC.RELIABLE B4 ;  /* 0x0000000000047941 */ /* 0x000fea0003800100 */
.L_x_408:
        /* <DEDUP_REMOVED lines=11> */
.L_x_410:
[----:B------:R-:W-:Y:S05]  /*1a130*/  BSYNC.RECONVERGENT B3 ;  /* 0x0000000000037941 */ /* 0x000fea0003800200 */
.L_x_407:
[----:B------:R-:W-:Y:S05]  /*1a140*/  @P1 BRA `(.L_x_411) ;  /* 0xfffffff400e01947 */ /* 0x000fea000383ffff */
[----:B------:R2:W-:Y:S01]  /*1a150*/  STL.64 [R1+0xc0], R10 ;  /* 0x0000c00a01007387 */ /* 0x0005e20000100a00 */
        /* <DEDUP_REMOVED lines=8> */
.L_x_420:
[----:B------:R-:W-:-:S13]  /*1a1e0*/  R2UR UR4, R27 ;  /* 0x000000001b0472ca */ /* 0x000fda00000e0000 */
[----:B------:R-:W-:-:S04]  /*1a1f0*/  USHF.R.U32.HI UR4, URZ, 0x5, UR4 ;  /* 0x00000005ff047899 */ /* 0x000fc80008011604 */
[----:B------:R-:W-:-:S09]  /*1a200*/  ULEA UR4, UR4, UR19, 0x2 ;  /* 0x0000001304047291 */ /* 0x000fd2000f8e10ff */
[----:B------:R-:W3:Y:S01]  /*1a210*/  LDL R70, [UR4+0x20] ;  /* 0x00002004ff467983 */ /* 0x000ee20008100800 */
        /* <DEDUP_REMOVED lines=8> */
[----:B------:R-:W3:Y:S01]  /*1a2a0*/  LDC R70, c[0x3][0x1c] ;  /* 0x00c00700ff467b82 */ /* 0x000ee20000000800 */
        /* <DEDUP_REMOVED lines=8> */
[----:B---3--:R-:W-:-:S13]  /*1a330*/  ISETP.GT.U32.AND P0, PT, R41, R70, PT ;  /* 0x000000462900720c */ /* 0x008fda0003f04070 */
[----:B------:R-:W-:Y:S05]  /*1a340*/  @P0 BRA `(.L_x_415) ;  /* 0x0000000000940947 */ /* 0x000fea0003800000 */
[----:B------:R-:W-:-:S13]  /*1a350*/  ISETP.GE.U32.AND P0, PT, R41, R70, PT ;  /* 0x000000462900720c */ /* 0x000fda0003f06070 */
[----:B------:R-:W-:Y:S05]  /*1a360*/  @!P0 BREAK.RELIABLE B4 ;  /* 0x0000000000048942 */ /* 0x000fea0003800100 */
[----:B------:R-:W-:Y:S05]  /*1a370*/  @!P0 BRA `(.L_x_413) ;  /* 0x0000000000b88947 */ /* 0x000fea0003800000 */
[----:B------:R-:W3:Y:S02]  /*1a380*/  LDC R71, c[0x3][0x18] ;  /* 0x00c00600ff477b82 */ /* 0x000ee40000000800 */
        /* <DEDUP_REMOVED lines=26> */
[----:B------:R-:W3:Y:S02]  /*1a530*/  LDCU.64 UR4, c[0x3][URZ] ;  /* 0x00c00000ff0477ac */ /* 0x000ee40008000a00 */
[----:B---3--:R-:W-:-:S04]  /*1a540*/  ISETP.GE.U32.AND P0, PT, R24, UR4, PT ;  /* 0x0000000418007c0c */ /* 0x008fc8000bf06070 */
[----:B------:R-:W-:-:S04]  /*1a550*/  ISETP.LT.U32.OR P0, PT, R25, UR5, !P0 ;  /* 0x0000000519007c0c */ /* 0x000fc8000c701470 */
[----:B------:R-:W-:-:S04]  /*1a560*/  ISETP.LE.U32.AND P0, PT, R25, UR5, P0 ;  /* 0x0000000519007c0c */ /* 0x000fc80008703070 */
[----:B------:R-:W-:-:S13]  /*1a570*/  ISETP.LT.U32.OR P0, PT, R36, R71, P0 ;  /* 0x000000472400720c */ /* 0x000fda0000701470 */
[----:B------:R-:W-:Y:S05]  /*1a580*/  @P0 BREAK.RELIABLE B4 ;  /* 0x0000000000040942 */ /* 0x000fea0003800100 */
[----:B------:R-:W-:Y:S05]  /*1a590*/  @P0 BRA `(.L_x_413) ;  /* 0x0000000000300947 */ /* 0x000fea0003800000 */
.L_x_415:
[----:B------:R-:W-:Y:S05]  /*1a5a0*/  BSYNC.RELIABLE B4 ;  /* 0x0000000000047941 */ /* 0x000fea0003800100 */
.L_x_414:
[----:B------:R-:W3:Y:S01]  /*1a5b0*/  LDCU.128 UR8, c[0x3][URZ] ;  /* 0x00c00000ff0877ac */ /* 0x000ee20008000c00 */
[----:B------:R-:W4:Y:S01]  /*1a5c0*/  LDCU.64 UR4, c[0x3][0x10] ;  /* 0x00c00200ff0477ac */ /* 0x000f220008000a00 */
[----:B------:R-:W5:Y:S01]  /*1a5d0*/  LDCU UR6, c[0x3][0x18] ;  /* 0x00c00300ff0677ac */ /* 0x000f620008000800 */
[----:B---3--:R-:W-:-:S04]  /*1a5e0*/  IADD3 R24, P0, PT, R24, -UR8, RZ ;  /* 0x8000000818187c10 */ /* 0x008fc8000ff1e0ff */
[----:B------:R-:W-:-:S04]  /*1a5f0*/  IADD3.X R25, P0, PT, R25, ~UR9, RZ, P0, !PT ;  /* 0x8000000919197c10 */ /* 0x000fc8000871e4ff */
[----:B------:R-:W-:-:S04]  /*1a600*/  IADD3.X R36, P0, PT, R36, ~UR10, RZ, P0, !PT ;  /* 0x8000000a24247c10 */ /* 0x000fc8000871e4ff */
[----:B------:R-:W-:-:S04]  /*1a610*/  IADD3.X R37, P0, PT, R37, ~UR11, RZ, P0, !PT ;  /* 0x8000000b25257c10 */ /* 0x000fc8000871e4ff */
[----:B----4-:R-:W-:-:S04]  /*1a620*/  IADD3.X R38, P0, PT, R38, ~UR4, RZ, P0, !PT ;  /* 0x8000000426267c10 */ /* 0x010fc8000871e4ff */
[----:B------:R-:W-:-:S04]  /*1a630*/  IADD3.X R39, P0, PT, R39, ~UR5, RZ, P0, !PT ;  /* 0x8000000527277c10 */ /* 0x000fc8000871e4ff */
[----:B-----5:R-:W-:-:S05]  /*1a640*/  IADD3.X R40, P0, PT, R40, ~UR6, RZ, P0, !PT ;  /* 0x8000000628287c10 */ /* 0x020fca000871e4ff */
[----:B------:R-:W-:-:S08]  /*1a650*/  IMAD.X R41, R41, 0x1, ~R70, P0 ;  /* 0x0000000129297824 */ /* 0x000fd000000e0e46 */
.L_x_413:
[----:B------:R-:W-:Y:S05]  /*1a660*/  BSYNC.RECONVERGENT B3 ;  /* 0x0000000000037941 */ /* 0x000fea0003800200 */
.L_x_412:
[----:B------:R-:W-:Y:S01]  /*1a670*/  IADD3 R56, P0, PT, R56, R56, RZ ;  /* 0x0000003838387210 */ /* 0x000fe20007f1e0ff */
[----:B------:R-:W3:Y:S01]  /*1a680*/  LDC R70, c[0x3][0x1c] ;  /* 0x00c00700ff467b82 */ /* 0x000ee20000000800 */
        /* <DEDUP_REMOVED lines=48> */
.L_x_418:
[----:B------:R-:W-:Y:S05]  /*1a990*/  BSYNC.RELIABLE B4 ;  /* 0x0000000000047941 */ /* 0x000fea0003800100 */
.L_x_417:
        /* <DEDUP_REMOVED lines=11> */
.L_x_419:
[----:B------:R-:W-:Y:S05]  /*1aa50*/  BSYNC.RECONVERGENT B3 ;  /* 0x0000000000037941 */ /* 0x000fea0003800200 */
.L_x_416:
        /* <DEDUP_REMOVED lines=16> */
[----:B---3--:R-:W-:Y:S01]  /*1ab60*/  CS2R R24, SRZ ;  /* 0x0000000000187805 */ /* 0x008fe2000001ff00 */
[----:B----4-:R-:W-:-:S07]  /*1ab70*/  IMAD.MOV.U32 R37, RZ, RZ, RZ ;  /* 0x000000ffff257224 */ /* 0x010fce00078e00ff */
.L_x_429:
[----:B------:R-:W-:-:S13]  /*1ab80*/  R2UR UR4, R37 ;  /* 0x00000000250472ca */ /* 0x000fda00000e0000 */
[----:B------:R-:W-:-:S04]  /*1ab90*/  USHF.R.U32.HI UR4, URZ, 0x5, UR4 ;  /* 0x00000005ff047899 */ /* 0x000fc80008011604 */
[----:B------:R-:W-:-:S09]  /*1aba0*/  ULEA UR4, UR4, UR22, 0x2 ;  /* 0x0000001604047291 */ /* 0x000fd2000f8e10ff */
[----:B------:R-:W3:Y:S01]  /*1abb0*/  LDL R36, [UR4] ;  /* 0x00000004ff247983 */ /* 0x000ee20008100800 */
        /* <DEDUP_REMOVED lines=56> */
.L_x_424:
[----:B------:R-:W-:Y:S05]  /*1af40*/  BSYNC.RELIABLE B4 ;  /* 0x0000000000047941 */ /* 0x000fea0003800100 */
.L_x_423:
        /* <DEDUP_REMOVED lines=11> */
.L_x_422:
[----:B------:R-:W-:Y:S05]  /*1b000*/  BSYNC.RECONVERGENT B3 ;  /* 0x0000000000037941 */ /* 0x000fea0003800200 */
.L_x_421:
[----:B------:R-:W-:Y:S01]  /*1b010*/  IADD3 R27, P0, PT, R27, R27, RZ ;  /* 0x0000001b1b1b7210 */ /* 0x000fe20007f1e0ff */
[----:B------:R-:W3:Y:S01]  /*1b020*/  LDCU UR4, c[0x3][0x1c] ;  /* 0x00c00380ff0477ac */ /* 0x000ee20008000800 */
[----:B------:R-:W-:Y:S04]  /*1b030*/  BSSY.RECONVERGENT B3, `(.L_x_425) ;  /* 0x000003d000037945 */ /* 0x000fe80003800200 */
[----:B------:R-:W-:Y:S01]  /*1b040*/  BSSY.RELIABLE B4, `(.L_x_426) ;  /* 0x0000030000047945 */ /* 0x000fe20003800100 */
[----:B------:R-:W-:-:S04]  /*1b050*/  IADD3.X R56, P0, PT, R56, R56, RZ, P0, !PT ;  /* 0x0000003838387210 */ /* 0x000fc8000071e4ff */
[----:B------:R-:W-:-:S04]  /*1b060*/  IADD3.X R57, P0, PT, R57, R57, RZ, P0, !PT ;  /* 0x0000003939397210 */ /* 0x000fc8000071e4ff */
[----:B------:R-:W-:-:S04]  /*1b070*/  IADD3.X R70, P0, PT, R70, R70, RZ, P0, !PT ;  /* 0x0000004646467210 */ /* 0x000fc8000071e4ff */
[----:B------:R-:W-:Y:S01]  /*1b080*/  IADD3.X R71, P0, PT, R71, R71, RZ, P0, !PT ;  /* 0x0000004747477210 */ /* 0x000fe2000071e4ff */
[----:B---3--:R-:W-:-:S03]  /*1b090*/  IMAD.U32 R36, RZ, RZ, UR4 ;  /* 0x00000004ff247e24 */ /* 0x008fc6000f8e00ff */
        /* <DEDUP_REMOVED lines=42> */
.L_x_427:
[----:B------:R-:W-:Y:S05]  /*1b340*/  BSYNC.RELIABLE B4 ;  /* 0x0000000000047941 */ /* 0x000fea0003800100 */
.L_x_426:
        /* <DEDUP_REMOVED lines=11> */
.L_x_428:
[----:B------:R-:W-:Y:S05]  /*1b400*/  BSYNC.RECONVERGENT B3 ;  /* 0x0000000000037941 */ /* 0x000fea0003800200 */
.L_x_425:
        /* <DEDUP_REMOVED lines=31> */
[----:B-1----:R-:W4:Y:S02]  /*1b600*/  LDL.U8 R2, [R1+0x1a0] ;  /* 0x0001a00001027983 */ /* 0x002f240000100000 */
[----:B----4-:R-:W-:-:S04]  /*1b610*/  ISETP.NE.AND P1, PT, R2, RZ, PT ;  /* 0x000000ff0200720c */ /* 0x010fc80003f25270 */
[----:B------:R-:W-:-:S09]  /*1b620*/  PLOP3.LUT P0, PT, P1, PT, PT, 0x8, 0x80 ;  /* 0x000000000080781c */ /* 0x000fd20000f0e170 */
[----:B------:R-:W-:Y:S05]  /*1b630*/  @!P1 BRA `(.L_x_434) ;  /* 0x0000000000509947 */ /* 0x000fea0003800000 */
[----:B------:R-:W-:Y:S01]  /*1b640*/  IMAD.MOV.U32 R2, RZ, RZ, 0x1 ;  /* 0x00000001ff027424 */ /* 0x000fe200078e00ff */
[----:B------:R1:W-:Y:S01]  /*1b650*/  STL.64 [R1+0x208], RZ ;  /* 0x000208ff01007387 */ /* 0x0003e20000100a00 */
[----:B------:R-:W-:Y:S01]  /*1b660*/  IMAD.MOV.U32 R27, RZ, RZ, RZ ;  /* 0x000000ffff1b7224 */ /* 0x000fe200078e00ff */
[----:B---3--:R-:W-:Y:S02]  /*1b670*/  CS2R R24, SRZ ;  /* 0x0000000000187805 */ /* 0x008fe4000001ff00 */
[----:B--2---:R-:W-:Y:S01]  /*1b680*/  CS2R R22, SRZ ;  /* 0x0000000000167805 */ /* 0x004fe2000001ff00 */
[----:B------:R1:W-:Y:S01]  /*1b690*/  STL.64 [R1+0x210], RZ ;  /* 0x000210ff01007387 */ /* 0x0003e20000100a00 */
[----:B------:R-:W-:Y:S01]  /*1b6a0*/  CS2R R20, SRZ ;  /* 0x0000000000147805 */ /* 0x000fe2000001ff00 */
[----:B------:R-:W-:Y:S02]  /*1b6b0*/  IMAD.MOV.U32 R11, RZ, RZ, RZ ;  /* 0x000000ffff0b7224 */ /* 0x000fe400078e00ff */
[----:B------:R1:W-:Y:S04]  /*1b6c0*/  STL.U8 [R1+0x268], R2 ;  /* 0x0002680201007387 */ /* 0x0003e80000100000 */
[----:B------:R1:W-:Y:S04]  /*1b6d0*/  STL.64 [R1+0x218], RZ ;  /* 0x000218ff01007387 */ /* 0x0003e80000100a00 */
        /* <DEDUP_REMOVED lines=8> */
[----:B------:R1:W-:Y:S01]  /*1b760*/  STL.64 [R1+0x260], RZ ;  /* 0x000260ff01007387 */ /* 0x0003e20000100a00 */
[----:B------:R-:W-:Y:S05]  /*1b770*/  BRA `(.L_x_357) ;  /* 0x0000010400747947 */ /* 0x000fea0003800000 */
.L_x_434:
[----:B------:R-:W4:Y:S04]  /*1b780*/  LDL.64 R26, [R1+0x160] ;  /* 0x00016000011a7983 */ /* 0x000f280000100a00 */
[----:B--2---:R-:W2:Y:S04]  /*1b790*/  LDL.64 R10, [R1+0x168] ;  /* 0x00016800010a7983 */ /* 0x004ea80000100a00 */
[----:B---3--:R-:W3:Y:S04]  /*1b7a0*/  LDL.64 R12, [R1+0x170] ;  /* 0x00017000010c7983 */ /* 0x008ee80000100a00 */
[----:B------:R-:W5:Y:S01]  /*1b7b0*/  LDL.64 R14, [R1+0x178] ;  /* 0x00017800010e7983 */ /* 0x000f620000100a00 */
[----:B------:R-:W-:-:S02]  /*1b7c0*/  CS2R R16, SRZ ;  /* 0x0000000000107805 */ /* 0x000fc4000001ff00 */
[----:B------:R-:W-:Y:S02]  /*1b7d0*/  CS2R R18, SRZ ;  /* 0x0000000000127805 */ /* 0x000fe4000001ff00 */
[----:B------:R-:W-:Y:S02]  /*1b7e0*/  CS2R R20, SRZ ;  /* 0x0000000000147805 */ /* 0x000fe4000001ff00 */
[----:B------:R-:W-:Y:S01]  /*1b7f0*/  CS2R R22, SRZ ;  /* 0x0000000000167805 */ /* 0x000fe2000001ff00 */
[----:B------:R-:W-:Y:S02]  /*1b800*/  IMAD.MOV.U32 R3, RZ, RZ, RZ ;  /* 0x000000ffff037224 */ /* 0x000fe400078e00ff */
[----:B----4-:R-:W-:Y:S02]  /*1b810*/  IMAD.MOV.U32 R2, RZ, RZ, R26 ;  /* 0x000000ffff027224 */ /* 0x010fe400078e001a */
[----:B------:R-:W-:Y:S02]  /*1b820*/  IMAD.MOV.U32 R5, RZ, RZ, R27 ;  /* 0x000000ffff057224 */ /* 0x000fe400078e001b */
[----:B--2---:R-:W-:-:S02]  /*1b830*/  IMAD.MOV.U32 R4, RZ, RZ, R10 ;  /* 0x000000ffff047224 */ /* 0x004fc400078e000a */
[----:B------:R-:W-:Y:S02]  /*1b840*/  IMAD.MOV.U32 R7, RZ, RZ, R11 ;  /* 0x000000ffff077224 */ /* 0x000fe400078e000b */
[----:B---3--:R-:W-:Y:S02]  /*1b850*/  IMAD.MOV.U32 R6, RZ, RZ, R12 ;  /* 0x000000ffff067224 */ /* 0x008fe400078e000c */
[----:B------:R-:W-:Y:S02]  /*1b860*/  IMAD.MOV.U32 R9, RZ, RZ, R13 ;  /* 0x000000ffff097224 */ /* 0x000fe400078e000d */
[----:B-----5:R-:W-:Y:S02]  /*1b870*/  IMAD.MOV.U32 R8, RZ, RZ, R14 ;  /* 0x000000ffff087224 */ /* 0x020fe400078e000e */
[----:B------:R-:W-:-:S07]  /*1b880*/  IMAD.MOV.U32 R25, RZ, RZ, R15 ;  /* 0x000000ffff197224 */ /* 0x000fce00078e000f */
.L_x_443:
        /* <DEDUP_REMOVED lines=59> */
.L_x_438:
[----:B------:R-:W-:Y:S05]  /*1bc40*/  BSYNC.RELIABLE B6 ;  /* 0x0000000000067941 */ /* 0x000fea0003800100 */
.L_x_437:
        /* <DEDUP_REMOVED lines=11> */
.L_x_436:
[----:B------:R-:W-:Y:S05]  /*1bd00*/  BSYNC.RECONVERGENT B5 ;  /* 0x0000000000057941 */ /* 0x000fea0003800200 */
.L_x_435:
        /* <DEDUP_REMOVED lines=50> */
.L_x_441:
[----:B------:R-:W-:Y:S05]  /*1c030*/  BSYNC.RELIABLE B6 ;  /* 0x0000000000067941 */ /* 0x000fea0003800100 */
.L_x_440:
        /* <DEDUP_REMOVED lines=11> */
.L_x_442:
[----:B------:R-:W-:Y:S05]  /*1c0f0*/  BSYNC.RECONVERGENT B5 ;  /* 0x0000000000057941 */ /* 0x000fea0003800200 */
.L_x_439:
[----:B------:R-:W-:Y:S05]  /*1c100*/  @P2 BRA `(.L_x_443) ;  /* 0xfffffff400e02947 */ /* 0x000fea000383ffff */
[----:B------:R-:W-:Y:S01]  /*1c110*/  IMAD.MOV.U32 R24, RZ, RZ, RZ ;  /* 0x000000ffff187224 */ /* 0x000fe200078e00ff */
[----:B------:R-:W-:Y:S02]  /*1c120*/  CS2R R8, SRZ ;  /* 0x0000000000087805 */ /* 0x000fe4000001ff00 */
[----:B------:R-:W-:Y:S02]  /*1c130*/  CS2R R6, SRZ ;  /* 0x0000000000067805 */ /* 0x000fe4000001ff00 */
[----:B------:R-:W-:Y:S02]  /*1c140*/  CS2R R4, SRZ ;  /* 0x0000000000047805 */ /* 0x000fe4000001ff00 */
[----:B------:R-:W-:-:S07]  /*1c150*/  CS2R R2, SRZ ;  /* 0x0000000000027805 */ /* 0x000fce000001ff00 */
.L_x_452:
        /* <DEDUP_REMOVED lines=59> */
.L_x_447:
[----:B------:R-:W-:Y:S05]  /*1c510*/  BSYNC.RELIABLE B6 ;  /* 0x0000000000067941 */ /* 0x000fea0003800100 */
.L_x_446:
        /* <DEDUP_REMOVED lines=11> */
.L_x_445:
[----:B------:R-:W-:Y:S05]  /*1c5d0*/  BSYNC.RECONVERGENT B5 ;  /* 0x0000000000057941 */ /* 0x000fea0003800200 */
.L_x_444:
        /* <DEDUP_REMOVED lines=50> */
.L_x_450:
[----:B------:R-:W-:Y:S05]  /*1c900*/  BSYNC.RELIABLE B6 ;  /* 0x0000000000067941 */ /* 0x000fea0003800100 */
.L_x_449:
        /* <DEDUP_REMOVED lines=11> */
.L_x_451:
[----:B------:R-:W-:Y:S05]  /*1c9c0*/  BSYNC.RECONVERGENT B5 ;  /* 0x0000000000057941 */ /* 0x000fea0003800200 */
.L_x_448:
        /* <DEDUP_REMOVED lines=10> */
.L_x_461:
        /* <DEDUP_REMOVED lines=59> */
.L_x_456:
[----:B------:R-:W-:Y:S05]  /*1ce20*/  BSYNC.RELIABLE B6 ;  /* 0x0000000000067941 */ /* 0x000fea0003800100 */
.L_x_455:
        /* <DEDUP_REMOVED lines=11> */
.L_x_454:
[----:B------:R-:W-:Y:S05]  /*1cee0*/  BSYNC.RECONVERGENT B5 ;  /* 0x0000000000057941 */ /* 0x000fea0003800200 */
.L_x_453:
[----:B-1----:R-:W-:Y:S01]  /*1cef0*/  IADD3 R8, P1, PT, R8, R8, RZ ;  /* 0x0000000808087210 */ /* 0x002fe20007f3e0ff */
        /* <DEDUP_REMOVED lines=49> */
.L_x_459:
[----:B------:R-:W-:Y:S05]  /*1d210*/  BSYNC.RELIABLE B6 ;  /* 0x0000000000067941 */ /* 0x000fea0003800100 */
.L_x_458:
        /* <DEDUP_REMOVED lines=11> */
.L_x_460:
[----:B------:R-:W-:Y:S05]  /*1d2d0*/  BSYNC.RECONVERGENT B5 ;  /* 0x0000000000057941 */ /* 0x000fea0003800200 */
.L_x_457:
        /* <DEDUP_REMOVED lines=10> */
.L_x_470:
[----:B-1----:R-:W-:-:S04]  /*1d380*/  SHF.R.U32.HI R16, RZ, 0x5, R24 ;  /* 0x00000005ff107819 */ /* 0x002fc80000011618 */
        /* <DEDUP_REMOVED lines=58> */
.L_x_465:
[----:B------:R-:W-:Y:S05]  /*1d730*/  BSYNC.RELIABLE B6 ;  /* 0x0000000000067941 */ /* 0x000fea0003800100 */
.L_x_464:
        /* <DEDUP_REMOVED lines=11> */
.L_x_463:
[----:B------:R-:W-:Y:S05]  /*1d7f0*/  BSYNC.RECONVERGENT B5 ;  /* 0x0000000000057941 */ /* 0x000fea0003800200 */
.L_x_462:
        /* <DEDUP_REMOVED lines=50> */
.L_x_468:
[----:B------:R-:W-:Y:S05]  /*1db20*/  BSYNC.RELIABLE B6 ;  /* 0x0000000000067941 */ /* 0x000fea0003800100 */
.L_x_467:
        /* <DEDUP_REMOVED lines=11> */
.L_x_469:
[----:B------:R-:W-:Y:S05]  /*1dbe0*/  BSYNC.RECONVERGENT B5 ;  /* 0x0000000000057941 */ /* 0x000fea0003800200 */
.L_x_466:
[----:B------:R-:W-:Y:S05]  /*1dbf0*/  @P2 BRA `(.L_x_470) ;  /* 0xfffffff400e02947 */ /* 0x000fea000383ffff */
[----:B------:R1:W-:Y:S01]  /*1dc00*/  STL.64 [R1+0x20], R8 ;  /* 0x0000200801007387 */ /* 0x0003e20000100a00 */
[----:B------:R-:W-:Y:S01]  /*1dc10*/  IMAD.MOV.U32 R10, RZ, RZ, RZ ;  /* 0x000000ffff0a7224 */ /* 0x000fe200078e00ff */
[----:B------:R-:W-:Y:S01]  /*1dc20*/  CS2R R20, SRZ ;  /* 0x0000000000147805 */ /* 0x000fe2000001ff00 */
[----:B------:R-:W-:Y:S01]  /*1dc30*/  IMAD.MOV.U32 R11, RZ, RZ, R8 ;  /* 0x000000ffff0b7224 */ /* 0x000fe200078e0008 */
[----:B------:R1:W-:Y:S01]  /*1dc40*/  STL.64 [R1+0x28], R6 ;  /* 0x0000280601007387 */ /* 0x0003e20000100a00 */
        /* <DEDUP_REMOVED lines=9> */
[----:B------:R-:W-:Y:S02]  /*1dce0*/  IMAD.MOV.U32 R17, RZ, RZ, R2 ;  /* 0x000000ffff117224 */ /* 0x000fe400078e0002 */
[----:B------:R-:W-:Y:S02]  /*1dcf0*/  IMAD.MOV.U32 R18, RZ, RZ, R3 ;  /* 0x000000ffff127224 */ /* 0x000fe400078e0003 */
[----:B------:R-:W-:Y:S02]  /*1dd00*/  IMAD.MOV.U32 R19, RZ, RZ, RZ ;  /* 0x000000ffff137224 */ /* 0x000fe400078e00ff */
[----:B------:R-:W-:-:S07]  /*1dd10*/  IMAD.MOV.U32 R26, RZ, RZ, RZ ;  /* 0x000000ffff1a7224 */ /* 0x000fce00078e00ff */
.L_x_479:
        /* <DEDUP_REMOVED lines=59> */
.L_x_474:
[----:B------:R-:W-:Y:S05]  /*1e0d0*/  BSYNC.RELIABLE B6 ;  /* 0x0000000000067941 */ /* 0x000fea0003800100 */
.L_x_473:
        /* <DEDUP_REMOVED lines=11> */
.L_x_472:
[----:B------:R-:W-:Y:S05]  /*1e190*/  BSYNC.RECONVERGENT B5 ;  /* 0x0000000000057941 */ /* 0x000fea0003800200 */
.L_x_471:
        /* <DEDUP_REMOVED lines=50> */
.L_x_477:
[----:B------:R-:W-:Y:S05]  /*1e4c0*/  BSYNC.RELIABLE B6 ;  /* 0x0000000000067941 */ /* 0x000fea0003800100 */
.L_x_476:
        /* <DEDUP_REMOVED lines=11> */
.L_x_478:
[----:B------:R-:W-:Y:S05]  /*1e580*/  BSYNC.RECONVERGENT B5 ;  /* 0x0000000000057941 */ /* 0x000fea0003800200 */
.L_x_475:
        /* <DEDUP_REMOVED lines=50> */
.L_x_482:
[----:B------:R-:W-:Y:S05]  /*1e8b0*/  BSYNC.RELIABLE B6 ;  /* 0x0000000000067941 */ /* 0x000fea0003800100 */
.L_x_481:
        /* <DEDUP_REMOVED lines=11> */
.L_x_483:
[----:B------:R-:W-:Y:S05]  /*1e970*/  BSYNC.RECONVERGENT B5 ;  /* 0x0000000000057941 */ /* 0x000fea0003800200 */
.L_x_480:
        /* <DEDUP_REMOVED lines=49> */
.L_x_486:
[----:B------:R-:W-:Y:S05]  /*1ec90*/  BSYNC.RELIABLE B6 ;  /* 0x0000000000067941 */ /* 0x000fea0003800100 */
.L_x_485:
        /* <DEDUP_REMOVED lines=11> */
.L_x_487:
[----:B------:R-:W-:Y:S05]  /*1ed50*/  BSYNC.RECONVERGENT B5 ;  /* 0x0000000000057941 */ /* 0x000fea0003800200 */
.L_x_484:
[----:B------:R2:W5:Y:S04]  /*1ed60*/  LDL.64 R34, [R1+0x140] ;  /* 0x0001400001227983 */ /* 0x0005680000100a00 */
[----:B------:R2:W5:Y:S04]  /*1ed70*/  LDL.64 R14, [R1+0x148] ;  /* 0x00014800010e7983 */ /* 0x0005680000100a00 */
[----:B------:R2:W5:Y:S04]  /*1ed80*/  LDL.64 R12, [R1+0x150] ;  /* 0x00015000010c7983 */ /* 0x0005680000100a00 */
[----:B------:R2:W5:Y:S01]  /*1ed90*/  LDL.64 R10, [R1+0x158] ;  /* 0x00015800010a7983 */ /* 0x0005620000100a00 */
[----:B------:R-:W-:-:S02]  /*1eda0*/  CS2R R16, SRZ ;  /* 0x0000000000107805 */ /* 0x000fc4000001ff00 */
[----:B------:R-:W-:Y:S02]  /*1edb0*/  CS2R R18, SRZ ;  /* 0x0000000000127805 */ /* 0x000fe4000001ff00 */
[----:B------:R-:W-:Y:S02]  /*1edc0*/  CS2R R20, SRZ ;  /* 0x0000000000147805 */ /* 0x000fe4000001ff00 */
[----:B------:R-:W-:Y:S01]  /*1edd0*/  CS2R R22, SRZ ;  /* 0x0000000000167805 */ /* 0x000fe2000001ff00 */
[----:B--2---:R-:W-:-:S07]  /*1ede0*/  IMAD.MOV.U32 R24, RZ, RZ, RZ ;  /* 0x000000ffff187224 */ /* 0x004fce00078e00ff */
.L_x_496:
        /* <DEDUP_REMOVED lines=59> */
.L_x_491:
[----:B------:R-:W-:Y:S05]  /*1f1a0*/  BSYNC.RELIABLE B6 ;  /* 0x0000000000067941 */ /* 0x000fea0003800100 */
.L_x_490:
        /* <DEDUP_REMOVED lines=11> */
.L_x_489:
[----:B------:R-:W-:Y:S05]  /*1f260*/  BSYNC.RECONVERGENT B5 ;  /* 0x0000000000057941 */ /* 0x000fea0003800200 */
.L_x_488:
[----:B-----5:R-:W-:Y:S01]  /*1f270*/  IADD3 R34, P1, PT, R34, R34, RZ ;  /* 0x0000002222227210 */ /* 0x020fe20007f3e0ff */
        /* <DEDUP_REMOVED lines=49> */
.L_x_494:
[----:B------:R-:W-:Y:S05]  /*1f590*/  BSYNC.RELIABLE B6 ;  /* 0x0000000000067941 */ /* 0x000fea0003800100 */
.L_x_493:
        /* <DEDUP_REMOVED lines=11> */
.L_x_495:
[----:B------:R-:W-:Y:S05]  /*1f650*/  BSYNC.RECONVERGENT B5 ;  /* 0x0000000000057941 */ /* 0x000fea0003800200 */
.L_x_492:
        /* <DEDUP_REMOVED lines=50> */
.L_x_499:
[----:B------:R-:W-:Y:S05]  /*1f980*/  BSYNC.RELIABLE B6 ;  /* 0x0000000000067941 */ /* 0x000fea0003800100 */
.L_x_498:
        /* <DEDUP_REMOVED lines=11> */
.L_x_500:
[----:B------:R-:W-:Y:S05]  /*1fa40*/  BSYNC.RECONVERGENT B5 ;  /* 0x0000000000057941 */ /* 0x000fea0003800200 */
.L_x_497:
        /* <DEDUP_REMOVED lines=15> */
[----:B--2---:R-:W-:Y:S05]  /*1fb40*/  @P1 BRA `(.L_x_503) ;  /* 0x0000000000941947 */ /* 0x004fea0003800000 */
        /* <DEDUP_REMOVED lines=37> */
.L_x_503:
[----:B------:R-:W-:Y:S05]  /*1fda0*/  BSYNC.RELIABLE B6 ;  /* 0x0000000000067941 */ /* 0x000fea0003800100 */
.L_x_502:
[----:B------:R-:W2:Y:S01]  /*1fdb0*/  LDCU.128 UR8, c[0x3][URZ] ;  /* 0x00c00000ff0877ac */ /* 0x000ea20008000c00 */
[----:B------:R-:W3:Y:S01]  /*1fdc0*/  LDCU.64 UR4, c[0x3][0x10] ;  /* 0x00c00200ff0477ac */ /* 0x000ee20008000a00 */
[----:B------:R-:W4:Y:S01]  /*1fdd0*/  LDCU UR6, c[0x3][0x18] ;  /* 0x00c00300ff0677ac */ /* 0x000f220008000800 */
[----:B--2---:R-:W-:-:S04]  /*1fde0*/  IADD3 R10, P1, PT, R10, -UR8, RZ ;  /* 0x800000080a0a7c10 */ /* 0x004fc8000ff3e0ff */
[----:B------:R-:W-:-:S04]  /*1fdf0*/  IADD3.X R11, P1, PT, R11, ~UR9, RZ, P1, !PT ;  /* 0x800000090b0b7c10 */ /* 0x000fc80008f3e4ff */
[----:B------:R-:W-:Y:S01]  /*1fe00*/  IADD3.X R12, P1, PT, R12, ~UR10, RZ, P1, !PT ;  /* 0x8000000a0c0c7c10 */ /* 0x000fe20008f3e4ff */
[----:B------:R2:W-:Y:S03]  /*1fe10*/  STL.64 [R1+0x40], R10 ;  /* 0x0000400a01007387 */ /* 0x0005e60000100a00 */
[----:B------:R-:W-:-:S04]  /*1fe20*/  IADD3.X R13, P1, PT, R13, ~UR11, RZ, P1, !PT ;  /* 0x8000000b0d0d7c10 */ /* 0x000fc80008f3e4ff */
[----:B---3--:R-:W-:Y:S01]  /*1fe30*/  IADD3.X R14, P1, PT, R14, ~UR4, RZ, P1, !PT ;  /* 0x800000040e0e7c10 */ /* 0x008fe20008f3e4ff */
[----:B------:R2:W-:Y:S03]  /*1fe40*/  STL.64 [R1+0x48], R12 ;  /* 0x0000480c01007387 */ /* 0x0005e60000100a00 */
[----:B------:R-:W-:-:S04]  /*1fe50*/  IADD3.X R15, P1, PT, R15, ~UR5, RZ, P1, !PT ;  /* 0x800000050f0f7c10 */ /* 0x000fc80008f3e4ff */
[----:B----4-:R-:W-:Y:S01]  /*1fe60*/  IADD3.X R16, P1, PT, R16, ~UR6, RZ, P1, !PT ;  /* 0x8000000610107c10 */ /* 0x010fe20008f3e4ff */
[----:B------:R2:W-:Y:S04]  /*1fe70*/  STL.64 [R1+0x50], R14 ;  /* 0x0000500e01007387 */ /* 0x0005e80000100a00 */
[----:B------:R-:W-:-:S05]  /*1fe80*/  IMAD.X R17, R17, 0x1, ~R36, P1 ;  /* 0x0000000111117824 */ /* 0x000fca00008e0e24 */
[----:B------:R2:W-:Y:S03]  /*1fe90*/  STL.64 [R1+0x58], R16 ;  /* 0x0000581001007387 */ /* 0x0005e60000100a00 */
.L_x_504:
[----:B------:R-:W-:Y:S05]  /*1fea0*/  BSYNC.RECONVERGENT B5 ;  /* 0x0000000000057941 */ /* 0x000fea0003800200 */
.L_x_501:
[----:B------:R-:W-:Y:S02]  /*1feb0*/  CS2R R18, SRZ ;  /* 0x0000000000127805 */ /* 0x000fe4000001ff00 */
[----:B------:R-:W-:Y:S02]  /*1fec0*/  CS2R R20, SRZ ;  /* 0x0000000000147805 */ /* 0x000fe4000001ff00 */
[----:B------:R-:W-:Y:S01]  /*1fed0*/  CS2R R22, SRZ ;  /* 0x0000000000167805 */ /* 0x000fe2000001ff00 */
[----:B------:R-:W-:Y:S02]  /*1fee0*/  IMAD.MOV.U32 R33, RZ, RZ, RZ ;  /* 0x000000ffff217224 */ /* 0x000fe400078e00ff */
[----:B------:R-:W-:Y:S02]  /*1fef0*/  IMAD.MOV.U32 R24, RZ, RZ, RZ ;  /* 0x000000ffff187224 */ /* 0x000fe400078e00ff */
[----:B------:R-:W-:-:S07]  /*1ff00*/  IMAD.MOV.U32 R34, RZ, RZ, RZ ;  /* 0x000000ffff227224 */ /* 0x000fce00078e00ff */
.L_x_513:
        /* <DEDUP_REMOVED lines=59> */
.L_x_508:
[----:B------:R-:W-:Y:S05]  /*202c0*/  BSYNC.RELIABLE B6 ;  /* 0x0000000000067941 */ /* 0x000fea0003800100 */
.L_x_507:
        /* <DEDUP_REMOVED lines=11> */
.L_x_506:
[----:B------:R-:W-:Y:S05]  /*20380*/  BSYNC.RECONVERGENT B5 ;  /* 0x0000000000057941 */ /* 0x000fea0003800200 */
.L_x_505:
[----:B--2---:R-:W-:Y:S01]  /*20390*/  IADD3 R10, P1, PT, R10, R10, RZ ;  /* 0x0000000a0a0a7210 */ /* 0x004fe20007f3e0ff */
        /* <DEDUP_REMOVED lines=49> */
.L_x_511:
[----:B------:R-:W-:Y:S05]  /*206b0*/  BSYNC.RELIABLE B6 ;  /* 0x0000000000067941 */ /* 0x000fea0003800100 */
.L_x_510:
        /* <DEDUP_REMOVED lines=11> */
.L_x_512:
[----:B------:R-:W-:Y:S05]  /*20770*/  BSYNC.RECONVERGENT B5 ;  /* 0x0000000000057941 */ /* 0x000fea0003800200 */
.L_x_509:
        /* <DEDUP_REMOVED lines=50> */
.L_x_516:
[----:B------:R-:W-:Y:S05]  /*20aa0*/  BSYNC.RELIABLE B6 ;  /* 0x0000000000067941 */ /* 0x000fea0003800100 */
.L_x_515:
        /* <DEDUP_REMOVED lines=11> */
.L_x_517:
[----:B------:R-:W-:Y:S05]  /*20b60*/  BSYNC.RECONVERGENT B5 ;  /* 0x0000000000057941 */ /* 0x000fea0003800200 */
.L_x_514:
        /* <DEDUP_REMOVED lines=35> */
.L_x_519:
        /* <DEDUP_REMOVED lines=9> */
.L_x_521:
[----:B------:R-:W-:Y:S05]  /*20e30*/  BSYNC.RELIABLE B6 ;  /* 0x0000000000067941 */ /* 0x000fea0003800100 */
.L_x_520:
[----:B------:R-:W2:Y:S01]  /*20e40*/  LDCU.128 UR8, c[0x3][URZ] ;  /* 0x00c00000ff0877ac */ /* 0x000ea20008000c00 */
[----:B------:R-:W3:Y:S01]  /*20e50*/  LDCU.64 UR4, c[0x3][0x10] ;  /* 0x00c00200ff0477ac */ /* 0x000ee20008000a00 */
[----:B------:R-:W4:Y:S01]  /*20e60*/  LDCU UR6, c[0x3][0x18] ;  /* 0x00c00300ff0677ac */ /* 0x000f220008000800 */
[----:B--2---:R-:W-:-:S04]  /*20e70*/  IADD3 R19, P1, PT, R19, UR8, RZ ;  /* 0x0000000813137c10 */ /* 0x004fc8000ff3e0ff */
        /* <DEDUP_REMOVED lines=14> */
.L_x_522:
[----:B------:R-:W-:Y:S05]  /*20f60*/  BSYNC.RECONVERGENT B5 ;  /* 0x0000000000057941 */ /* 0x000fea0003800200 */
.L_x_518:
        /* <DEDUP_REMOVED lines=35> */
.L_x_524:
        /* <DEDUP_REMOVED lines=9> */
.L_x_526:
[----:B------:R-:W-:Y:S05]  /*21230*/  BSYNC.RELIABLE B6 ;  /* 0x0000000000067941 */ /* 0x000fea0003800100 */
.L_x_525:
[----:B------:R-:W2:Y:S01]  /*21240*/  LDCU.128 UR8, c[0x3][URZ] ;  /* 0x00c00000ff0877ac */ /* 0x000ea20008000c00 */
[----:B------:R-:W3:Y:S01]  /*21250*/  LDCU.64 UR4, c[0x3][0x10] ;  /* 0x00c00200ff0477ac */ /* 0x000ee20008000a00 */
[----:B------:R-:W4:Y:S01]  /*21260*/  LDCU UR6, c[0x3][0x18] ;  /* 0x00c00300ff0677ac */ /* 0x000f220008000800 */
[----:B--2---:R-:W-:-:S04]  /*21270*/  IADD3 R25, P1, PT, R25, UR8, RZ ;  /* 0x0000000819197c10 */ /* 0x004fc8000ff3e0ff */
[----:B------:R-:W-:Y:S02]  /*21280*/  IADD3.X R26, P2, PT, R26, UR9, RZ, P1, !PT ;  /* 0x000000091a1a7c10 */ /* 0x000fe40008f5e4ff */
[----:B------:R-:W-:Y:S02]  /*21290*/  IADD3 R34, P1, PT, R25, -R12, RZ ;  /* 0x8000000c19227210 */ /* 0x000fe40007f3e0ff */
[----:B------:R-:W-:Y:S02]  /*212a0*/  IADD3.X R27, P2, PT, R27, UR10, RZ, P2, !PT ;  /* 0x0000000a1b1b7c10 */ /* 0x000fe4000975e4ff */
[----:B------:R-:W-:Y:S02]  /*212b0*/  IADD3.X R33, P1, PT, R26, ~R13, RZ, P1, !PT ;  /* 0x8000000d1a217210 */ /* 0x000fe40000f3e4ff */
[----:B------:R-:W-:Y:S02]  /*212c0*/  IADD3.X R28, P2, PT, R28, UR11, RZ, P2, !PT ;  /* 0x0000000b1c1c7c10 */ /* 0x000fe4000975e4ff */
[----:B------:R-:W-:-:S02]  /*212d0*/  IADD3.X R26, P1, PT, R27, ~R14, RZ, P1, !PT ;  /* 0x8000000e1b1a7210 */ /* 0x000fc40000f3e4ff */
[----:B---3--:R-:W-:Y:S02]  /*212e0*/  IADD3.X R29, P2, PT, R29, UR4, RZ, P2, !PT ;  /* 0x000000041d1d7c10 */ /* 0x008fe4000975e4ff */
[----:B------:R-:W-:Y:S02]  /*212f0*/  IADD3.X R27, P1, PT, R28, ~R15, RZ, P1, !PT ;  /* 0x8000000f1c1b7210 */ /* 0x000fe40000f3e4ff */
[----:B------:R-:W-:Y:S02]  /*21300*/  IADD3.X R30, P2, PT, R30, UR5, RZ, P2, !PT ;  /* 0x000000051e1e7c10 */ /* 0x000fe4000975e4ff */
[----:B------:R-:W-:Y:S02]  /*21310*/  IADD3.X R28, P1, PT, R29, ~R16, RZ, P1, !PT ;  /* 0x800000101d1c7210 */ /* 0x000fe40000f3e4ff */
[----:B----4-:R-:W-:Y:S02]  /*21320*/  IADD3.X R31, P2, PT, R31, UR6, RZ, P2, !PT ;  /* 0x000000061f1f7c10 */ /* 0x010fe4000975e4ff */
[----:B------:R-:W-:-:S04]  /*21330*/  IADD3.X R29, P1, PT, R30, ~R17, RZ, P1, !PT ;  /* 0x800000111e1d7210 */ /* 0x000fc80000f3e4ff */
[----:B------:R-:W-:-:S04]  /*21340*/  IADD3.X R30, P1, PT, R31, ~R18, RZ, P1, !PT ;  /* 0x800000121f1e7210 */ /* 0x000fc80000f3e4ff */
[----:B------:R-:W-:-:S09]  /*21350*/  IADD3.X R31, PT, PT, ~R19, R36, R32, P1, P2 ;  /* 0x00000024131f7210 */ /* 0x000fd20000fe4520 */
.L_x_527:
[----:B------:R-:W-:Y:S05]  /*21360*/  BSYNC.RECONVERGENT B5 ;  /* 0x0000000000057941 */ /* 0x000fea0003800200 */
.L_x_523:
[----:B------:R-:W-:Y:S02]  /*21370*/  CS2R R24, SRZ ;  /* 0x0000000000187805 */ /* 0x000fe4000001ff00 */
[----:B------:R-:W-:Y:S02]  /*21380*/  CS2R R22, SRZ ;  /* 0x0000000000167805 */ /* 0x000fe4000001ff00 */
[----:B------:R-:W-:Y:S02]  /*21390*/  CS2R R20, SRZ ;  /* 0x0000000000147805 */ /* 0x000fe4000001ff00 */
[----:B------:R-:W-:Y:S01]  /*213a0*/  CS2R R10, SRZ ;  /* 0x00000000000a7805 */ /* 0x000fe2000001ff00 */
[----:B------:R-:W-:-:S07]  /*213b0*/  IMAD.MOV.U32 R32, RZ, RZ, RZ ;  /* 0x000000ffff207224 */ /* 0x000fce00078e00ff */
.L_x_536:
        /* <DEDUP_REMOVED lines=59> */
.L_x_531:
[----:B------:R-:W-:Y:S05]  /*21770*/  BSYNC.RELIABLE B6 ;  /* 0x0000000000067941 */ /* 0x000fea0003800100 */
.L_x_530:
        /* <DEDUP_REMOVED lines=11> */
.L_x_529:
[----:B------:R-:W-:Y:S05]  /*21830*/  BSYNC.RECONVERGENT B5 ;  /* 0x0000000000057941 */ /* 0x000fea0003800200 */
.L_x_528:
        /* <DEDUP_REMOVED lines=50> */
.L_x_534:
[----:B------:R-:W-:Y:S05]  /*21b60*/  BSYNC.RELIABLE B6 ;  /* 0x0000000000067941 */ /* 0x000fea0003800100 */
.L_x_533:
        /* <DEDUP_REMOVED lines=11> */
.L_x_535:
[----:B------:R-:W-:Y:S05]  /*21c20*/  BSYNC.RECONVERGENT B5 ;  /* 0x0000000000057941 */ /* 0x000fea0003800200 */
.L_x_532:
[----:B------:R-:W-:Y:S05]  /*21c30*/  @P2 BRA `(.L_x_536) ;  /* 0xfffffff400e02947 */ /* 0x000fea000383ffff */
[----:B------:R-:W-:Y:S01]  /*21c40*/  IMAD.MOV.U32 R27, RZ, RZ, RZ ;  /* 0x000000ffff1b7224 */ /* 0x000fe200078e00ff */
[----:B------:R-:W-:Y:S02]  /*21c50*/  CS2R R28, SRZ ;  /* 0x00000000001c7805 */ /* 0x000fe4000001ff00 */
[----:B------:R-:W-:Y:S02]  /*21c60*/  CS2R R30, SRZ ;  /* 0x00000000001e7805 */ /* 0x000fe4000001ff00 */
[----:B------:R-:W-:Y:S02]  /*21c70*/  CS2R R32, SRZ ;  /* 0x0000000000207805 */ /* 0x000fe4000001ff00 */
[----:B------:R-:W-:-:S07]  /*21c80*/  CS2R R34, SRZ ;  /* 0x0000000000227805 */ /* 0x000fce000001ff00 */
.L_x_545:
        /* <DEDUP_REMOVED lines=59> */
.L_x_540:
[----:B------:R-:W-:Y:S05]  /*22040*/  BSYNC.RELIABLE B6 ;  /* 0x0000000000067941 */ /* 0x000fea0003800100 */
.L_x_539:
        /* <DEDUP_REMOVED lines=11> */
.L_x_538:
[----:B------:R-:W-:Y:S05]  /*22100*/  BSYNC.RECONVERGENT B5 ;  /* 0x0000000000057941 */ /* 0x000fea0003800200 */
.L_x_537:
        /* <DEDUP_REMOVED lines=50> */
.L_x_543:
[----:B------:R-:W-:Y:S05]  /*22430*/  BSYNC.RELIABLE B6 ;  /* 0x0000000000067941 */ /* 0x000fea0003800100 */
.L_x_542:
        /* <DEDUP_REMOVED lines=11> */
.L_x_544:
[----:B------:R-:W-:Y:S05]  /*224f0*/  BSYNC.RECONVERGENT B5 ;  /* 0x0000000000057941 */ /* 0x000fea0003800200 */
.L_x_541:
        /* <DEDUP_REMOVED lines=50> */
.L_x_548:
[----:B------:R-:W-:Y:S05]  /*22820*/  BSYNC.RELIABLE B6 ;  /* 0x0000000000067941 */ /* 0x000fea0003800100 */
.L_x_547:
        /* <DEDUP_REMOVED lines=11> */
.L_x_549:
[----:B------:R-:W-:Y:S05]  /*228e0*/  BSYNC.RECONVERGENT B5 ;  /* 0x0000000000057941 */ /* 0x000fea0003800200 */
.L_x_546:
        /* <DEDUP_REMOVED lines=49> */
.L_x_552:
[----:B------:R-:W-:Y:S05]  /*22c00*/  BSYNC.RELIABLE B6 ;  /* 0x0000000000067941 */ /* 0x000fea0003800100 */
.L_x_551:
        /* <DEDUP_REMOVED lines=11> */
.L_x_553:
[----:B------:R-:W-:Y:S05]  /*22cc0*/  BSYNC.RECONVERGENT B5 ;  /* 0x0000000000057941 */ /* 0x000fea0003800200 */
.L_x_550:
        /* <DEDUP_REMOVED lines=49> */
.L_x_556:
[----:B------:R-:W-:Y:S05]  /*22fe0*/  BSYNC.RELIABLE B6 ;  /* 0x0000000000067941 */ /* 0x000fea0003800100 */
.L_x_555:
        /* <DEDUP_REMOVED lines=11> */
.L_x_557:
[----:B------:R-:W-:Y:S05]  /*230a0*/  BSYNC.RECONVERGENT B5 ;  /* 0x0000000000057941 */ /* 0x000fea0003800200 */
.L_x_554:
        /* <DEDUP_REMOVED lines=35> */
.L_x_559:
        /* <DEDUP_REMOVED lines=9> */
.L_x_561:
[----:B------:R-:W-:Y:S05]  /*23370*/  BSYNC.RELIABLE B6 ;  /* 0x0000000000067941 */ /* 0x000fea0003800100 */
.L_x_560:
[----:B------:R-:W1:Y:S01]  /*23380*/  LDCU.128 UR8, c[0x3][URZ] ;  /* 0x00c00000ff0877ac */ /* 0x000e620008000c00 */
[----:B------:R-:W2:Y:S01]  /*23390*/  LDCU.64 UR4, c[0x3][0x10] ;  /* 0x00c00200ff0477ac */ /* 0x000ea20008000a00 */
[----:B------:R-:W3:Y:S01]  /*233a0*/  LDCU UR6, c[0x3][0x18] ;  /* 0x00c00300ff0677ac */ /* 0x000ee20008000800 */
        /* <DEDUP_REMOVED lines=15> */
.L_x_562:
[----:B------:R-:W-:Y:S05]  /*234a0*/  BSYNC.RECONVERGENT B5 ;  /* 0x0000000000057941 */ /* 0x000fea0003800200 */
.L_x_558:
        /* <DEDUP_REMOVED lines=8> */
[----:B-1----:R-:W-:-:S07]  /*23530*/  IMAD.MOV.U32 R32, RZ, RZ, RZ ;  /* 0x000000ffff207224 */ /* 0x002fce00078e00ff */
.L_x_571:
        /* <DEDUP_REMOVED lines=59> */
.L_x_566:
[----:B------:R-:W-:Y:S05]  /*238f0*/  BSYNC.RELIABLE B6 ;  /* 0x0000000000067941 */ /* 0x000fea0003800100 */
.L_x_565:
        /* <DEDUP_REMOVED lines=11> */
.L_x_564:
[----:B------:R-:W-:Y:S05]  /*239b0*/  BSYNC.RECONVERGENT B5 ;  /* 0x0000000000057941 */ /* 0x000fea0003800200 */
.L_x_563:
[----:B-----5:R-:W-:Y:S01]  /*239c0*/  IADD3 R34, P1, PT, R34, R34, RZ ;  /* 0x0000002222227210 */ /* 0x020fe20007f3e0ff */
[----:B------:R-:W1:Y:S01]  /*239d0*/  LDCU UR4, c[0x3][0x1c] ;  /* 0x00c00380ff0477ac */ /* 0x000e620008000800 */
[----:B------:R-:W-:Y:S04]  /*239e0*/  BSSY.RECONVERGENT B5, `(.L_x_567) ;  /* 0x000003d000057945 */ /* 0x000fe80003800200 */
[----:B------:R-:W-:Y:S01]  /*239f0*/  BSSY.RELIABLE B6, `(.L_x_568) ;  /* 0x0000030000067945 */ /* 0x000fe20003800100 */
[----:B------:R-:W-:-:S04]  /*23a00*/  IADD3.X R35, P1, PT, R35, R35, RZ, P1, !PT ;  /* 0x0000002323237210 */ /* 0x000fc80000f3e4ff */
[----:B------:R-:W-:-:S04]  /*23a10*/  IADD3.X R22, P1, PT, R22, R22, RZ, P1, !PT ;  /* 0x0000001616167210 */ /* 0x000fc80000f3e4ff */
[----:B------:R-:W-:-:S04]  /*23a20*/  IADD3.X R23, P1, PT, R23, R23, RZ, P1, !PT ;  /* 0x0000001717177210 */ /* 0x000fc80000f3e4ff */
[----:B------:R-:W-:Y:S01]  /*23a30*/  IADD3.X R20, P1, PT, R20, R20, RZ, P1, !PT ;  /* 0x0000001414147210 */ /* 0x000fe20000f3e4ff */
[----:B-1----:R-:W-:-:S03]  /*23a40*/  IMAD.U32 R36, RZ, RZ, UR4 ;  /* 0x00000004ff247e24 */ /* 0x002fc6000f8e00ff */
        /* <DEDUP_REMOVED lines=42> */
.L_x_569:
[----:B------:R-:W-:Y:S05]  /*23cf0*/  BSYNC.RELIABLE B6 ;  /* 0x0000000000067941 */ /* 0x000fea0003800100 */
.L_x_568:
        /* <DEDUP_REMOVED lines=11> */
.L_x_570:
[----:B------:R-:W-:Y:S05]  /*23db0*/  BSYNC.RECONVERGENT B5 ;  /* 0x0000000000057941 */ /* 0x000fea0003800200 */
.L_x_567:
        /* <DEDUP_REMOVED lines=50> */
.L_x_574:
[----:B------:R-:W-:Y:S05]  /*240e0*/  BSYNC.RELIABLE B6 ;  /* 0x0000000000067941 */ /* 0x000fea0003800100 */
.L_x_573:
        /* <DEDUP_REMOVED lines=11> */
.L_x_575:
[----:B------:R-:W-:Y:S05]  /*241a0*/  BSYNC.RECONVERGENT B5 ;  /* 0x0000000000057941 */ /* 0x000fea0003800200 */
.L_x_572:
        /* <DEDUP_REMOVED lines=8> */
[----:B-1----:R-:W-:Y:S01]  /*24230*/  IMAD.MOV.U32 R12, RZ, RZ, R23 ;  /* 0x000000ffff0c7224 */ /* 0x002fe200078e0017 */
[----:B------:R3:W-:Y:S01]  /*24240*/  STL.64 [R1+0x220], R18 ;  /* 0x0002201201007387 */ /* 0x0007e20000100a00 */
[----:B------:R-:W-:-:S03]  /*24250*/  IMAD.MOV.U32 R13, RZ, RZ, R24 ;  /* 0x000000ffff0d7224 */ /* 0x000fc600078e0018 */
        /* <DEDUP_REMOVED lines=8> */
[----:B------:R3:W-:Y:S01]  /*242e0*/  STL.U8 [R1+0x268], RZ ;  /* 0x000268ff01007387 */ /* 0x0007e20000100000 */
[----:B------:R-:W-:Y:S05]  /*242f0*/  BRA `(.L_x_357) ;  /* 0x0000007800947947 */ /* 0x000fea0003800000 */
.L_x_433:
[----:B------:R-:W-:Y:S05]  /*24300*/  BSYNC.RELIABLE B3 ;  /* 0x0000000000037941 */ /* 0x000fea0003800100 */
.L_x_432:
[----:B-1----:R-:W-:Y:S01]  /*24310*/  IMAD.MOV.U32 R2, RZ, RZ, 0x1 ;  /* 0x00000001ff027424 */ /* 0x002fe200078e00ff */
[----:B------:R1:W-:Y:S01]  /*24320*/  STL.64 [R1+0x208], RZ ;  /* 0x000208ff01007387 */ /* 0x0003e20000100a00 */
[----:B------:R-:W-:Y:S01]  /*24330*/  PLOP3.LUT P0, PT, PT, PT, PT, 0x8, 0x80 ;  /* 0x000000000080781c */ /* 0x000fe20003f0e170 */
[----:B------:R-:W-:Y:S01]  /*24340*/  IMAD.MOV.U32 R27, RZ, RZ, RZ ;  /* 0x000000ffff1b7224 */ /* 0x000fe200078e00ff */
[----:B---3--:R-:W-:Y:S01]  /*24350*/  CS2R R24, SRZ ;  /* 0x0000000000187805 */ /* 0x008fe2000001ff00 */
[----:B------:R1:W-:Y:S01]  /*24360*/  STL.64 [R1+0x210], RZ ;  /* 0x000210ff01007387 */ /* 0x0003e20000100a00 */
[----:B--2---:R-:W-:Y:S02]  /*24370*/  CS2R R22, SRZ ;  /* 0x0000000000167805 */ /* 0x004fe4000001ff00 */
[----:B------:R-:W-:Y:S01]  /*24380*/  CS2R R20, SRZ ;  /* 0x0000000000147805 */ /* 0x000fe2000001ff00 */
[----:B------:R-:W-:Y:S01]  /*24390*/  IMAD.MOV.U32 R11, RZ, RZ, RZ ;  /* 0x000000ffff0b7224 */ /* 0x000fe200078e00ff */
        /* <DEDUP_REMOVED lines=12> */
.L_x_431:
[----:B------:R-:W-:Y:S05]  /*24460*/  BSYNC.RELIABLE B4 ;  /* 0x0000000000047941 */ /* 0x000fea0003800100 */
.L_x_430:
        /* <DEDUP_REMOVED lines=35> */
.L_x_577:
[----:B-1----:R-:W-:-:S04]  /*246a0*/  IADD3 R8, P0, PT, -R8, R69, RZ ;  /* 0x0000004508087210 */ /* 0x002fc80007f1e1ff */
        /* <DEDUP_REMOVED lines=8> */
.L_x_579:
[----:B------:R-:W-:Y:S05]  /*24730*/  BSYNC.RELIABLE B4 ;  /* 0x0000000000047941 */ /* 0x000fea0003800100 */
.L_x_578:
[----:B------:R-:W4:Y:S01]  /*24740*/  LDCU.128 UR8, c[0x3][URZ] ;  /* 0x00c00000ff0877ac */ /* 0x000f220008000c00 */
[----:B------:R-:W5:Y:S01]  /*24750*/  LDCU.64 UR4, c[0x3][0x10] ;  /* 0x00c00200ff0477ac */ /* 0x000f620008000a00 */
[----:B------:R-:W0:Y:S01]  /*24760*/  LDCU UR6, c[0x3][0x18] ;  /* 0x00c00300ff0677ac */ /* 0x000e220008000800 */
[----:B----4-:R-:W-:-:S04]  /*24770*/  IADD3 R69, P0, PT, R69, UR8, RZ ;  /* 0x0000000845457c10 */ /* 0x010fc8000ff1e0ff */
[----:B-1----:R-:W-:Y:S02]  /*24780*/  IADD3 R8, P1, PT, -R8, R69, RZ ;  /* 0x0000004508087210 */ /* 0x002fe40007f3e1ff */
[----:B------:R-:W-:-:S04]  /*24790*/  IADD3.X R42, P0, PT, R42, UR9, RZ, P0, !PT ;  /* 0x000000092a2a7c10 */ /* 0x000fc8000871e4ff */
[----:B------:R-:W-:Y:S02]  /*247a0*/  IADD3.X R9, P1, PT, ~R9, R42, RZ, P1, !PT ;  /* 0x0000002a09097210 */ /* 0x000fe40000f3e5ff */
[----:B------:R-:W-:-:S04]  /*247b0*/  IADD3.X R67, P0, PT, R67, UR10, RZ, P0, !PT ;  /* 0x0000000a43437c10 */ /* 0x000fc8000871e4ff */
[----:B------:R-:W-:Y:S02]  /*247c0*/  IADD3.X R6, P1, PT, ~R6, R67, RZ, P1, !PT ;  /* 0x0000004306067210 */ /* 0x000fe40000f3e5ff */
[----:B------:R-:W-:-:S04]  /*247d0*/  IADD3.X R68, P0, PT, R68, UR11, RZ, P0, !PT ;  /* 0x0000000b44447c10 */ /* 0x000fc8000871e4ff */
[----:B------:R-:W-:Y:S02]  /*247e0*/  IADD3.X R7, P1, PT, ~R7, R68, RZ, P1, !PT ;  /* 0x0000004407077210 */ /* 0x000fe40000f3e5ff */
[----:B-----5:R-:W-:-:S04]  /*247f0*/  IADD3.X R65, P0, PT, R65, UR4, RZ, P0, !PT ;  /* 0x0000000441417c10 */ /* 0x020fc8000871e4ff */
[----:B------:R-:W-:Y:S02]  /*24800*/  IADD3.X R4, P1, PT, ~R4, R65, RZ, P1, !PT ;  /* 0x0000004104047210 */ /* 0x000fe40000f3e5ff */
[----:B------:R-:W-:-:S04]  /*24810*/  IADD3.X R66, P0, PT, R66, UR5, RZ, P0, !PT ;  /* 0x0000000542427c10 */ /* 0x000fc8000871e4ff */
[----:B------:R-:W-:Y:S02]  /*24820*/  IADD3.X R5, P1, PT, ~R5, R66, RZ, P1, !PT ;  /* 0x0000004205057210 */ /* 0x000fe40000f3e5ff */
[----:B0-----:R-:W-:-:S04]  /*24830*/  IADD3.X R63, P0, PT, R63, UR6, RZ, P0, !PT ;  /* 0x000000063f3f7c10 */ /* 0x001fc8000871e4ff */
[----:B------:R-:W-:-:S04]  /*24840*/  IADD3.X R2, P1, PT, ~R2, R63, RZ, P1, !PT ;  /* 0x0000003f02027210 */ /* 0x000fc80000f3e5ff */
[----:B------:R-:W-:-:S09]  /*24850*/  IADD3.X R3, PT, PT, ~R3, R36, R64, P1, P0 ;  /* 0x0000002403037210 */ /* 0x000fd20000fe0540 */
.L_x_580:
[----:B------:R-:W-:Y:S05]  /*24860*/  BSYNC.RECONVERGENT B3 ;  /* 0x0000000000037941 */ /* 0x000fea0003800200 */
.L_x_576:
        /* <DEDUP_REMOVED lines=39> */
.L_x_582:
[----:B--2---:R-:W-:-:S04]  /*24ae0*/  IADD3 R10, P0, PT, -R10, R12, RZ ;  /* 0x0000000c0a0a7210 */ /* 0x004fc80007f1e1ff */
        /* <DEDUP_REMOVED lines=8> */
.L_x_584:
[----:B------:R-:W-:Y:S05]  /*24b70*/  BSYNC.RELIABLE B4 ;  /* 0x0000000000047941 */ /* 0x000fea0003800100 */
.L_x_583:
[----:B------:R-:W4:Y:S01]  /*24b80*/  LDCU.128 UR8, c[0x3][URZ] ;  /* 0x00c00000ff0877ac */ /* 0x000f220008000c00 */
[----:B------:R-:W5:Y:S01]  /*24b90*/  LDCU.64 UR4, c[0x3][0x10] ;  /* 0x00c00200ff0477ac */ /* 0x000f620008000a00 */
[----:B------:R-:W0:Y:S01]  /*24ba0*/  LDCU UR6, c[0x3][0x18] ;  /* 0x00c00300ff0677ac */ /* 0x000e220008000800 */
[----:B----4-:R-:W-:-:S04]  /*24bb0*/  IADD3 R27, P0, PT, R12, UR8, RZ ;  /* 0x000000080c1b7c10 */ /* 0x010fc8000ff1e0ff */
[----:B--2---:R-:W-:Y:S02]  /*24bc0*/  IADD3 R10, P1, PT, -R10, R27, RZ ;  /* 0x0000001b0a0a7210 */ /* 0x004fe40007f3e1ff */
[----:B---3--:R-:W-:-:S04]  /*24bd0*/  IADD3.X R12, P0, PT, R13, UR9, RZ, P0, !PT ;  /* 0x000000090d0c7c10 */ /* 0x008fc8000871e4ff */
        /* <DEDUP_REMOVED lines=12> */
.L_x_585:
[----:B------:R-:W-:Y:S05]  /*24ca0*/  BSYNC.RECONVERGENT B3 ;  /* 0x0000000000037941 */ /* 0x000fea0003800200 */
.L_x_581:
[----:B------:R2:W-:Y:S01]  /*24cb0*/  STL.64 [R1+0xa0], R10 ;  /* 0x0000a00a01007387 */ /* 0x0005e20000100a00 */
[----:B------:R-:W-:Y:S01]  /*24cc0*/  BSSY.RECONVERGENT B3, `(.L_x_586) ;  /* 0x000009a000037945 */ /* 0x000fe20003800200 */
[----:B---3--:R-:W-:Y:S01]  /*24cd0*/  CS2R R12, SRZ ;  /* 0x00000000000c7805 */ /* 0x008fe2000001ff00 */
        /* <DEDUP_REMOVED lines=16> */
.L_x_595:
        /* <DEDUP_REMOVED lines=59> */
.L_x_590:
[----:B------:R-:W-:Y:S05]  /*25190*/  BSYNC.RELIABLE B5 ;  /* 0x0000000000057941 */ /* 0x000fea0003800100 */
.L_x_589:
        /* <DEDUP_REMOVED lines=11> */
.L_x_588:
[----:B------:R-:W-:Y:S05]  /*25250*/  BSYNC.RECONVERGENT B4 ;  /* 0x0000000000047941 */ /* 0x000fea0003800200 */
.L_x_587:
        /* <DEDUP_REMOVED lines=50> */
.L_x_593:
[----:B------:R-:W-:Y:S05]  /*25580*/  BSYNC.RELIABLE B5 ;  /* 0x0000000000057941 */ /* 0x000fea0003800100 */
.L_x_592:
        /* <DEDUP_REMOVED lines=11> */
.L_x_594:
[----:B------:R-:W-:Y:S05]  /*25640*/  BSYNC.RECONVERGENT B4 ;  /* 0x0000000000047941 */ /* 0x000fea0003800200 */
.L_x_591:
[----:B------:R-:W-:Y:S05]  /*25650*/  @P1 BRA `(.L_x_595) ;  /* 0xfffffff400e01947 */ /* 0x000fea000383ffff */
[----:B------:R-:W-:Y:S05]  /*25660*/  BSYNC.RECONVERGENT B3 ;  /* 0x0000000000037941 */ /* 0x000fea0003800200 */
.L_x_586:
[----:B------:R-:W-:Y:S01]  /*25670*/  BSSY.RECONVERGENT B3, `(.L_x_596) ;  /* 0x0000097000037945 */ /* 0x000fe20003800200 */
[----:B------:R-:W-:Y:S01]  /*25680*/  CS2R R68, SRZ ;  /* 0x0000000000447805 */ /* 0x000fe2000001ff00 */
[----:B------:R-:W-:Y:S01]  /*25690*/  IMAD.MOV.U32 R14, RZ, RZ, R12 ;  /* 0x000000ffff0e7224 */ /* 0x000fe200078e000c */
[----:B------:R-:W-:Y:S01]  /*256a0*/  CS2R R66, SRZ ;  /* 0x0000000000427805 */ /* 0x000fe2000001ff00 */
[----:B------:R-:W-:Y:S01]  /*256b0*/  IMAD.MOV.U32 R15, RZ, RZ, R13 ;  /* 0x000000ffff0f7224 */ /* 0x000fe200078e000d */
[----:B------:R-:W-:Y:S01]  /*256c0*/  CS2R R64, SRZ ;  /* 0x0000000000407805 */ /* 0x000fe2000001ff00 */
[----:B------:R-:W-:Y:S02]  /*256d0*/  IMAD.MOV.U32 R16, RZ, RZ, R37 ;  /* 0x000000ffff107224 */ /* 0x000fe400078e0025 */
[----:B------:R-:W-:Y:S02]  /*256e0*/  IMAD.MOV.U32 R17, RZ, RZ, R38 ;  /* 0x000000ffff117224 */ /* 0x000fe400078e0026 */
[----:B------:R-:W-:-:S02]  /*256f0*/  IMAD.MOV.U32 R24, RZ, RZ, R39 ;  /* 0x000000ffff187224 */ /* 0x000fc400078e0027 */
[----:B------:R-:W-:Y:S02]  /*25700*/  IMAD.MOV.U32 R25, RZ, RZ, R71 ;  /* 0x000000ffff197224 */ /* 0x000fe400078e0047 */
[----:B------:R-:W-:Y:S02]  /*25710*/  IMAD.MOV.U32 R36, RZ, RZ, R72 ;  /* 0x000000ffff247224 */ /* 0x000fe400078e0048 */
[----:B------:R-:W-:Y:S02]  /*25720*/  IMAD.MOV.U32 R27, RZ, RZ, R73 ;  /* 0x000000ffff1b7224 */ /* 0x000fe400078e0049 */
[----:B------:R-:W-:Y:S02]  /*25730*/  IMAD.MOV.U32 R63, RZ, RZ, RZ ;  /* 0x000000ffff3f7224 */ /* 0x000fe400078e00ff */
[----:B------:R-:W-:Y:S02]  /*25740*/  IMAD.MOV.U32 R42, RZ, RZ, RZ ;  /* 0x000000ffff2a7224 */ /* 0x000fe400078e00ff */
[----:B------:R-:W-:-:S07]  /*25750*/  IMAD.MOV.U32 R40, RZ, RZ, RZ ;  /* 0x000000ffff287224 */ /* 0x000fce00078e00ff */
.L_x_605:
        /* <DEDUP_REMOVED lines=59> */
.L_x_600:
[----:B------:R-:W-:Y:S05]  /*25b10*/  BSYNC.RELIABLE B5 ;  /* 0x0000000000057941 */ /* 0x000fea0003800100 */
.L_x_599:
        /* <DEDUP_REMOVED lines=11> */
.L_x_598:
[----:B------:R-:W-:Y:S05]  /*25bd0*/  BSYNC.RECONVERGENT B4 ;  /* 0x0000000000047941 */ /* 0x000fea0003800200 */
.L_x_597:
        /* <DEDUP_REMOVED lines=50> */
.L_x_603:
[----:B------:R-:W-:Y:S05]  /*25f00*/  BSYNC.RELIABLE B5 ;  /* 0x0000000000057941 */ /* 0x000fea0003800100 */
.L_x_602:
        /* <DEDUP_REMOVED lines=11> */
.L_x_604:
[----:B------:R-:W-:Y:S05]  /*25fc0*/  BSYNC.RECONVERGENT B4 ;  /* 0x0000000000047941 */ /* 0x000fea0003800200 */
.L_x_601:
[----:B------:R-:W-:Y:S05]  /*25fd0*/  @P1 BRA `(.L_x_605) ;  /* 0xfffffff400e01947 */ /* 0x000fea000383ffff */
[----:B------:R-:W-:Y:S05]  /*25fe0*/  BSYNC.RECONVERGENT B3 ;  /* 0x0000000000037941 */ /* 0x000fea0003800200 */
.L_x_596:
[----:B------:R-:W-:Y:S01]  /*25ff0*/  BSSY.RECONVERGENT B3, `(.L_x_606) ;  /* 0x000008f000037945 */ /* 0x000fe20003800200 */
[----:B------:R-:W-:Y:S01]  /*26000*/  CS2R R56, SRZ ;  /* 0x0000000000387805 */ /* 0x000fe2000001ff00 */
[----:B------:R-:W-:Y:S01]  /*26010*/  IMAD.MOV.U32 R70, RZ, RZ, RZ ;  /* 0x000000ffff467224 */ /* 0x000fe200078e00ff */
[----:B------:R-:W-:Y:S01]  /*26020*/  CS2R R40, SRZ ;  /* 0x0000000000287805 */ /* 0x000fe2000001ff00 */
[----:B------:R-:W-:Y:S01]  /*26030*/  IMAD.MOV.U32 R27, RZ, RZ, RZ ;  /* 0x000000ffff1b7224 */ /* 0x000fe200078e00ff */
[----:B------:R-:W-:Y:S01]  /*26040*/  CS2R R24, SRZ ;  /* 0x0000000000187805 */ /* 0x000fe2000001ff00 */
[----:B------:R-:W-:-:S07]  /*26050*/  IMAD.MOV.U32 R14, RZ, RZ, RZ ;  /* 0x000000ffff0e7224 */ /* 0x000fce00078e00ff */
.L_x_615:
        /* <DEDUP_REMOVED lines=59> */
.L_x_610:
[----:B------:R-:W-:Y:S05]  /*26410*/  BSYNC.RELIABLE B5 ;  /* 0x0000000000057941 */ /* 0x000fea0003800100 */
.L_x_609:
        /* <DEDUP_REMOVED lines=11> */
.L_x_608:
[----:B------:R-:W-:Y:S05]  /*264d0*/  BSYNC.RECONVERGENT B4 ;  /* 0x0000000000047941 */ /* 0x000fea0003800200 */
.L_x_607:
        /* <DEDUP_REMOVED lines=50> */
.L_x_613:
[----:B------:R-:W-:Y:S05]  /*26800*/  BSYNC.RELIABLE B5 ;  /* 0x0000000000057941 */ /* 0x000fea0003800100 */
.L_x_612:
        /* <DEDUP_REMOVED lines=11> */
.L_x_614:
[----:B------:R-:W-:Y:S05]  /*268c0*/  BSYNC.RECONVERGENT B4 ;  /* 0x0000000000047941 */ /* 0x000fea0003800200 */
.L_x_611:
[----:B------:R-:W-:Y:S05]  /*268d0*/  @P1 BRA `(.L_x_615) ;  /* 0xfffffff400e01947 */ /* 0x000fea000383ffff */
[----:B------:R-:W-:Y:S05]  /*268e0*/  BSYNC.RECONVERGENT B3 ;  /* 0x0000000000037941 */ /* 0x000fea0003800200 */
.L_x_606:
[----:B------:R-:W-:Y:S01]  /*268f0*/  BSSY.RECONVERGENT B3, `(.L_x_616) ;  /* 0x0000096000037945 */ /* 0x000fe20003800200 */
        /* <DEDUP_REMOVED lines=13> */
.L_x_625:
        /* <DEDUP_REMOVED lines=59> */
.L_x_620:
[----:B------:R-:W-:Y:S05]  /*26d80*/  BSYNC.RELIABLE B5 ;  /* 0x0000000000057941 */ /* 0x000fea0003800100 */
.L_x_619:
        /* <DEDUP_REMOVED lines=11> */
.L_x_618:
[----:B------:R-:W-:Y:S05]  /*26e40*/  BSYNC.RECONVERGENT B4 ;  /* 0x0000000000047941 */ /* 0x000fea0003800200 */
.L_x_617:
        /* <DEDUP_REMOVED lines=50> */
.L_x_623:
[----:B------:R-:W-:Y:S05]  /*27170*/  BSYNC.RELIABLE B5 ;  /* 0x0000000000057941 */ /* 0x000fea0003800100 */
.L_x_622:
        /* <DEDUP_REMOVED lines=11> */
.L_x_624:
[----:B------:R-:W-:Y:S05]  /*27230*/  BSYNC.RECONVERGENT B4 ;  /* 0x0000000000047941 */ /* 0x000fea0003800200 */
.L_x_621:
[----:B------:R-:W-:Y:S05]  /*27240*/  @P1 BRA `(.L_x_625) ;  /* 0xfffffff400e01947 */ /* 0x000fea000383ffff */
[----:B------:R-:W-:Y:S05]  /*27250*/  BSYNC.RECONVERGENT B3 ;  /* 0x0000000000037941 */ /* 0x000fea0003800200 */
.L_x_616:
[----:B------:R3:W-:Y:S01]  /*27260*/  STL.64 [R1+0x208], R12 ;  /* 0x0002080c01007387 */ /* 0x0007e20000100a00 */
[----:B------:R-:W-:Y:S01]  /*27270*/  ISETP.GT.U32.AND P0, PT, R37, R42, PT ;  /* 0x0000002a2500720c */ /* 0x000fe20003f04070 */
[----:B------:R-:W-:Y:S02]  /*27280*/  BSSY.RECONVERGENT B3, `(.L_x_626) ;  /* 0x0000040000037945 */ /* 0x000fe40003800200 */
[----:B------:R3:W-:Y:S04]  /*27290*/  STL.64 [R1+0x210], R14 ;  /* 0x0002100e01007387 */ /* 0x0007e80000100a00 */
[----:B------:R3:W-:Y:S06]  /*272a0*/  STL.64 [R1+0x218], R16 ;  /* 0x0002181001007387 */ /* 0x0007ec0000100a00 */
        /* <DEDUP_REMOVED lines=33> */
.L_x_627:
[----:B------:R-:W-:-:S04]  /*274c0*/  IADD3 R73, P0, PT, -R69, R12, RZ ;  /* 0x0000000c45497210 */ /* 0x000fc80007f1e1ff */
[----:B------:R-:W-:-:S04]  /*274d0*/  IADD3.X R72, P0, PT, ~R68, R13, RZ, P0, !PT ;  /* 0x0000000d44487210 */ /* 0x000fc8000071e5ff */
[----:B------:R-:W-:-:S04]  /*274e0*/  IADD3.X R38, P0, PT, ~R67, R14, RZ, P0, !PT ;  /* 0x0000000e43267210 */ /* 0x000fc8000071e5ff */
[----:B------:R-:W-:-:S04]  /*274f0*/  IADD3.X R39, P0, PT, ~R66, R15, RZ, P0, !PT ;  /* 0x0000000f42277210 */ /* 0x000fc8000071e5ff */
[----:B---3--:R-:W-:-:S04]  /*27500*/  IADD3.X R14, P0, PT, ~R65, R16, RZ, P0, !PT ;  /* 0x00000010410e7210 */ /* 0x008fc8000071e5ff */
[----:B------:R-:W-:-:S04]  /*27510*/  IADD3.X R15, P0, PT, ~R64, R17, RZ, P0, !PT ;  /* 0x00000011400f7210 */ /* 0x000fc8000071e5ff */
[----:B------:R-:W-:-:S05]  /*27520*/  IADD3.X R17, P0, PT, ~R63, R36, RZ, P0, !PT ;  /* 0x000000243f117210 */ /* 0x000fca000071e5ff */
[----:B------:R-:W-:Y:S01]  /*27530*/  IMAD.X R13, R37, 0x1, ~R42, P0 ;  /* 0x00000001250d7824 */ /* 0x000fe200000e0e2a */
[----:B------:R-:W-:Y:S07]  /*27540*/  BRA `(.L_x_630) ;  /* 0x00000000004c7947 */ /* 0x000fee0003800000 */
.L_x_629:
[----:B------:R-:W-:Y:S05]  /*27550*/  BSYNC.RELIABLE B4 ;  /* 0x0000000000047941 */ /* 0x000fea0003800100 */
.L_x_628:
[----:B------:R-:W3:Y:S01]  /*27560*/  LDCU.128 UR8, c[0x3][URZ] ;  /* 0x00c00000ff0877ac */ /* 0x000ee20008000c00 */
[----:B------:R-:W4:Y:S01]  /*27570*/  LDCU.64 UR4, c[0x3][0x10] ;  /* 0x00c00200ff0477ac */ /* 0x000f220008000a00 */
[----:B------:R-:W5:Y:S01]  /*27580*/  LDCU UR6, c[0x3][0x18] ;  /* 0x00c00300ff0677ac */ /* 0x000f620008000800 */
[----:B---3--:R-:W-:-:S04]  /*27590*/  IADD3 R12, P0, PT, R12, UR8, RZ ;  /* 0x000000080c0c7c10 */ /* 0x008fc8000ff1e0ff */
[----:B------:R-:W-:Y:S02]  /*275a0*/  IADD3.X R13, P0, PT, R13, UR9, RZ, P0, !PT ;  /* 0x000000090d0d7c10 */ /* 0x000fe4000871e4ff */
[----:B------:R-:W-:Y:S02]  /*275b0*/  IADD3 R73, P1, PT, -R69, R12, RZ ;  /* 0x0000000c45497210 */ /* 0x000fe40007f3e1ff */
        /* <DEDUP_REMOVED lines=12> */
.L_x_630:
[----:B------:R-:W-:Y:S05]  /*27680*/  BSYNC.RECONVERGENT B3 ;  /* 0x0000000000037941 */ /* 0x000fea0003800200 */
.L_x_626:
        /* <DEDUP_REMOVED lines=49> */
.L_x_633:
[----:B------:R-:W-:Y:S05]  /*279a0*/  BSYNC.RELIABLE B4 ;  /* 0x0000000000047941 */ /* 0x000fea0003800100 */
.L_x_632:
        /* <DEDUP_REMOVED lines=11> */
.L_x_634:
[----:B------:R-:W-:Y:S05]  /*27a60*/  BSYNC.RECONVERGENT B3 ;  /* 0x0000000000037941 */ /* 0x000fea0003800200 */
.L_x_631:
        /* <DEDUP_REMOVED lines=35> */
.L_x_636:
        /* <DEDUP_REMOVED lines=9> */
.L_x_638:
[----:B------:R-:W-:Y:S05]  /*27d30*/  BSYNC.RELIABLE B4 ;  /* 0x0000000000047941 */ /* 0x000fea0003800100 */
.L_x_637:
[----:B------:R-:W3:Y:S01]  /*27d40*/  LDCU.128 UR8, c[0x3][URZ] ;  /* 0x00c00000ff0877ac */ /* 0x000ee20008000c00 */
[----:B------:R-:W4:Y:S01]  /*27d50*/  LDCU.64 UR4, c[0x3][0x10] ;  /* 0x00c00200ff0477ac */ /* 0x000f220008000a00 */
[----:B------:R-:W5:Y:S01]  /*27d60*/  LDCU UR6, c[0x3][0x18] ;  /* 0x00c00300ff0677ac */ /* 0x000f620008000800 */
[----:B---3--:R-:W-:-:S04]  /*27d70*/  IADD3 R73, P0, PT, R73, UR8, RZ ;  /* 0x0000000849497c10 */ /* 0x008fc8000ff1e0ff */
[----:B------:R-:W-:Y:S02]  /*27d80*/  IADD3 R36, P1, PT, R73, -R36, RZ ;  /* 0x8000002449247210 */ /* 0x000fe40007f3e0ff */
[----:B------:R-:W-:-:S04]  /*27d90*/  IADD3.X R72, P0, PT, R72, UR9, RZ, P0, !PT ;  /* 0x0000000948487c10 */ /* 0x000fc8000871e4ff */
[----:B------:R-:W-:Y:S02]  /*27da0*/  IADD3.X R37, P1, PT, R72, ~R37, RZ, P1, !PT ;  /* 0x8000002548257210 */ /* 0x000fe40000f3e4ff */
[----:B------:R-:W-:-:S04]  /*27db0*/  IADD3.X R38, P0, PT, R38, UR10, RZ, P0, !PT ;  /* 0x0000000a26267c10 */ /* 0x000fc8000871e4ff */
[----:B------:R-:W-:Y:S02]  /*27dc0*/  IADD3.X R38, P1, PT, R38, ~R75, RZ, P1, !PT ;  /* 0x8000004b26267210 */ /* 0x000fe40000f3e4ff */
[----:B------:R-:W-:-:S04]  /*27dd0*/  IADD3.X R39, P0, PT, R39, UR11, RZ, P0, !PT ;  /* 0x0000000b27277c10 */ /* 0x000fc8000871e4ff */
[----:B------:R-:W-:Y:S02]  /*27de0*/  IADD3.X R39, P1, PT, R39, ~R74, RZ, P1, !PT ;  /* 0x8000004a27277210 */ /* 0x000fe40000f3e4ff */
[----:B----4-:R-:W-:-:S04]  /*27df0*/  IADD3.X R14, P0, PT, R14, UR4, RZ, P0, !PT ;  /* 0x000000040e0e7c10 */ /* 0x010fc8000871e4ff */
[----:B------:R-:W-:Y:S02]  /*27e00*/  IADD3.X R14, P1, PT, R14, ~R77, RZ, P1, !PT ;  /* 0x8000004d0e0e7210 */ /* 0x000fe40000f3e4ff */
[----:B------:R-:W-:-:S04]  /*27e10*/  IADD3.X R15, P0, PT, R15, UR5, RZ, P0, !PT ;  /* 0x000000050f0f7c10 */ /* 0x000fc8000871e4ff */
[----:B------:R-:W-:Y:S02]  /*27e20*/  IADD3.X R15, P1, PT, R15, ~R76, RZ, P1, !PT ;  /* 0x8000004c0f0f7210 */ /* 0x000fe40000f3e4ff */
[----:B-----5:R-:W-:-:S04]  /*27e30*/  IADD3.X R17, P0, PT, R17, UR6, RZ, P0, !PT ;  /* 0x0000000611117c10 */ /* 0x020fc8000871e4ff */
[----:B------:R-:W-:-:S04]  /*27e40*/  IADD3.X R12, P1, PT, R17, ~R12, RZ, P1, !PT ;  /* 0x8000000c110c7210 */ /* 0x000fc80000f3e4ff */
[----:B------:R-:W-:-:S09]  /*27e50*/  IADD3.X R13, PT, PT, ~R16, R71, R13, P1, P0 ;  /* 0x00000047100d7210 */ /* 0x000fd20000fe050d */
.L_x_639:
[----:B------:R-:W-:Y:S05]  /*27e60*/  BSYNC.RECONVERGENT B3 ;  /* 0x0000000000037941 */ /* 0x000fea0003800200 */
.L_x_635:
        /* <DEDUP_REMOVED lines=39> */
.L_x_641:
[----:B---3--:R-:W-:-:S04]  /*280e0*/  IADD3 R36, P0, PT, R57, -R36, RZ ;  /* 0x8000002439247210 */ /* 0x008fc80007f1e0ff */
        /* <DEDUP_REMOVED lines=8> */
.L_x_643:
[----:B------:R-:W-:Y:S05]  /*28170*/  BSYNC.RELIABLE B4 ;  /* 0x0000000000047941 */ /* 0x000fea0003800100 */
.L_x_642:
[----:B------:R-:W4:Y:S01]  /*28180*/  LDCU.128 UR8, c[0x3][URZ] ;  /* 0x00c00000ff0877ac */ /* 0x000f220008000c00 */
[----:B------:R-:W5:Y:S01]  /*28190*/  LDCU.64 UR4, c[0x3][0x10] ;  /* 0x00c00200ff0477ac */ /* 0x000f620008000a00 */
[----:B------:R-:W0:Y:S01]  /*281a0*/  LDCU UR6, c[0x3][0x18] ;  /* 0x00c00300ff0677ac */ /* 0x000e220008000800 */
[----:B----4-:R-:W-:-:S04]  /*281b0*/  IADD3 R57, P0, PT, R57, UR8, RZ ;  /* 0x0000000839397c10 */ /* 0x010fc8000ff1e0ff */
[----:B---3--:R-:W-:Y:S02]  /*281c0*/  IADD3 R36, P1, PT, R57, -R36, RZ ;  /* 0x8000002439247210 */ /* 0x008fe40007f3e0ff */
[----:B------:R-:W-:-:S04]  /*281d0*/  IADD3.X R70, P0, PT, R70, UR9, RZ, P0, !PT ;  /* 0x0000000946467c10 */ /* 0x000fc8000871e4ff */
[----:B------:R-:W-:Y:S02]  /*281e0*/  IADD3.X R37, P1, PT, R70, ~R37, RZ, P1, !PT ;  /* 0x8000002546257210 */ /* 0x000fe40000f3e4ff */
[----:B------:R-:W-:-:S04]  /*281f0*/  IADD3.X R41, P0, PT, R41, UR10, RZ, P0, !PT ;  /* 0x0000000a29297c10 */ /* 0x000fc8000871e4ff */
[----:B------:R-:W-:Y:S02]  /*28200*/  IADD3.X R38, P1, PT, R41, ~R38, RZ, P1, !PT ;  /* 0x8000002629267210 */ /* 0x000fe40000f3e4ff */
[----:B------:R-:W-:-:S04]  /*28210*/  IADD3.X R40, P0, PT, R40, UR11, RZ, P0, !PT ;  /* 0x0000000b28287c10 */ /* 0x000fc8000871e4ff */
[----:B------:R-:W-:Y:S02]  /*28220*/  IADD3.X R39, P1, PT, R40, ~R39, RZ, P1, !PT ;  /* 0x8000002728277210 */ /* 0x000fe40000f3e4ff */
[----:B-----5:R-:W-:-:S04]  /*28230*/  IADD3.X R27, P0, PT, R27, UR4, RZ, P0, !PT ;  /* 0x000000041b1b7c10 */ /* 0x020fc8000871e4ff */
[----:B------:R-:W-:Y:S02]  /*28240*/  IADD3.X R40, P1, PT, R27, ~R14, RZ, P1, !PT ;  /* 0x8000000e1b287210 */ /* 0x000fe40000f3e4ff */
[----:B------:R-:W-:-:S04]  /*28250*/  IADD3.X R56, P0, PT, R56, UR5, RZ, P0, !PT ;  /* 0x0000000538387c10 */ /* 0x000fc8000871e4ff */
[----:B------:R-:W-:Y:S02]  /*28260*/  IADD3.X R41, P1, PT, R56, ~R15, RZ, P1, !PT ;  /* 0x8000000f38297210 */ /* 0x000fe40000f3e4ff */
[----:B0-----:R-:W-:-:S04]  /*28270*/  IADD3.X R25, P0, PT, R25, UR6, RZ, P0, !PT ;  /* 0x0000000619197c10 */ /* 0x001fc8000871e4ff */
[----:B------:R-:W-:-:S04]  /*28280*/  IADD3.X R56, P1, PT, R25, ~R12, RZ, P1, !PT ;  /* 0x8000000c19387210 */ /* 0x000fc80000f3e4ff */
[----:B------:R-:W-:-:S09]  /*28290*/  IADD3.X R57, PT, PT, ~R13, R71, R24, P1, P0 ;  /* 0x000000470d397210 */ /* 0x000fd20000fe0518 */
.L_x_644:
[----:B------:R-:W-:Y:S05]  /*282a0*/  BSYNC.RECONVERGENT B3 ;  /* 0x0000000000037941 */ /* 0x000fea0003800200 */
.L_x_640:
[----:B------:R3:W-:Y:S01]  /*282b0*/  STL.64 [R1+0x228], R36 ;  /* 0x0002282401007387 */ /* 0x0007e20000100a00 */
[----:B------:R-:W-:Y:S01]  /*282c0*/  BSSY.RECONVERGENT B3, `(.L_x_645) ;  /* 0x0000091000037945 */ /* 0x000fe20003800200 */
[----:B------:R-:W-:Y:S01]  /*282d0*/  IMAD.MOV.U32 R27, RZ, RZ, RZ ;  /* 0x000000ffff1b7224 */ /* 0x000fe200078e00ff */
[----:B------:R-:W-:Y:S01]  /*282e0*/  CS2R R24, SRZ ;  /* 0x0000000000187805 */ /* 0x000fe2000001ff00 */
[----:B------:R3:W-:Y:S01]  /*282f0*/  STL.64 [R1+0x230], R38 ;  /* 0x0002302601007387 */ /* 0x0007e20000100a00 */
[----:B------:R-:W-:Y:S02]  /*28300*/  CS2R R16, SRZ ;  /* 0x0000000000107805 */ /* 0x000fe4000001ff00 */
[----:B------:R-:W-:Y:S02]  /*28310*/  CS2R R14, SRZ ;  /* 0x00000000000e7805 */ /* 0x000fe4000001ff00 */
[----:B------:R-:W-:Y:S01]  /*28320*/  CS2R R12, SRZ ;  /* 0x00000000000c7805 */ /* 0x000fe2000001ff00 */
[----:B------:R3:W-:Y:S04]  /*28330*/  STL.64 [R1+0x238], R40 ;  /* 0x0002382801007387 */ /* 0x0007e80000100a00 */
[----:B------:R3:W-:Y:S02]  /*28340*/  STL.64 [R1+0x240], R56 ;  /* 0x0002403801007387 */ /* 0x0007e40000100a00 */
.L_x_654:
[----:B---3--:R-:W-:-:S04]  /*28350*/  SHF.R.U32.HI R36, RZ, 0x5, R27 ;  /* 0x00000005ff247819 */ /* 0x008fc8000001161b */
        /* <DEDUP_REMOVED lines=58> */
.L_x_649:
[----:B------:R-:W-:Y:S05]  /*28700*/  BSYNC.RELIABLE B5 ;  /* 0x0000000000057941 */ /* 0x000fea0003800100 */
.L_x_648:
        /* <DEDUP_REMOVED lines=11> */
.L_x_647:
[----:B------:R-:W-:Y:S05]  /*287c0*/  BSYNC.RECONVERGENT B4 ;  /* 0x0000000000047941 */ /* 0x000fea0003800200 */
.L_x_646:
        /* <DEDUP_REMOVED lines=50> */
.L_x_652:
[----:B------:R-:W-:Y:S05]  /*28af0*/  BSYNC.RELIABLE B5 ;  /* 0x0000000000057941 */ /* 0x000fea0003800100 */
.L_x_651:
        /* <DEDUP_REMOVED lines=11> */
.L_x_653:
[----:B------:R-:W-:Y:S05]  /*28bb0*/  BSYNC.RECONVERGENT B4 ;  /* 0x0000000000047941 */ /* 0x000fea0003800200 */
.L_x_650:
[----:B------:R-:W-:Y:S05]  /*28bc0*/  @P1 BRA `(.L_x_654) ;  /* 0xfffffff400e01947 */ /* 0x000fea000383ffff */
[----:B------:R-:W-:Y:S05]  /*28bd0*/  BSYNC.RECONVERGENT B3 ;  /* 0x0000000000037941 */ /* 0x000fea0003800200 */
.L_x_645:
        /* <DEDUP_REMOVED lines=10> */
.L_x_664:
        /* <DEDUP_REMOVED lines=59> */
.L_x_659:
[----:B------:R-:W-:Y:S05]  /*29030*/  BSYNC.RELIABLE B5 ;  /* 0x0000000000057941 */ /* 0x000fea0003800100 */
.L_x_658:
        /* <DEDUP_REMOVED lines=11> */
.L_x_657:
[----:B------:R-:W-:Y:S05]  /*290f0*/  BSYNC.RECONVERGENT B4 ;  /* 0x0000000000047941 */ /* 0x000fea0003800200 */
.L_x_656:
        /* <DEDUP_REMOVED lines=50> */
.L_x_662:
[----:B------:R-:W-:Y:S05]  /*29420*/  BSYNC.RELIABLE B5 ;  /* 0x0000000000057941 */ /* 0x000fea0003800100 */
.L_x_661:
        /* <DEDUP_REMOVED lines=11> */
.L_x_663:
[----:B------:R-:W-:Y:S05]  /*294e0*/  BSYNC.RECONVERGENT B4 ;  /* 0x0000000000047941 */ /* 0x000fea0003800200 */
.L_x_660:
[----:B------:R-:W-:Y:S05]  /*294f0*/  @P1 BRA `(.L_x_664) ;  /* 0xfffffff400e01947 */ /* 0x000fea000383ffff */
[----:B------:R-:W-:Y:S05]  /*29500*/  BSYNC.RECONVERGENT B3 ;  /* 0x0000000000037941 */ /* 0x000fea0003800200 */
.L_x_655:
        /* <DEDUP_REMOVED lines=49> */
.L_x_667:
[----:B------:R-:W-:Y:S05]  /*29820*/  BSYNC.RELIABLE B4 ;  /* 0x0000000000047941 */ /* 0x000fea0003800100 */
.L_x_666:
        /* <DEDUP_REMOVED lines=11> */
.L_x_668:
[----:B------:R-:W-:Y:S05]  /*298e0*/  BSYNC.RECONVERGENT B3 ;  /* 0x0000000000037941 */ /* 0x000fea0003800200 */
.L_x_665:
        /* <DEDUP_REMOVED lines=35> */
.L_x_670:
[----:B--2---:R-:W-:-:S04]  /*29b20*/  IADD3 R24, P0, PT, R24, -R27, RZ ;  /* 0x8000001b18187210 */ /* 0x004fc80007f1e0ff */
        /* <DEDUP_REMOVED lines=8> */
.L_x_672:
[----:B------:R-:W-:Y:S05]  /*29bb0*/  BSYNC.RELIABLE B4 ;  /* 0x0000000000047941 */ /* 0x000fea0003800100 */
.L_x_671:
        /* <DEDUP_REMOVED lines=18> */
.L_x_673:
[----:B------:R-:W-:Y:S05]  /*29ce0*/  BSYNC.RECONVERGENT B3 ;  /* 0x0000000000037941 */ /* 0x000fea0003800200 */
.L_x_669:
[----:B------:R-:W2:Y:S04]  /*29cf0*/  LDL R27, [R1+0x1e4] ;  /* 0x0001e400011b7983 */ /* 0x000ea80000100800 */
[----:B------:R-:W2:Y:S04]  /*29d00*/  LDL.64 R10, [R1+0x180] ;  /* 0x00018000010a7983 */ /* 0x000ea80000100a00 */
[----:B------:R-:W3:Y:S04]  /*29d10*/  LDL.64 R40, [R1+0x1e8] ;  /* 0x0001e80001287983 */ /* 0x000ee80000100a00 */
[----:B------:R-:W4:Y:S04]  /*29d20*/  LDL.64 R18, [R1+0x188] ;  /* 0x0001880001127983 */ /* 0x000f280000100a00 */
[----:B------:R-:W5:Y:S04]  /*29d30*/  LDL.64 R36, [R1+0x1f0] ;  /* 0x0001f00001247983 */ /* 0x000f680000100a00 */
[----:B------:R-:W5:Y:S04]  /*29d40*/  LDL.64 R38, [R1+0x190] ;  /* 0x0001900001267983 */ /* 0x000f680000100a00 */
[----:B------:R-:W5:Y:S04]  /*29d50*/  LDL.64 R20, [R1+0x1f8] ;  /* 0x0001f80001147983 */ /* 0x000f680000100a00 */
[----:B------:R-:W5:Y:S04]  /*29d60*/  LDL.64 R22, [R1+0x198] ;  /* 0x0001980001167983 */ /* 0x000f680000100a00 */
[----:B------:R-:W5:Y:S01]  /*29d70*/  LDL R42, [R1+0x200] ;  /* 0x00020000012a7983 */ /* 0x000f620000100800 */
[----:B------:R-:W-:Y:S04]  /*29d80*/  BSSY.RECONVERGENT B3, `(.L_x_674) ;  /* 0x0000049000037945 */ /* 0x000fe80003800200 */
[----:B------:R-:W-:Y:S01]  /*29d90*/  BSSY.RELIABLE B4, `(.L_x_675) ;  /* 0x0000038000047945 */ /* 0x000fe20003800100 */
[----:B------:R0:W-:Y:S04]  /*29da0*/  STL.64 [R1+0x228], R24 ;  /* 0x0002281801007387 */ /* 0x0001e80000100a00 */
[----:B------:R0:W-:Y:S04]  /*29db0*/  STL.64 [R1+0x230], R16 ;  /* 0x0002301001007387 */ /* 0x0001e80000100a00 */
[----:B------:R0:W-:Y:S04]  /*29dc0*/  STL.64 [R1+0x238], R14 ;  /* 0x0002380e01007387 */ /* 0x0001e80000100a00 */
[----:B------:R0:W-:Y:S01]  /*29dd0*/  STL.64 [R1+0x240], R12 ;  /* 0x0002400c01007387 */ /* 0x0001e20000100a00 */
[----:B--2---:R-:W-:-:S04]  /*29de0*/  IADD3 R10, P0, PT, R10, R27, RZ ;  /* 0x0000001b0a0a7210 */ /* 0x004fc80007f1e0ff */
[----:B---3--:R-:W-:-:S04]  /*29df0*/  IADD3.X R11, P0, PT, R40, R11, RZ, P0, !PT ;  /* 0x0000000b280b7210 */ /* 0x008fc8000071e4ff */
[----:B----4-:R-:W-:Y:S01]  /*29e00*/  IADD3.X R18, P0, PT, R18, R41, RZ, P0, !PT ;  /* 0x0000002912127210 */ /* 0x010fe2000071e4ff */
[----:B------:R0:W-:Y:S03]  /*29e10*/  STL.64 [R1+0x100], R10 ;  /* 0x0001000a01007387 */ /* 0x0001e60000100a00 */
[----:B-----5:R-:W-:-:S04]  /*29e20*/  IADD3.X R19, P0, PT, R36, R19, RZ, P0, !PT ;  /* 0x0000001324137210 */ /* 0x020fc8000071e4ff */
        /* <DEDUP_REMOVED lines=46> */
.L_x_676:
[----:B------:R-:W-:Y:S05]  /*2a110*/  BSYNC.RELIABLE B4 ;  /* 0x0000000000047941 */ /* 0x000fea0003800100 */
.L_x_675:
        /* <DEDUP_REMOVED lines=15> */
.L_x_677:
[----:B------:R-:W-:Y:S05]  /*2a210*/  BSYNC.RECONVERGENT B3 ;  /* 0x0000000000037941 */ /* 0x000fea0003800200 */
.L_x_674:
[----:B------:R-:W-:Y:S01]  /*2a220*/  BSSY.RECONVERGENT B3, `(.L_x_678) ;  /* 0x000008e000037945 */ /* 0x000fe20003800200 */
[----:B------:R-:W-:Y:S02]  /*2a230*/  CS2R R16, SRZ ;  /* 0x0000000000107805 */ /* 0x000fe4000001ff00 */
[----:B------:R-:W-:Y:S01]  /*2a240*/  CS2R R20, SRZ ;  /* 0x0000000000147805 */ /* 0x000fe2000001ff00 */
[----:B------:R-:W-:Y:S01]  /*2a250*/  IMAD.MOV.U32 R25, RZ, RZ, RZ ;  /* 0x000000ffff197224 */ /* 0x000fe200078e00ff */
[----:B------:R-:W-:Y:S02]  /*2a260*/  CS2R R12, SRZ ;  /* 0x00000000000c7805 */ /* 0x000fe4000001ff00 */
[----:B------:R-:W-:-:S07]  /*2a270*/  CS2R R14, SRZ ;  /* 0x00000000000e7805 */ /* 0x000fce000001ff00 */
.L_x_687:
        /* <DEDUP_REMOVED lines=59> */
.L_x_682:
[----:B------:R-:W-:Y:S05]  /*2a630*/  BSYNC.RELIABLE B5 ;  /* 0x0000000000057941 */ /* 0x000fea0003800100 */
.L_x_681:
        /* <DEDUP_REMOVED lines=11> */
.L_x_680:
[----:B------:R-:W-:Y:S05]  /*2a6f0*/  BSYNC.RECONVERGENT B4 ;  /* 0x0000000000047941 */ /* 0x000fea0003800200 */
.L_x_679:
        /* <DEDUP_REMOVED lines=50> */
.L_x_685:
[----:B------:R-:W-:Y:S05]  /*2aa20*/  BSYNC.RELIABLE B5 ;  /* 0x0000000000057941 */ /* 0x000fea0003800100 */
.L_x_684:
        /* <DEDUP_REMOVED lines=11> */
.L_x_686:
[----:B------:R-:W-:Y:S05]  /*2aae0*/  BSYNC.RECONVERGENT B4 ;  /* 0x0000000000047941 */ /* 0x000fea0003800200 */
.L_x_683:
[----:B------:R-:W-:Y:S05]  /*2aaf0*/  @P1 BRA `(.L_x_687) ;  /* 0xfffffff400e01947 */ /* 0x000fea000383ffff */
[----:B------:R-:W-:Y:S05]  /*2ab00*/  BSYNC.RECONVERGENT B3 ;  /* 0x0000000000037941 */ /* 0x000fea0003800200 */
.L_x_678:
        /* <DEDUP_REMOVED lines=38> */
.L_x_689:
[----:B0-----:R-:W-:-:S04]  /*2ad70*/  IADD3 R12, P0, PT, -R29, R12, RZ ;  /* 0x0000000c1d0c7210 */ /* 0x001fc80007f1e1ff */
        /* <DEDUP_REMOVED lines=8> */
.L_x_691:
[----:B------:R-:W-:Y:S05]  /*2ae00*/  BSYNC.RELIABLE B4 ;  /* 0x0000000000047941 */ /* 0x000fea0003800100 */
.L_x_690:
[----:B------:R-:W0:Y:S01]  /*2ae10*/  LDCU.128 UR8, c[0x3][URZ] ;  /* 0x00c00000ff0877ac */ /* 0x000e220008000c00 */
[----:B------:R-:W2:Y:S01]  /*2ae20*/  LDCU.64 UR4, c[0x3][0x10] ;  /* 0x00c00200ff0477ac */ /* 0x000ea20008000a00 */
[----:B------:R-:W3:Y:S01]  /*2ae30*/  LDCU UR6, c[0x3][0x18] ;  /* 0x00c00300ff0677ac */ /* 0x000ee20008000800 */
        /* <DEDUP_REMOVED lines=15> */
.L_x_692:
[----:B------:R-:W-:Y:S05]  /*2af30*/  BSYNC.RECONVERGENT B3 ;  /* 0x0000000000037941 */ /* 0x000fea0003800200 */
.L_x_688:
        /* <DEDUP_REMOVED lines=35> */
.L_x_694:
        /* <DEDUP_REMOVED lines=9> */
.L_x_696:
[----:B------:R-:W-:Y:S05]  /*2b200*/  BSYNC.RELIABLE B4 ;  /* 0x0000000000047941 */ /* 0x000fea0003800100 */
.L_x_695:
        /* <DEDUP_REMOVED lines=18> */
.L_x_697:
[----:B------:R-:W-:Y:S05]  /*2b330*/  BSYNC.RECONVERGENT B3 ;  /* 0x0000000000037941 */ /* 0x000fea0003800200 */
.L_x_693:
        /* <DEDUP_REMOVED lines=10> */
.L_x_707:
        /* <DEDUP_REMOVED lines=59> */
.L_x_702:
[----:B------:R-:W-:Y:S05]  /*2b790*/  BSYNC.RELIABLE B5 ;  /* 0x0000000000057941 */ /* 0x000fea0003800100 */
.L_x_701:
        /* <DEDUP_REMOVED lines=11> */
.L_x_700:
[----:B------:R-:W-:Y:S05]  /*2b850*/  BSYNC.RECONVERGENT B4 ;  /* 0x0000000000047941 */ /* 0x000fea0003800200 */
.L_x_699:
[----:B-1----:R-:W-:Y:S01]  /*2b860*/  IADD3 R8, P0, PT, R8, R8, RZ ;  /* 0x0000000808087210 */ /* 0x002fe20007f1e0ff */
[----:B------:R-:W0:Y:S01]  /*2b870*/  LDCU UR4, c[0x3][0x1c] ;  /* 0x00c00380ff0477ac */ /* 0x000e220008000800 */
[----:B------:R-:W-:Y:S04]  /*2b880*/  BSSY.RECONVERGENT B4, `(.L_x_703) ;  /* 0x000003d000047945 */ /* 0x000fe80003800200 */
[----:B------:R-:W-:Y:S01]  /*2b890*/  BSSY.RELIABLE B5, `(.L_x_704) ;  /* 0x0000030000057945 */ /* 0x000fe20003800100 */
[----:B------:R-:W-:-:S04]  /*2b8a0*/  IADD3.X R9, P0, PT, R9, R9, RZ, P0, !PT ;  /* 0x0000000909097210 */ /* 0x000fc8000071e4ff */
[----:B------:R-:W-:-:S04]  /*2b8b0*/  IADD3.X R6, P0, PT, R6, R6, RZ, P0, !PT ;  /* 0x0000000606067210 */ /* 0x000fc8000071e4ff */
[----:B------:R-:W-:-:S04]  /*2b8c0*/  IADD3.X R7, P0, PT, R7, R7, RZ, P0, !PT ;  /* 0x0000000707077210 */ /* 0x000fc8000071e4ff */
[----:B------:R-:W-:Y:S01]  /*2b8d0*/  IADD3.X R4, P0, PT, R4, R4, RZ, P0, !PT ;  /* 0x0000000404047210 */ /* 0x000fe2000071e4ff */
[----:B0-----:R-:W-:-:S03]  /*2b8e0*/  IMAD.U32 R36, RZ, RZ, UR4 ;  /* 0x00000004ff247e24 */ /* 0x001fc6000f8e00ff */
        /* <DEDUP_REMOVED lines=42> */
.L_x_705:
[----:B------:R-:W-:Y:S05]  /*2bb90*/  BSYNC.RELIABLE B5 ;  /* 0x0000000000057941 */ /* 0x000fea0003800100 */
.L_x_704:
        /* <DEDUP_REMOVED lines=11> */
.L_x_706:
[----:B------:R-:W-:Y:S05]  /*2bc50*/  BSYNC.RECONVERGENT B4 ;  /* 0x0000000000047941 */ /* 0x000fea0003800200 */
.L_x_703:
[----:B------:R-:W-:Y:S05]  /*2bc60*/  @P1 BRA `(.L_x_707) ;  /* 0xfffffff400dc1947 */ /* 0x000fea000383ffff */
[----:B------:R-:W-:Y:S05]  /*2bc70*/  BSYNC.RECONVERGENT B3 ;  /* 0x0000000000037941 */ /* 0x000fea0003800200 */
.L_x_698:
[----:B------:R-:W-:Y:S01]  /*2bc80*/  IMAD.MOV.U32 R2, RZ, RZ, R11 ;  /* 0x000000ffff027224 */ /* 0x000fe200078e000b */
[----:B------:R1:W-:Y:S01]  /*2bc90*/  STL.U8 [R1+0x268], RZ ;  /* 0x000268ff01007387 */ /* 0x0003e20000100000 */
[----:B------:R-:W-:Y:S01]  /*2bca0*/  IMAD.MOV.U32 R3, RZ, RZ, R20 ;  /* 0x000000ffff037224 */ /* 0x000fe200078e0014 */
[----:B------:R-:W-:Y:S01]  /*2bcb0*/  PLOP3.LUT P0, PT, PT, PT, PT, 0x80, 0x8 ;  /* 0x000000000008781c */ /* 0x000fe20003f0f070 */
[----:B------:R-:W-:Y:S02]  /*2bcc0*/  IMAD.MOV.U32 R4, RZ, RZ, R21 ;  /* 0x000000ffff047224 */ /* 0x000fe400078e0015 */
[----:B------:R-:W-:Y:S01]  /*2bcd0*/  IMAD.MOV.U32 R5, RZ, RZ, R22 ;  /* 0x000000ffff057224 */ /* 0x000fe200078e0016 */
[----:B------:R1:W-:Y:S01]  /*2bce0*/  STL.64 [R1+0x248], R2 ;  /* 0x0002480201007387 */ /* 0x0003e20000100a00 */
[----:B------:R-:W-:Y:S02]  /*2bcf0*/  IMAD.MOV.U32 R6, RZ, RZ, R23 ;  /* 0x000000ffff067224 */ /* 0x000fe400078e0017 */
[----:B------:R-:W-:Y:S01]  /*2bd00*/  IMAD.MOV.U32 R7, RZ, RZ, R24 ;  /* 0x000000ffff077224 */ /* 0x000fe200078e0018 */
[----:B------:R1:W-:Y:S01]  /*2bd10*/  STL.64 [R1+0x250], R4 ;  /* 0x0002500401007387 */ /* 0x0003e20000100a00 */
[----:B------:R-:W-:-:S03]  /*2bd20*/  IMAD.MOV.U32 R26, RZ, RZ, R25 ;  /* 0x000000ffff1a7224 */ /* 0x000fc600078e0019 */
[----:B------:R1:W-:Y:S04]  /*2bd30*/  STL.64 [R1+0x258], R6 ;  /* 0x0002580601007387 */ /* 0x0003e80000100a00 */
[----:B------:R1:W-:Y:S02]  /*2bd40*/  STL.64 [R1+0x260], R26 ;  /* 0x0002601a01007387 */ /* 0x0003e40000100a00 */
.L_x_357:
[----:B------:R-:W-:Y:S05]  /*2bd50*/  BSYNC.RECONVERGENT B1 ;  /* 0x0000000000017941 */ /* 0x000fea0003800200 */
.L_x_355:
[----:B------:R-:W-:Y:S04]  /*2bd60*/  BSSY.RECONVERGENT B3, `(.L_x_708) ;  /* 0x00003ad000037945 */ /* 0x000fe80003800200 */
[----:B------:R-:W-:Y:S05]  /*2bd70*/  @!P0 BRA `(.L_x_709) ;  /* 0x0000003800ac8947 */ /* 0x000fea0003800000 */
[----:B-1-34-:R-:W1:Y:S01]  /*2bd80*/  LDC.64 R4, c[0x3][RZ] ;  /* 0x00c00000ff047b82 */ /* 0x01ae620000000a00 */
[----:B------:R-:W-:Y:S01]  /*2bd90*/  IMAD.MOV.U32 R16, RZ, RZ, R21 ;  /* 0x000000ffff107224 */ /* 0x000fe200078e0015 */
[----:B------:R-:W-:Y:S01]  /*2bda0*/  STL.64 [R1+0x28], RZ ;  /* 0x000028ff01007387 */ /* 0x000fe20000100a00 */
[----:B------:R-:W-:Y:S02]  /*2bdb0*/  IMAD.MOV.U32 R17, RZ, RZ, R22 ;  /* 0x000000ffff117224 */ /* 0x000fe400078e0016 */
[----:B------:R-:W-:Y:S01]  /*2bdc0*/  IMAD.MOV.U32 R18, RZ, RZ, R23 ;  /* 0x000000ffff127224 */ /* 0x000fe200078e0017 */
[----:B------:R-:W-:Y:S01]  /*2bdd0*/  STL.64 [R1+0x30], RZ ;  /* 0x000030ff01007387 */ /* 0x000fe20000100a00 */
[----:B------:R-:W-:Y:S01]  /*2bde0*/  IMAD.MOV.U32 R19, RZ, RZ, R24 ;  /* 0x000000ffff137224 */ /* 0x000fe200078e0018 */
[----:B------:R-:W3:Y:S01]  /*2bdf0*/  LDC.64 R6, c[0x3][0x8] ;  /* 0x00c00200ff067b82 */ /* 0x000ee20000000a00 */
[----:B------:R-:W-:Y:S01]  /*2be00*/  IMAD.MOV.U32 R26, RZ, RZ, R25 ;  /* 0x000000ffff1a7224 */ /* 0x000fe200078e0019 */
[----:B------:R-:W-:Y:S01]  /*2be10*/  STL.64 [R1+0x48], R16 ;  /* 0x0000481001007387 */ /* 0x000fe20000100a00 */
[----:B------:R-:W-:-:S02]  /*2be20*/  IMAD.MOV.U32 R2, RZ, RZ, 0x1 ;  /* 0x00000001ff027424 */ /* 0x000fc400078e00ff */
[----:B------:R-:W-:Y:S01]  /*2be30*/  IMAD.MOV.U32 R3, RZ, RZ, RZ ;  /* 0x000000ffff037224 */ /* 0x000fe200078e00ff */
[----:B------:R-:W-:Y:S01]  /*2be40*/  STL.64 [R1+0x50], R18 ;  /* 0x0000501201007387 */ /* 0x000fe20000100a00 */
[----:B------:R-:W-:Y:S01]  /*2be50*/  IMAD.MOV.U32 R8, RZ, RZ, R11 ;  /* 0x000000ffff087224 */ /* 0x000fe200078e000b */
[----:B------:R-:W4:Y:S01]  /*2be60*/  LDC.64 R12, c[0x3][0x10] ;  /* 0x00c00400ff0c7b82 */ /* 0x000f220000000a00 */
[----:B------:R-:W-:Y:S01]  /*2be70*/  IMAD.MOV.U32 R9, RZ, RZ, R20 ;  /* 0x000000ffff097224 */ /* 0x000fe200078e0014 */
[----:B------:R-:W-:Y:S01]  /*2be80*/  STL.64 [R1+0x58], R26 ;  /* 0x0000581a01007387 */ /* 0x000fe20000100a00 */
[----:B------:R-:W-:-:S03]  /*2be90*/  IMAD.MOV.U32 R0, RZ, RZ, RZ ;  /* 0x000000ffff007224 */ /* 0x000fc600078e00ff */
[----:B------:R-:W-:Y:S01]  /*2bea0*/  STL.64 [R1+0x38], RZ ;  /* 0x000038ff01007387 */ /* 0x000fe20000100a00 */
[----:B-1----:R-:W-:Y:S01]  /*2beb0*/  IADD3 R4, P0, PT, R4, -0x2, RZ ;  /* 0xfffffffe04047810 */ /* 0x002fe20007f1e0ff */
[----:B------:R-:W1:Y:S02]  /*2bec0*/  LDC R14, c[0x3][0x18] ;  /* 0x00c00600ff0e7b82 */ /* 0x000e640000000800 */
[----:B------:R5:W-:Y:S01]  /*2bed0*/  STL.64 [R1+0x20], R2 ;  /* 0x0000200201007387 */ /* 0x000be20000100a00 */
[----:B------:R-:W-:-:S03]  /*2bee0*/  IADD3.X R5, P0, PT, R5, -0x1, RZ, P0, !PT ;  /* 0xffffffff05057810 */ /* 0x000fc6000071e4ff */
[----:B------:R0:W-:Y:S01]  /*2bef0*/  STL.64 [R1+0x40], R8 ;  /* 0x0000400801007387 */ /* 0x0001e20000100a00 */
[----:B---3--:R-:W-:-:S03]  /*2bf00*/  IADD3.X R6, P0, PT, R6, -0x1, RZ, P0, !PT ;  /* 0xffffffff06067810 */ /* 0x008fc6000071e4ff */
[----:B------:R3:W-:Y:S01]  /*2bf10*/  STL.64 [R1], R4 ;  /* 0x0000000401007387 */ /* 0x0007e20000100a00 */
[----:B------:R-:W-:Y:S02]  /*2bf20*/  IADD3.X R7, P0, PT, R7, -0x1, RZ, P0, !PT ;  /* 0xffffffff07077810 */ /* 0x000fe4000071e4ff */
[----:B-----5:R-:W-:Y:S02]  /*2bf30*/  CS2R R2, SRZ ;  /* 0x0000000000027805 */ /* 0x020fe4000001ff00 */
[----:B----4-:R-:W-:Y:S01]  /*2bf40*/  IADD3.X R12, P0, PT, R12, -0x1, RZ, P0, !PT ;  /* 0xffffffff0c0c7810 */ /* 0x010fe2000071e4ff */
[----:B------:R4:W-:Y:S01]  /*2bf50*/  STL.64 [R1+0x8], R6 ;  /* 0x0000080601007387 */ /* 0x0009e20000100a00 */
[----:B0-----:R-:W-:Y:S02]  /*2bf60*/  IMAD.MOV.U32 R8, RZ, RZ, 0x1 ;  /* 0x00000001ff087424 */ /* 0x001fe400078e00ff */
[----:B------:R-:W-:Y:S01]  /*2bf70*/  IADD3.X R13, P0, PT, R13, -0x1, RZ, P0, !PT ;  /* 0xffffffff0d0d7810 */ /* 0x000fe2000071e4ff */
[----:B------:R-:W-:Y:S01]  /*2bf80*/  IMAD.MOV.U32 R9, RZ, RZ, RZ ;  /* 0x000000ffff097224 */ /* 0x000fe200078e00ff */
[----:B---3--:R-:W-:-:S02]  /*2bf90*/  CS2R R4, SRZ ;  /* 0x0000000000047805 */ /* 0x008fc4000001ff00 */
[----:B-1----:R-:W-:Y:S01]  /*2bfa0*/  IADD3.X R14, P0, PT, R14, -0x1, RZ, P0, !PT ;  /* 0xffffffff0e0e7810 */ /* 0x002fe2000071e4ff */
[----:B------:R0:W-:Y:S03]  /*2bfb0*/  STL.64 [R1+0x10], R12 ;  /* 0x0000100c01007387 */ /* 0x0001e60000100a00 */
[----:B------:R-:W-:Y:S02]  /*2bfc0*/  IADD3.X R15, PT, PT, R36, -0x1, RZ, P0, !PT ;  /* 0xffffffff240f7810 */ /* 0x000fe400007fe4ff */
[----:B----4-:R-:W-:-:S03]  /*2bfd0*/  CS2R R6, SRZ ;  /* 0x0000000000067805 */ /* 0x010fc6000001ff00 */
[----:B------:R0:W-:Y:S04]  /*2bfe0*/  STL.64 [R1+0x18], R14 ;  /* 0x0000180e01007387 */ /* 0x0001e80000100a00 */
.L_x_730:
[----:B------:R-:W-:-:S04]  /*2bff0*/  SHF.R.U32.HI R10, RZ, 0x5, R0 ;  /* 0x00000005ff0a7819 */ /* 0x000fc80000011600 */
[----:B------:R-:W-:-:S05]  /*2c000*/  LEA R10, R10, UR7, 0x2 ;  /* 0x000000070a0a7c11 */ /* 0x000fca000f8e10ff */
[----:B01----:R-:W3:Y:S01]  /*2c010*/  LDL R13, [R10] ;  /* 0x000000000a0d7983 */ /* 0x003ee20000100800 */
[----:B------:R-:W-:Y:S01]  /*2c020*/  BSSY.RECONVERGENT B1, `(.L_x_710) ;  /* 0x000009e000017945 */ /* 0x000fe20003800200 */
[----:B---3--:R-:W-:-:S04]  /*2c030*/  SHF.R.W.U32.HI R13, RZ, R0, R13 ;  /* 0x00000000ff0d7219 */ /* 0x008fc80000011e0d */
[----:B------:R-:W-:-:S04]  /*2c040*/  LOP3.LUT R13, R13, 0x1, RZ, 0xc0, !PT ;  /* 0x000000010d0d7812 */ /* 0x000fc800078ec0ff */
[----:B------:R-:W-:-:S13]  /*2c050*/  ISETP.NE.U32.AND P0, PT, R13, 0x1, PT ;  /* 0x000000010d00780c */ /* 0x000fda0003f05070 */
        /* <DEDUP_REMOVED lines=14> */
.L_x_720:
        /* <DEDUP_REMOVED lines=59> */
.L_x_715:
[----:B------:R-:W-:Y:S05]  /*2c4f0*/  BSYNC.RELIABLE B5 ;  /* 0x0000000000057941 */ /* 0x000fea0003800100 */
.L_x_714:
        /* <DEDUP_REMOVED lines=11> */
.L_x_713:
[----:B------:R-:W-:Y:S05]  /*2c5b0*/  BSYNC.RECONVERGENT B4 ;  /* 0x0000000000047941 */ /* 0x000fea0003800200 */
.L_x_712:
        /* <DEDUP_REMOVED lines=50> */
.L_x_718:
[----:B------:R-:W-:Y:S05]  /*2c8e0*/  BSYNC.RELIABLE B5 ;  /* 0x0000000000057941 */ /* 0x000fea0003800100 */
.L_x_717:
        /* <DEDUP_REMOVED lines=11> */
.L_x_719:
[----:B------:R-:W-:Y:S05]  /*2c9a0*/  BSYNC.RECONVERGENT B4 ;  /* 0x0000000000047941 */ /* 0x000fea0003800200 */
.L_x_716:
[----:B------:R-:W-:Y:S05]  /*2c9b0*/  @P1 BRA `(.L_x_720) ;  /* 0xfffffff400e01947 */ /* 0x000fea000383ffff */
[----:B------:R0:W-:Y:S04]  /*2c9c0*/  STL.64 [R1+0x20], R8 ;  /* 0x0000200801007387 */ /* 0x0001e80000100a00 */
[----:B------:R0:W-:Y:S04]  /*2c9d0*/  STL.64 [R1+0x28], R6 ;  /* 0x0000280601007387 */ /* 0x0001e80000100a00 */
[----:B------:R0:W-:Y:S04]  /*2c9e0*/  STL.64 [R1+0x30], R4 ;  /* 0x0000300401007387 */ /* 0x0001e80000100a00 */
[----:B------:R0:W-:Y:S02]  /*2c9f0*/  STL.64 [R1+0x38], R2 ;  /* 0x0000380201007387 */ /* 0x0001e40000100a00 */
.L_x_711:
[----:B------:R-:W-:Y:S05]  /*2ca00*/  BSYNC.RECONVERGENT B1 ;  /* 0x0000000000017941 */ /* 0x000fea0003800200 */
.L_x_710:
[----:B------:R-:W-:Y:S01]  /*2ca10*/  IMAD.MOV.U32 R10, RZ, RZ, RZ ;  /* 0x000000ffff0a7224 */ /* 0x000fe200078e00ff */
[----:B------:R-:W-:Y:S02]  /*2ca20*/  CS2R R12, SRZ ;  /* 0x00000000000c7805 */ /* 0x000fe4000001ff00 */
[----:B------:R-:W-:Y:S02]  /*2ca30*/  CS2R R14, SRZ ;  /* 0x00000000000e7805 */ /* 0x000fe4000001ff00 */
[----:B------:R-:W-:Y:S02]  /*2ca40*/  CS2R R16, SRZ ;  /* 0x0000000000107805 */ /* 0x000fe4000001ff00 */
[----:B------:R-:W-:-:S07]  /*2ca50*/  CS2R R18, SRZ ;  /* 0x0000000000127805 */ /* 0x000fce000001ff00 */
.L_x_729:
[----:B------:R-:W-:Y:S01]  /*2ca60*/  SHF.R.U32.HI R29, RZ, 0x5, R10 ;  /* 0x00000005ff1d7819 */ /* 0x000fe2000001160a */
[----:B------:R-:W-:-:S04]  /*2ca70*/  IMAD.U32 R46, RZ, RZ, UR27 ;  /* 0x0000001bff2e7e24 */ /* 0x000fc8000f8e00ff */
        /* <DEDUP_REMOVED lines=58> */
.L_x_724:
[----:B------:R-:W-:Y:S05]  /*2ce20*/  BSYNC.RELIABLE B4 ;  /* 0x0000000000047941 */ /* 0x000fea0003800100 */
.L_x_723:
        /* <DEDUP_REMOVED lines=11> */
.L_x_722:
[----:B------:R-:W-:Y:S05]  /*2cee0*/  BSYNC.RECONVERGENT B1 ;  /* 0x0000000000017941 */ /* 0x000fea0003800200 */
.L_x_721:
[----:B--2---:R-:W-:Y:S01]  /*2cef0*/  IADD3 R11, P0, PT, R11, R11, RZ ;  /* 0x0000000b0b0b7210 */ /* 0x004fe20007f1e0ff */
        /* <DEDUP_REMOVED lines=49> */
.L_x_727:
[----:B------:R-:W-:Y:S05]  /*2d210*/  BSYNC.RELIABLE B4 ;  /* 0x0000000000047941 */ /* 0x000fea0003800100 */
.L_x_726:
        /* <DEDUP_REMOVED lines=11> */
.L_x_728:
[----:B------:R-:W-:Y:S05]  /*2d2d0*/  BSYNC.RECONVERGENT B1 ;  /* 0x0000000000017941 */ /* 0x000fea0003800200 */
.L_x_725:
[----:B------:R-:W-:Y:S05]  /*2d2e0*/  @P1 BRA `(.L_x_729) ;  /* 0xfffffff400dc1947 */ /* 0x000fea000383ffff */
[----:B------:R1:W-:Y:S01]  /*2d2f0*/  STL.64 [R1+0x40], R12 ;  /* 0x0000400c01007387 */ /* 0x0003e20000100a00 */
[----:B------:R-:W-:Y:S02]  /*2d300*/  VIADD R0, R0, 0x1 ;  /* 0x0000000100007836 */ /* 0x000fe40000000000 */
[----:B------:R-:W-:Y:S01]  /*2d310*/  IMAD.MOV.U32 R27, RZ, RZ, R19 ;  /* 0x000000ffff1b7224 */ /* 0x000fe200078e0013 */
[----:B------:R1:W-:Y:S01]  /*2d320*/  STL.64 [R1+0x48], R14 ;  /* 0x0000480e01007387 */ /* 0x0003e20000100a00 */
[----:B------:R-:W-:Y:S01]  /*2d330*/  IMAD.MOV.U32 R25, RZ, RZ, R18 ;  /* 0x000000ffff197224 */ /* 0x000fe200078e0012 */
[----:B------:R-:W-:Y:S01]  /*2d340*/  ISETP.NE.AND P0, PT, R0, 0x100, PT ;  /* 0x000001000000780c */ /* 0x000fe20003f05270 */
        /* <DEDUP_REMOVED lines=8> */
[----:B------:R-:W-:Y:S05]  /*2d3d0*/  @P0 BRA `(.L_x_730) ;  /* 0xffffffec00040947 */ /* 0x000fea000383ffff */
[----:B------:R2:W-:Y:S01]  /*2d3e0*/  STL.64 [R1+0x60], R8 ;  /* 0x0000600801007387 */ /* 0x0005e20000100a00 */
[----:B-1----:R-:W-:Y:S01]  /*2d3f0*/  IMAD.MOV.U32 R19, RZ, RZ, R8 ;  /* 0x000000ffff137224 */ /* 0x002fe200078e0008 */
        /* <DEDUP_REMOVED lines=13> */
[----:B------:R-:W-:-:S02]  /*2d4d0*/  IMAD.MOV.U32 R22, RZ, RZ, R3 ;  /* 0x000000ffff167224 */ /* 0x000fc400078e0003 */
[----:B------:R-:W-:-:S07]  /*2d4e0*/  IMAD.MOV.U32 R24, RZ, RZ, RZ ;  /* 0x000000ffff187224 */ /* 0x000fce00078e00ff */
.L_x_739:
        /* <DEDUP_REMOVED lines=59> */
.L_x_734:
[----:B------:R-:W-:Y:S05]  /*2d8a0*/  BSYNC.RELIABLE B4 ;  /* 0x0000000000047941 */ /* 0x000fea0003800100 */
.L_x_733:
        /* <DEDUP_REMOVED lines=11> */
.L_x_732:
[----:B------:R-:W-:Y:S05]  /*2d960*/  BSYNC.RECONVERGENT B1 ;  /* 0x0000000000017941 */ /* 0x000fea0003800200 */
.L_x_731:
        /* <DEDUP_REMOVED lines=50> */
.L_x_737:
[----:B------:R-:W-:Y:S05]  /*2dc90*/  BSYNC.RELIABLE B4 ;  /* 0x0000000000047941 */ /* 0x000fea0003800100 */
.L_x_736:
        /* <DEDUP_REMOVED lines=11> */
.L_x_738:
[----:B------:R-:W-:Y:S05]  /*2dd50*/  BSYNC.RECONVERGENT B1 ;  /* 0x0000000000017941 */ /* 0x000fea0003800200 */
.L_x_735:
[----:B------:R-:W-:Y:S05]  /*2dd60*/  @P1 BRA `(.L_x_739) ;  /* 0xfffffff400e01947 */ /* 0x000fea000383ffff */
[----:B------:R1:W-:Y:S01]  /*2dd70*/  STL.64 [R1+0x80], R16 ;  /* 0x0000801001007387 */ /* 0x0003e20000100a00 */
[----:B------:R-:W-:Y:S02]  /*2dd80*/  CS2R R24, SRZ ;  /* 0x0000000000187805 */ /* 0x000fe4000001ff00 */
[----:B------:R-:W-:Y:S02]  /*2dd90*/  CS2R R22, SRZ ;  /* 0x0000000000167805 */ /* 0x000fe4000001ff00 */
[----:B------:R-:W-:Y:S01]  /*2dda0*/  CS2R R20, SRZ ;  /* 0x0000000000147805 */ /* 0x000fe2000001ff00 */
[----:B------:R1:W-:Y:S01]  /*2ddb0*/  STL.64 [R1+0x88], R14 ;  /* 0x0000880e01007387 */ /* 0x0003e20000100a00 */
[----:B------:R-:W-:Y:S01]  /*2ddc0*/  CS2R R18, SRZ ;  /* 0x0000000000127805 */ /* 0x000fe2000001ff00 */
[----:B------:R-:W-:Y:S02]  /*2ddd0*/  IMAD.MOV.U32 R26, RZ, RZ, RZ ;  /* 0x000000ffff1a7224 */ /* 0x000fe400078e00ff */
[----:B------:R1:W-:Y:S04]  /*2dde0*/  STL.64 [R1+0x90], R12 ;  /* 0x0000900c01007387 */ /* 0x0003e80000100a00 */
[----:B------:R1:W-:Y:S02]  /*2ddf0*/  STL.64 [R1+0x98], R10 ;  /* 0x0000980a01007387 */ /* 0x0003e40000100a00 */
.L_x_748:
        /* <DEDUP_REMOVED lines=60> */
.L_x_743:
[----:B------:R-:W-:Y:S05]  /*2e1c0*/  BSYNC.RELIABLE B4 ;  /* 0x0000000000047941 */ /* 0x000fea0003800100 */
.L_x_742:
        /* <DEDUP_REMOVED lines=11> */
.L_x_741:
[----:B------:R-:W-:Y:S05]  /*2e280*/  BSYNC.RECONVERGENT B1 ;  /* 0x0000000000017941 */ /* 0x000fea0003800200 */
.L_x_740:
[----:B0-2---:R-:W-:Y:S01]  /*2e290*/  IADD3 R8, P0, PT, R8, R8, RZ ;  /* 0x0000000808087210 */ /* 0x005fe20007f1e0ff */
        /* <DEDUP_REMOVED lines=49> */
.L_x_746:
[----:B------:R-:W-:Y:S05]  /*2e5b0*/  BSYNC.RELIABLE B4 ;  /* 0x0000000000047941 */ /* 0x000fea0003800100 */
.L_x_745:
        /* <DEDUP_REMOVED lines=11> */
.L_x_747:
[----:B------:R-:W-:Y:S05]  /*2e670*/  BSYNC.RECONVERGENT B1 ;  /* 0x0000000000017941 */ /* 0x000fea0003800200 */
.L_x_744:
[----:B------:R-:W-:Y:S05]  /*2e680*/  @P1 BRA `(.L_x_748) ;  /* 0xfffffff400dc1947 */ /* 0x000fea000383ffff */
[----:B------:R-:W-:Y:S02]  /*2e690*/  CS2R R52, SRZ ;  /* 0x0000000000347805 */ /* 0x000fe4000001ff00 */
[----:B------:R-:W-:Y:S02]  /*2e6a0*/  CS2R R2, SRZ ;  /* 0x0000000000027805 */ /* 0x000fe4000001ff00 */
[----:B------:R-:W-:Y:S02]  /*2e6b0*/  CS2R R4, SRZ ;  /* 0x0000000000047805 */ /* 0x000fe4000001ff00 */
[----:B------:R-:W-:Y:S01]  /*2e6c0*/  CS2R R6, SRZ ;  /* 0x0000000000067805 */ /* 0x000fe2000001ff00 */
[----:B------:R-:W-:-:S07]  /*2e6d0*/  IMAD.MOV.U32 R8, RZ, RZ, RZ ;  /* 0x000000ffff087224 */ /* 0x000fce00078e00ff */
.L_x_757:
        /* <DEDUP_REMOVED lines=59> */
.L_x_752:
[----:B------:R-:W-:Y:S05]  /*2ea90*/  BSYNC.RELIABLE B4 ;  /* 0x0000000000047941 */ /* 0x000fea0003800100 */
.L_x_751:
        /* <DEDUP_REMOVED lines=11> */
.L_x_750:
[----:B------:R-:W-:Y:S05]  /*2eb50*/  BSYNC.RECONVERGENT B1 ;  /* 0x0000000000017941 */ /* 0x000fea0003800200 */
.L_x_749:
        /* <DEDUP_REMOVED lines=50> */
.L_x_755:
[----:B------:R-:W-:Y:S05]  /*2ee80*/  BSYNC.RELIABLE B4 ;  /* 0x0000000000047941 */ /* 0x000fea0003800100 */
.L_x_754:
        /* <DEDUP_REMOVED lines=11> */
.L_x_756:
[----:B------:R-:W-:Y:S05]  /*2ef40*/  BSYNC.RECONVERGENT B1 ;  /* 0x0000000000017941 */ /* 0x000fea0003800200 */
.L_x_753:
[----:B------:R-:W-:Y:S05]  /*2ef50*/  @P1 BRA `(.L_x_757) ;  /* 0xfffffff400e01947 */ /* 0x000fea000383ffff */
[----:B------:R-:W-:Y:S01]  /*2ef60*/  IMAD.MOV.U32 R54, RZ, RZ, RZ ;  /* 0x000000ffff367224 */ /* 0x000fe200078e00ff */
[----:B------:R-:W-:Y:S02]  /*2ef70*/  CS2R R2, SRZ ;  /* 0x0000000000027805 */ /* 0x000fe4000001ff00 */
[----:B------:R-:W-:Y:S02]  /*2ef80*/  CS2R R4, SRZ ;  /* 0x0000000000047805 */ /* 0x000fe4000001ff00 */
[----:B------:R-:W-:Y:S02]  /*2ef90*/  CS2R R6, SRZ ;  /* 0x0000000000067805 */ /* 0x000fe4000001ff00 */
[----:B------:R-:W-:-:S07]  /*2efa0*/  CS2R R8, SRZ ;  /* 0x0000000000087805 */ /* 0x000fce000001ff00 */
.L_x_766:
        /* <DEDUP_REMOVED lines=59> */
.L_x_761:
[----:B------:R-:W-:Y:S05]  /*2f360*/  BSYNC.RELIABLE B4 ;  /* 0x0000000000047941 */ /* 0x000fea0003800100 */
.L_x_760:
        /* <DEDUP_REMOVED lines=11> */
.L_x_759:
[----:B------:R-:W-:Y:S05]  /*2f420*/  BSYNC.RECONVERGENT B1 ;  /* 0x0000000000017941 */ /* 0x000fea0003800200 */
.L_x_758:
        /* <DEDUP_REMOVED lines=50> */
.L_x_764:
[----:B------:R-:W-:Y:S05]  /*2f750*/  BSYNC.RELIABLE B4 ;  /* 0x0000000000047941 */ /* 0x000fea0003800100 */
.L_x_763:
        /* <DEDUP_REMOVED lines=11> */
.L_x_765:
[----:B------:R-:W-:Y:S05]  /*2f810*/  BSYNC.RECONVERGENT B1 ;  /* 0x0000000000017941 */ /* 0x000fea0003800200 */
.L_x_762:
[----:B------:R-:W-:Y:S05]  /*2f820*/  @P1 BRA `(.L_x_766) ;  /* 0xfffffff400e01947 */ /* 0x000fea000383ffff */
.L_x_709:
[----:B------:R-:W-:Y:S05]  /*2f830*/  BSYNC.RECONVERGENT B3 ;  /* 0x0000000000037941 */ /* 0x000fea0003800200 */
.L_x_708:
[----:B-1-34-:R-:W-:Y:S02]  /*2f840*/  LOP3.LUT R3, R53, 0x1, R54, 0x78, !PT ;  /* 0x0000000135037812 */ /* 0x01afe400078e7836 */
[----:B------:R-:W-:Y:S02]  /*2f850*/  MOV R14, 0x2fb50 ;  /* 0x0002fb50000e7802 */ /* 0x000fe40000000f00 */
[----:B------:R-:W-:-:S04]  /*2f860*/  IADD3 R3, P0, PT, R3, 0x7f4a7c15, RZ ;  /* 0x7f4a7c1503037810 */ /* 0x000fc80007f1e0ff */
[----:B------:R-:W-:-:S04]  /*2f870*/  IADD3.X R5, PT, PT, R52, -0x61c88647, RZ, P0, !PT ;  /* 0x9e3779b934057810 */ /* 0x000fc800007fe4ff */
[--C-:B------:R-:W-:Y:S02]  /*2f880*/  SHF.R.U32.HI R2, RZ, 0x1e, R5.reuse ;  /* 0x0000001eff027819 */ /* 0x100fe40000011605 */
[----:B------:R-:W-:Y:S02]  /*2f890*/  SHF.R.U64 R4, R3, 0x1e, R5 ;  /* 0x0000001e03047819 */ /* 0x000fe40000001205 */
[----:B------:R-:W-:Y:S02]  /*2f8a0*/  LOP3.LUT R2, R2, R5, RZ, 0x3c, !PT ;  /* 0x0000000502027212 */ /* 0x000fe400078e3cff */
[----:B------:R-:W-:-:S03]  /*2f8b0*/  LOP3.LUT R4, R4, R3, RZ, 0x3c, !PT ;  /* 0x0000000304047212 */ /* 0x000fc600078e3cff */
[----:B------:R-:W-:Y:S02]  /*2f8c0*/  IMAD R5, R2, 0x1ce4e5b9, RZ ;  /* 0x1ce4e5b902057824 */ /* 0x000fe400078e02ff */
[----:B------:R-:W-:-:S04]  /*2f8d0*/  IMAD.WIDE.U32 R2, R4, 0x1ce4e5b9, RZ ;  /* 0x1ce4e5b904027825 */ /* 0x000fc800078e00ff */
[----:B------:R-:W-:-:S04]  /*2f8e0*/  IMAD R5, R4, -0x40a7b893, R5 ;  /* 0xbf58476d04057824 */ /* 0x000fc800078e0205 */
[----:B------:R-:W-:-:S05]  /*2f8f0*/  IMAD.IADD R4, R3, 0x1, R5 ;  /* 0x0000000103047824 */ /* 0x000fca00078e0205 */
        /* <DEDUP_REMOVED lines=8> */
[--C-:B------:R-:W-:Y:S02]  /*2f980*/  SHF.R.U64 R3, R2, 0x1f, R5.reuse ;  /* 0x0000001f02037819 */ /* 0x100fe40000001205 */
[----:B------:R-:W-:Y:S02]  /*2f990*/  SHF.R.U32.HI R4, RZ, 0x1f, R5 ;  /* 0x0000001fff047819 */ /* 0x000fe40000011605 */
[----:B------:R-:W-:Y:S02]  /*2f9a0*/  LOP3.LUT R2, R3, R2, RZ, 0x3c, !PT ;  /* 0x0000000203027212 */ /* 0x000fe400078e3cff */
[----:B------:R-:W-:Y:S02]  /*2f9b0*/  LOP3.LUT R3, R4, R5, RZ, 0x3c, !PT ;  /* 0x0000000504037212 */ /* 0x000fe400078e3cff */
        /* <DEDUP_REMOVED lines=13> */
[----:B------:R-:W-:Y:S02]  /*2fa90*/  LOP3.LUT R5, R5, R4, RZ, 0x3c, !PT ;  /* 0x0000000405057212 */ /* 0x000fe400078e3cff */
[----:B------:R-:W1:Y:S01]  /*2faa0*/  LDC R4, c[0x0][0x398] ;  /* 0x0000e600ff047b82 */ /* 0x000e620000000800 */
[----:B------:R-:W-:Y:S02]  /*2fab0*/  IMAD R8, R6, 0x133111eb, RZ ;  /* 0x133111eb06087824 */ /* 0x000fe400078e02ff */
[----:B------:R-:W-:-:S04]  /*2fac0*/  IMAD.WIDE.U32 R6, R5, 0x133111eb, RZ ;  /* 0x133111eb05067825 */ /* 0x000fc800078e00ff */
[----:B------:R-:W-:Y:S02]  /*2fad0*/  IMAD R9, R5, -0x6b2fb645, R8 ;  /* 0x94d049bb05097824 */ /* 0x000fe400078e0208 */
[----:B------:R-:W3:Y:S02]  /*2fae0*/  LDC R5, c[0x0][0x39c] ;  /* 0x0000e700ff057b82 */ /* 0x000ee40000000800 */
[----:B------:R-:W-:-:S05]  /*2faf0*/  IMAD.IADD R9, R7, 0x1, R9 ;  /* 0x0000000107097824 */ /* 0x000fca00078e0209 */
[--C-:B------:R-:W-:Y:S02]  /*2fb00*/  SHF.R.U64 R7, R6, 0x1f, R9.reuse ;  /* 0x0000001f06077819 */ /* 0x100fe40000001209 */
[----:B------:R-:W-:Y:S02]  /*2fb10*/  SHF.R.U32.HI R8, RZ, 0x1f, R9 ;  /* 0x0000001fff087819 */ /* 0x000fe40000011609 */
[----:B------:R-:W-:Y:S02]  /*2fb20*/  LOP3.LUT R7, R7, R6, RZ, 0x3c, !PT ;  /* 0x0000000607077212 */ /* 0x000fe400078e3cff */
[----:B------:R-:W-:-:S07]  /*2fb30*/  LOP3.LUT R6, R8, R9, RZ, 0x3c, !PT ;  /* 0x0000000908067212 */ /* 0x000fce00078e3cff */
[----:B0123--:R-:W-:Y:S05]  /*2fb40*/  CALL.REL.NOINC `($__internal_0_$__cuda_sm20_rem_u64) ;  /* 0x0000000400b87944 */ /* 0x00ffea0003c00000 */
[----:B------:R-:W0:Y:S01]  /*2fb50*/  LDCU.64 UR4, c[0x0][0x388] ;  /* 0x00007100ff0477ac */ /* 0x000e220008000a00 */
[--C-:B------:R-:W-:Y:S02]  /*2fb60*/  SHF.R.U64 R8, R11, 0x3, R10.reuse ;  /* 0x000000030b087819 */ /* 0x100fe4000000120a */
[----:B------:R-:W-:Y:S02]  /*2fb70*/  SHF.R.U32.HI R9, RZ, 0x3, R10 ;  /* 0x00000003ff097819 */ /* 0x000fe4000001160a */
[----:B------:R-:W-:Y:S02]  /*2fb80*/  LOP3.LUT R8, R8, 0xfffffffc, RZ, 0xc0, !PT ;  /* 0xfffffffc08087812 */ /* 0x000fe400078ec0ff */
[----:B------:R-:W-:Y:S02]  /*2fb90*/  LOP3.LUT R9, R9, 0x1fffffff, RZ, 0xc0, !PT ;  /* 0x1fffffff09097812 */ /* 0x000fe400078ec0ff */
[----:B0-----:R-:W-:-:S04]  /*2fba0*/  IADD3 R8, P0, PT, R8, UR4, RZ ;  /* 0x0000000408087c10 */ /* 0x001fc8000ff1e0ff */
[----:B------:R-:W-:-:S05]  /*2fbb0*/  IADD3.X R9, PT, PT, R9, UR5, RZ, P0, !PT ;  /* 0x0000000509097c10 */ /* 0x000fca00087fe4ff */
[----:B------:R-:W2:Y:S02]  /*2fbc0*/  LDG.E R8, desc[UR12][R8.64] ;  /* 0x0000000c08087981 */ /* 0x000ea4000c1e1900 */
[----:B--2---:R-:W-:-:S04]  /*2fbd0*/  SHF.R.W.U32.HI R10, RZ, R11, R8 ;  /* 0x0000000bff0a7219 */ /* 0x004fc80000011e08 */
[----:B------:R-:W-:-:S04]  /*2fbe0*/  LOP3.LUT R10, R10, 0x1, RZ, 0xc0, !PT ;  /* 0x000000010a0a7812 */ /* 0x000fc800078ec0ff */
[----:B------:R-:W-:-:S13]  /*2fbf0*/  ISETP.NE.U32.AND P0, PT, R10, 0x1, PT ;  /* 0x000000010a00780c */ /* 0x000fda0003f05070 */
[----:B------:R-:W-:Y:S05]  /*2fc00*/  @P0 BRA `(.L_x_349) ;  /* 0x0000000400100947 */ /* 0x000fea0003800000 */
[----:B------:R-:W-:Y:S01]  /*2fc10*/  IADD3 R9, P0, PT, R7, 0x7f4a7c15, RZ ;  /* 0x7f4a7c1507097810 */ /* 0x000fe20007f1e0ff */
[----:B------:R-:W0:Y:S01]  /*2fc20*/  LDCU UR4, c[0x0][0x39c] ;  /* 0x00007380ff0477ac */ /* 0x000e220008000800 */
[----:B------:R-:W-:Y:S02]  /*2fc30*/  BSSY.RECONVERGENT B1, `(.L_x_767) ;  /* 0x0000035000017945 */ /* 0x000fe40003800200 */
        /* <DEDUP_REMOVED lines=21> */
[----:B------:R-:W-:-:S05]  /*2fd90*/  IADD3 R8, P0, PT, R8, R7, RZ ;  /* 0x0000000708087210 */ /* 0x000fca0007f1e0ff */
[----:B------:R-:W-:-:S05]  /*2fda0*/  IMAD.X R6, R9, 0x1, R6, P0 ;  /* 0x0000000109067824 */ /* 0x000fca00000e0606 */
[----:B0-----:R-:W-:-:S04]  /*2fdb0*/  LOP3.LUT R7, R6, UR4, RZ, 0xfc, !PT ;  /* 0x0000000406077c12 */ /* 0x001fc8000f8efcff */
[----:B------:R-:W-:-:S13]  /*2fdc0*/  ISETP.NE.U32.AND P0, PT, R7, RZ, PT ;  /* 0x000000ff0700720c */ /* 0x000fda0003f05070 */
[----:B------:R-:W-:Y:S05]  /*2fdd0*/  @P0 BRA `(.L_x_768) ;  /* 0x0000000000540947 */ /* 0x000fea0003800000 */
[----:B------:R-:W0:Y:S02]  /*2fde0*/  LDCU UR4, c[0x0][0x398] ;  /* 0x00007300ff0477ac */ /* 0x000e240008000800 */
[----:B0-----:R-:W0:Y:S01]  /*2fdf0*/  I2F.U32.RP R6, UR4 ;  /* 0x0000000400067d06 */ /* 0x001e220008209000 */
[----:B------:R-:W-:-:S07]  /*2fe00*/  ISETP.NE.U32.AND P1, PT, RZ, UR4, PT ;  /* 0x00000004ff007c0c */ /* 0x000fce000bf25070 */
[----:B0-----:R-:W0:Y:S02]  /*2fe10*/  MUFU.RCP R6, R6 ;  /* 0x0000000600067308 */ /* 0x001e240000001000 */
[----:B0-----:R-:W-:-:S06]  /*2fe20*/  VIADD R4, R6, 0xffffffe ;  /* 0x0ffffffe06047836 */ /* 0x001fcc0000000000 */
[----:B------:R0:W1:Y:S02]  /*2fe30*/  F2I.FTZ.U32.TRUNC.NTZ R5, R4 ;  /* 0x0000000400057305 */ /* 0x000064000021f000 */
[----:B0-----:R-:W-:Y:S02]  /*2fe40*/  IMAD.MOV.U32 R4, RZ, RZ, RZ ;  /* 0x000000ffff047224 */ /* 0x001fe400078e00ff */
[----:B-1----:R-:W-:-:S04]  /*2fe50*/  IMAD.MOV R7, RZ, RZ, -R5 ;  /* 0x000000ffff077224 */ /* 0x002fc800078e0a05 */
[----:B------:R-:W-:-:S04]  /*2fe60*/  IMAD R7, R7, UR4, RZ ;  /* 0x0000000407077c24 */ /* 0x000fc8000f8e02ff */
[----:B------:R-:W-:-:S06]  /*2fe70*/  IMAD.HI.U32 R5, R5, R7, R4 ;  /* 0x0000000705057227 */ /* 0x000fcc00078e0004 */
[----:B------:R-:W-:-:S04]  /*2fe80*/  IMAD.HI.U32 R5, R5, R8, RZ ;  /* 0x0000000805057227 */ /* 0x000fc800078e00ff */
[----:B------:R-:W-:-:S04]  /*2fe90*/  IMAD.MOV R5, RZ, RZ, -R5 ;  /* 0x000000ffff057224 */ /* 0x000fc800078e0a05 */
[----:B------:R-:W-:Y:S02]  /*2fea0*/  IMAD R7, R5, UR4, R8 ;  /* 0x0000000405077c24 */ /* 0x000fe4000f8e0208 */
[----:B------:R-:W-:-:S03]  /*2feb0*/  IMAD.MOV.U32 R5, RZ, RZ, RZ ;  /* 0x000000ffff057224 */ /* 0x000fc600078e00ff */
[----:B------:R-:W-:-:S13]  /*2fec0*/  ISETP.GE.U32.AND P0, PT, R7, UR4, PT ;  /* 0x0000000407007c0c */ /* 0x000fda000bf06070 */
[----:B------:R-:W-:-:S05]  /*2fed0*/  @P0 VIADD R7, R7, -UR4 ;  /* 0x8000000407070c36 */ /* 0x000fca0008000000 */
[----:B------:R-:W-:-:S13]  /*2fee0*/  ISETP.GE.U32.AND P0, PT, R7, UR4, PT ;  /* 0x0000000407007c0c */ /* 0x000fda000bf06070 */
[----:B------:R-:W-:Y:S01]  /*2fef0*/  @P0 VIADD R7, R7, -UR4 ;  /* 0x8000000407070c36 */ /* 0x000fe20008000000 */
[----:B------:R-:W-:-:S05]  /*2ff00*/  @!P1 LOP3.LUT R7, RZ, UR4, RZ, 0x33, !PT ;  /* 0x00000004ff079c12 */ /* 0x000fca000f8e33ff */
[----:B------:R-:W-:Y:S01]  /*2ff10*/  IMAD.MOV.U32 R4, RZ, RZ, R7 ;  /* 0x000000ffff047224 */ /* 0x000fe200078e0007 */
[----:B------:R-:W-:Y:S06]  /*2ff20*/  BRA `(.L_x_769) ;  /* 0x0000000000147947 */ /* 0x000fec0003800000 */
.L_x_768:
[----:B------:R-:W-:Y:S01]  /*2ff30*/  IMAD.MOV.U32 R7, RZ, RZ, R8 ;  /* 0x000000ffff077224 */ /* 0x000fe200078e0008 */
[----:B------:R-:W-:-:S07]  /*2ff40*/  MOV R14, 0x2ff60 ;  /* 0x0002ff60000e7802 */ /* 0x000fce0000000f00 */
[----:B------:R-:W-:Y:S05]  /*2ff50*/  CALL.REL.NOINC `($__internal_0_$__cuda_sm20_rem_u64) ;  /* 0x0000000000b47944 */ /* 0x000fea0003c00000 */
[----:B------:R-:W-:Y:S02]  /*2ff60*/  IMAD.MOV.U32 R4, RZ, RZ, R11 ;  /* 0x000000ffff047224 */ /* 0x000fe400078e000b */
[----:B------:R-:W-:-:S07]  /*2ff70*/  IMAD.MOV.U32 R5, RZ, RZ, R10 ;  /* 0x000000ffff057224 */ /* 0x000fce00078e000a */
.L_x_769:
[----:B------:R-:W-:Y:S05]  /*2ff80*/  BSYNC.RECONVERGENT B1 ;  /* 0x0000000000017941 */ /* 0x000fea0003800200 */
.L_x_767:
[----:B------:R-:W0:Y:S01]  /*2ff90*/  LDCU.64 UR4, c[0x0][0x388] ;  /* 0x00007100ff0477ac */ /* 0x000e220008000a00 */
[--C-:B------:R-:W-:Y:S02]  /*2ffa0*/  SHF.R.U64 R6, R4, 0x3, R5.reuse ;  /* 0x0000000304067819 */ /* 0x100fe40000001205 */
[----:B------:R-:W-:Y:S02]  /*2ffb0*/  SHF.R.U32.HI R5, RZ, 0x3, R5 ;  /* 0x00000003ff057819 */ /* 0x000fe40000011605 */
[----:B------:R-:W-:Y:S02]  /*2ffc0*/  LOP3.LUT R6, R6, 0xfffffffc, RZ, 0xc0, !PT ;  /* 0xfffffffc06067812 */ /* 0x000fe400078ec0ff */
[----:B------:R-:W-:Y:S02]  /*2ffd0*/  LOP3.LUT R5, R5, 0x1fffffff, RZ, 0xc0, !PT ;  /* 0x1fffffff05057812 */ /* 0x000fe400078ec0ff */
[----:B0-----:R-:W-:-:S04]  /*2ffe0*/  IADD3 R6, P0, PT, R6, UR4, RZ ;  /* 0x0000000406067c10 */ /* 0x001fc8000ff1e0ff */
[----:B------:R-:W-:-:S06]  /*2fff0*/  IADD3.X R7, PT, PT, R5, UR5, RZ, P0, !PT ;  /* 0x0000000505077c10 */ /* 0x000fcc00087fe4ff */
[----:B------:R-:W2:Y:S02]  /*30000*/  LDG.E R7, desc[UR12][R6.64] ;  /* 0x0000000c06077981 */ /* 0x000ea4000c1e1900 */
[----:B--2---:R-:W-:-:S04]  /*30010*/  SHF.R.W.U32.HI R4, RZ, R4, R7 ;  /* 0x00000004ff047219 */ /* 0x004fc80000011e07 */
[----:B------:R-:W-:-:S04]  /*30020*/  LOP3.LUT R4, R4, 0x1, RZ, 0xc0, !PT ;  /* 0x0000000104047812 */ /* 0x000fc800078ec0ff */
[----:B------:R-:W-:-:S13]  /*30030*/  ISETP.NE.U32.AND P0, PT, R4, 0x1, PT ;  /* 0x000000010400780c */ /* 0x000fda0003f05070 */
[----:B------:R-:W-:Y:S05]  /*30040*/  @!P0 BRA `(.L_x_770) ;  /* 0x0000000000548947 */ /* 0x000fea0003800000 */
.L_x_349:
[----:B------:R-:W-:Y:S05]  /*30050*/  BSYNC.RECONVERGENT B2 ;  /* 0x0000000000027941 */ /* 0x000fea0003800200 */
.L_x_348:
[----:B------:R-:W3:Y:S01]  /*30060*/  LDCU UR4, c[0x0][0x3a8] ;  /* 0x00007500ff0477ac */ /* 0x000ee20008000800 */
[----:B------:R-:W-:Y:S01]  /*30070*/  VIADD R47, R47, 0x1 ;  /* 0x000000012f2f7836 */ /* 0x000fe20000000000 */
[C---:B-1----:R-:W-:Y:S02]  /*30080*/  LOP3.LUT R6, R51.reuse, R50, RZ, 0x3c, !PT ;  /* 0x0000003233067212 */ /* 0x042fe400078e3cff */
[C---:B------:R-:W-:Y:S02]  /*30090*/  LOP3.LUT R7, R48.reuse, R49, RZ, 0x3c, !PT ;  /* 0x0000003130077212 */ /* 0x040fe400078e3cff */
[----:B------:R-:W-:Y:S01]  /*300a0*/  SHF.L.W.U32.HI R3, R48, 0x18, R51 ;  /* 0x0000001830037819 */ /* 0x000fe20000010e33 */
[C---:B------:R-:W-:Y:S01]  /*300b0*/  IMAD.U32 R4, R6.reuse, 0x10000, RZ ;  /* 0x0001000006047824 */ /* 0x040fe200078e00ff */
[----:B------:R-:W-:Y:S02]  /*300c0*/  SHF.L.W.U32.HI R2, R51, 0x18, R48 ;  /* 0x0000001833027819 */ /* 0x000fe40000010e30 */
[----:B------:R-:W-:-:S02]  /*300d0*/  SHF.L.U64.HI R5, R6, 0x10, R7 ;  /* 0x0000001006057819 */ /* 0x000fc40000010207 */
[----:B------:R-:W-:Y:S02]  /*300e0*/  LOP3.LUT R4, R3, R4, RZ, 0x3c, !PT ;  /* 0x0000000403047212 */ /* 0x000fe400078e3cff */
[----:B------:R-:W-:Y:S02]  /*300f0*/  LOP3.LUT R5, R2, R5, RZ, 0x3c, !PT ;  /* 0x0000000502057212 */ /* 0x000fe400078e3cff */
[----:B------:R-:W-:Y:S02]  /*30100*/  SHF.L.W.U32.HI R3, R6, 0x5, R7 ;  /* 0x0000000506037819 */ /* 0x000fe40000010e07 */
[----:B---3--:R-:W-:Y:S02]  /*30110*/  ISETP.NE.AND P0, PT, R47, UR4, PT ;  /* 0x000000042f007c0c */ /* 0x008fe4000bf05270 */
[----:B------:R-:W-:Y:S02]  /*30120*/  SHF.L.W.U32.HI R2, R7, 0x5, R6 ;  /* 0x0000000507027819 */ /* 0x000fe40000010e06 */
[----:B------:R-:W-:Y:S01]  /*30130*/  LOP3.LUT R51, R4, R51, R50, 0x96, !PT ;  /* 0x0000003304337212 */ /* 0x000fe200078e9632 */
[----:B------:R-:W-:Y:S01]  /*30140*/  IMAD.MOV.U32 R50, RZ, RZ, R3 ;  /* 0x000000ffff327224 */ /* 0x000fe200078e0003 */
[----:B------:R-:W-:Y:S01]  /*30150*/  LOP3.LUT R48, R5, R48, R49, 0x96, !PT ;  /* 0x0000003005307212 */ /* 0x000fe200078e9631 */
[----:B------:R-:W-:-:S06]  /*30160*/  IMAD.MOV.U32 R49, RZ, RZ, R2 ;  /* 0x000000ffff317224 */ /* 0x000fcc00078e0002 */
[----:B------:R-:W-:Y:S05]  /*30170*/  @P0 BRA `(.L_x_771) ;  /* 0xfffffd0400780947 */ /* 0x000fea000383ffff */
[----:B------:R-:W-:Y:S05]  /*30180*/  BSYNC.RECONVERGENT B0 ;  /* 0x0000000000007941 */ /* 0x000fea0003800200 */
.L_x_0:
[----:B------:R-:W-:Y:S05]  /*30190*/  EXIT ;  /* 0x000000000000794d */ /* 0x000fea0003800000 */
.L_x_770:
[----:B------:R-:W0:Y:S01]  /*301a0*/  LDC.64 R4, c[0x0][0x390] ;  /* 0x0000e400ff047b82 */ /* 0x000e220000000a00 */
[----:B------:R-:W-:Y:S02]  /*301b0*/  IMAD.MOV.U32 R7, RZ, RZ, 0x1 ;  /* 0x00000001ff077424 */ /* 0x000fe400078e00ff */
[----:B------:R-:W-:-:S05]  /*301c0*/  IMAD.MOV.U32 R6, RZ, RZ, RZ ;  /* 0x000000ffff067224 */ /* 0x000fca00078e00ff */
[----:B0-----:R-:W2:Y:S02]  /*301d0*/  ATOMG.E.CAS.STRONG.GPU PT, R0, [R4], R6, R7 ;  /* 0x00000006040073a9 */ /* 0x001ea400001ee107 */
[----:B--2---:R-:W-:-:S13]  /*301e0*/  ISETP.NE.AND P0, PT, R0, RZ, PT ;  /* 0x000000ff0000720c */ /* 0x004fda0003f05270 */
[----:B------:R-:W-:Y:S05]  /*301f0*/  @P0 EXIT ;  /* 0x000000000000094d */ /* 0x000fea0003800000 */
[----:B------:R-:W-:Y:S04]  /*30200*/  STG.E.64 desc[UR12][R4.64+0x10], R44 ;  /* 0x0000102c04007986 */ /* 0x000fe8000c101b0c */
[----:B------:R-:W-:Y:S01]  /*30210*/  STG.E.64 desc[UR12][R4.64+0x18], R2 ;  /* 0x0000180204007986 */ /* 0x000fe2000c101b0c */
[----:B------:R-:W-:Y:S05]  /*30220*/  EXIT ;  /* 0x000000000000794d */ /* 0x000fea0003800000 */
        .weak           $__internal_0_$__cuda_sm20_rem_u64
        .type           $__internal_0_$__cuda_sm20_rem_u64,@function
        .size           $__internal_0_$__cuda_sm20_rem_u64,(.L_x_1325 - $__internal_0_$__cuda_sm20_rem_u64)
$__internal_0_$__cuda_sm20_rem_u64:
[----:B------:R-:W0:Y:S08]  /*30230*/  I2F.U64.RP R12, R4 ;  /* 0x00000004000c7312 */ /* 0x000e300000309000 */
[----:B0-----:R-:W0:Y:S02]  /*30240*/  MUFU.RCP R12, R12 ;  /* 0x0000000c000c7308 */ /* 0x001e240000001000 */
[----:B0-----:R-:W-:-:S06]  /*30250*/  VIADD R8, R12, 0x1ffffffe ;  /* 0x1ffffffe0c087836 */ /* 0x001fcc0000000000 */
[----:B------:R-:W0:Y:S02]  /*30260*/  F2I.U64.TRUNC R8, R8 ;  /* 0x0000000800087311 */ /* 0x000e24000020d800 */
[----:B0-----:R-:W-:-:S04]  /*30270*/  IMAD.WIDE.U32 R10, R8, R4, RZ ;  /* 0x00000004080a7225 */ /* 0x001fc800078e00ff */
[----:B------:R-:W-:Y:S01]  /*30280*/  IMAD R11, R8, R5, R11 ;  /* 0x00000005080b7224 */ /* 0x000fe200078e020b */
[----:B------:R-:W-:-:S03]  /*30290*/  IADD3 R13, P0, PT, RZ, -R10, RZ ;  /* 0x8000000aff0d7210 */ /* 0x000fc60007f1e0ff */
[----:B------:R-:W-:Y:S02]  /*302a0*/  IMAD R11, R9, R4, R11 ;  /* 0x00000004090b7224 */ /* 0x000fe400078e020b */
[----:B------:R-:W-:-:S04]  /*302b0*/  IMAD.HI.U32 R10, R8, R13, RZ ;  /* 0x0000000d080a7227 */ /* 0x000fc800078e00ff */
[----:B------:R-:W-:Y:S02]  /*302c0*/  IMAD.X R15, RZ, RZ, ~R11, P0 ;  /* 0x000000ffff0f7224 */ /* 0x000fe400000e0e0b */
[----:B------:R-:W-:Y:S02]  /*302d0*/  IMAD.MOV.U32 R11, RZ, RZ, R8 ;  /* 0x000000ffff0b7224 */ /* 0x000fe400078e0008 */
[-C--:B------:R-:W-:Y:S02]  /*302e0*/  IMAD R17, R9, R15.reuse, RZ ;  /* 0x0000000f09117224 */ /* 0x080fe400078e02ff */
[----:B------:R-:W-:-:S04]  /*302f0*/  IMAD.WIDE.U32 R10, P0, R8, R15, R10 ;  /* 0x0000000f080a7225 */ /* 0x000fc8000780000a */
[----:B------:R-:W-:-:S04]  /*30300*/  IMAD.HI.U32 R15, R9, R15, RZ ;  /* 0x0000000f090f7227 */ /* 0x000fc800078e00ff */
[----:B------:R-:W-:-:S05]  /*30310*/  IMAD.HI.U32 R10, P1, R9, R13, R10 ;  /* 0x0000000d090a7227 */ /* 0x000fca000782000a */
[----:B------:R-:W-:Y:S01]  /*30320*/  IADD3 R11, P2, PT, R17, R10, RZ ;  /* 0x0000000a110b7210 */ /* 0x000fe20007f5e0ff */
[----:B------:R-:W-:-:S04]  /*30330*/  IMAD.X R10, R15, 0x1, R9, P0 ;  /* 0x000000010f0a7824 */ /* 0x000fc800000e0609 */
[----:B------:R-:W-:Y:S01]  /*30340*/  IMAD.WIDE.U32 R8, R11, R4, RZ ;  /* 0x000000040b087225 */ /* 0x000fe200078e00ff */
[----:B------:R-:W-:-:S03]  /*30350*/  IADD3.X R13, PT, PT, RZ, RZ, R10, P2, P1 ;  /* 0x000000ffff0d7210 */ /* 0x000fc600017e240a */
[----:B------:R-:W-:Y:S01]  /*30360*/  IMAD R9, R11, R5, R9 ;  /* 0x000000050b097224 */ /* 0x000fe200078e0209 */
[----:B------:R-:W-:-:S03]  /*30370*/  IADD3 R15, P0, PT, RZ, -R8, RZ ;  /* 0x80000008ff0f7210 */ /* 0x000fc60007f1e0ff */
[----:B------:R-:W-:Y:S02]  /*30380*/  IMAD R9, R13, R4, R9 ;  /* 0x000000040d097224 */ /* 0x000fe400078e0209 */
[----:B------:R-:W-:-:S04]  /*30390*/  IMAD.HI.U32 R10, R11, R15, RZ ;  /* 0x0000000f0b0a7227 */ /* 0x000fc800078e00ff */
[----:B------:R-:W-:Y:S02]  /*303a0*/  IMAD.X R8, RZ, RZ, ~R9, P0 ;  /* 0x000000ffff087224 */ /* 0x000fe400000e0e09 */
[----:B------:R-:W-:Y:S02]  /*303b0*/  IMAD.MOV.U32 R9, RZ, RZ, RZ ;  /* 0x000000ffff097224 */ /* 0x000fe400078e00ff */
[----:B------:R-:W-:-:S04]  /*303c0*/  IMAD.WIDE.U32 R10, P0, R11, R8, R10 ;  /* 0x000000080b0a7225 */ /* 0x000fc8000780000a */
[C---:B------:R-:W-:Y:S02]  /*303d0*/  IMAD R12, R13.reuse, R8, RZ ;  /* 0x000000080d0c7224 */ /* 0x040fe400078e02ff */
[----:B------:R-:W-:-:S04]  /*303e0*/  IMAD.HI.U32 R11, P1, R13, R15, R10 ;  /* 0x0000000f0d0b7227 */ /* 0x000fc8000782000a */
[----:B------:R-:W-:Y:S01]  /*303f0*/  IMAD.HI.U32 R8, R13, R8, RZ ;  /* 0x000000080d087227 */ /* 0x000fe200078e00ff */
[----:B------:R-:W-:-:S03]  /*30400*/  IADD3 R11, P2, PT, R12, R11, RZ ;  /* 0x0000000b0c0b7210 */ /* 0x000fc60007f5e0ff */
[----:B------:R-:W-:Y:S02]  /*30410*/  IMAD.X R13, R8, 0x1, R13, P0 ;  /* 0x00000001080d7824 */ /* 0x000fe400000e060d */
[----:B------:R-:W-:-:S03]  /*30420*/  IMAD.HI.U32 R8, R11, R7, RZ ;  /* 0x000000070b087227 */ /* 0x000fc600078e00ff */
[----:B------:R-:W-:Y:S01]  /*30430*/  IADD3.X R13, PT, PT, RZ, RZ, R13, P2, P1 ;  /* 0x000000ffff0d7210 */ /* 0x000fe200017e240d */
[----:B------:R-:W-:-:S04]  /*30440*/  IMAD.WIDE.U32 R8, R11, R6, R8 ;  /* 0x000000060b087225 */ /* 0x000fc800078e0008 */
[C---:B------:R-:W-:Y:S02]  /*30450*/  IMAD R11, R13.reuse, R6, RZ ;  /* 0x000000060d0b7224 */ /* 0x040fe400078e02ff */
[----:B------:R-:W-:-:S04]  /*30460*/  IMAD.HI.U32 R8, P0, R13, R7, R8 ;  /* 0x000000070d087227 */ /* 0x000fc80007800008 */
[----:B------:R-:W-:Y:S01]  /*30470*/  IMAD.HI.U32 R10, R13, R6, RZ ;  /* 0x000000060d0a7227 */ /* 0x000fe200078e00ff */
[----:B------:R-:W-:-:S03]  /*30480*/  IADD3 R11, P1, PT, R11, R8, RZ ;  /* 0x000000080b0b7210 */ /* 0x000fc60007f3e0ff */
[----:B------:R-:W-:Y:S02]  /*30490*/  IMAD.X R10, RZ, RZ, R10, P0 ;  /* 0x000000ffff0a7224 */ /* 0x000fe400000e060a */
[----:B------:R-:W-:-:S04]  /*304a0*/  IMAD.WIDE.U32 R8, R11, R4, RZ ;  /* 0x000000040b087225 */ /* 0x000fc800078e00ff */
[----:B------:R-:W-:Y:S01]  /*304b0*/  IMAD.X R13, RZ, RZ, R10, P1 ;  /* 0x000000ffff0d7224 */ /* 0x000fe200008e060a */
[----:B------:R-:W-:Y:S01]  /*304c0*/  IADD3 R15, P1, PT, -R8, R7, RZ ;  /* 0x00000007080f7210 */ /* 0x000fe20007f3e1ff */
[----:B------:R-:W-:-:S03]  /*304d0*/  IMAD R11, R11, R5, R9 ;  /* 0x000000050b0b7224 */ /* 0x000fc600078e0209 */
[-C--:B------:R-:W-:Y:S01]  /*304e0*/  ISETP.GE.U32.AND P0, PT, R15, R4.reuse, PT ;  /* 0x000000040f00720c */ /* 0x080fe20003f06070 */
[----:B------:R-:W-:-:S04]  /*304f0*/  IMAD R11, R13, R4, R11 ;  /* 0x000000040d0b7224 */ /* 0x000fc800078e020b */
[----:B------:R-:W-:Y:S01]  /*30500*/  IMAD.X R10, R6, 0x1, ~R11, P1 ;  /* 0x00000001060a7824 */ /* 0x000fe200008e0e0b */
[----:B------:R-:W-:-:S04]  /*30510*/  IADD3 R9, P1, PT, -R4, R15, RZ ;  /* 0x0000000f04097210 */ /* 0x000fc80007f3e1ff */
[C---:B------:R-:W-:Y:S01]  /*30520*/  ISETP.GE.U32.AND.EX P0, PT, R10.reuse, R5, PT, P0 ;  /* 0x000000050a00720c */ /* 0x040fe20003f06100 */
[----:B------:R-:W-:Y:S01]  /*30530*/  IMAD.X R8, R10, 0x1, ~R5, P1 ;  /* 0x000000010a087824 */ /* 0x000fe200008e0e05 */
[----:B------:R-:W-:Y:S02]  /*30540*/  ISETP.NE.U32.AND P1, PT, R4, RZ, PT ;  /* 0x000000ff0400720c */ /* 0x000fe40003f25070 */
[----:B------:R-:W-:Y:S02]  /*30550*/  SEL R9, R9, R15, P0 ;  /* 0x0000000f09097207 */ /* 0x000fe40000000000 */
[----:B------:R-:W-:Y:S02]  /*30560*/  SEL R8, R8, R10, P0 ;  /* 0x0000000a08087207 */ /* 0x000fe40000000000 */
[----:B------:R-:W-:Y:S02]  /*30570*/  IADD3 R11, P2, PT, -R4, R9, RZ ;  /* 0x00000009040b7210 */ /* 0x000fe40007f5e1ff */
[----:B------:R-:W-:-:S02]  /*30580*/  ISETP.GE.U32.AND P0, PT, R9, R4, PT ;  /* 0x000000040900720c */ /* 0x000fc40003f06070 */
[----:B------:R-:W-:Y:S01]  /*30590*/  ISETP.NE.AND.EX P1, PT, R5, RZ, PT, P1 ;  /* 0x000000ff0500720c */ /* 0x000fe20003f25310 */
[C---:B------:R-:W-:Y:S01]  /*305a0*/  IMAD.X R10, R8.reuse, 0x1, ~R5, P2 ;  /* 0x00000001080a7824 */ /* 0x040fe200010e0e05 */
[----:B------:R-:W-:-:S04]  /*305b0*/  ISETP.GE.U32.AND.EX P0, PT, R8, R5, PT, P0 ;  /* 0x000000050800720c */ /* 0x000fc80003f06100 */
[----:B------:R-:W-:Y:S01]  /*305c0*/  SEL R11, R11, R9, P0 ;  /* 0x000000090b0b7207 */ /* 0x000fe20000000000 */
[----:B------:R-:W-:Y:S01]  /*305d0*/  IMAD.MOV.U32 R9, RZ, RZ, 0x0 ;  /* 0x00000000ff097424 */ /* 0x000fe200078e00ff */
[----:B------:R-:W-:Y:S01]  /*305e0*/  SEL R10, R10, R8, P0 ;  /* 0x000000080a0a7207 */ /* 0x000fe20000000000 */
[----:B------:R-:W-:Y:S01]  /*305f0*/  IMAD.MOV.U32 R8, RZ, RZ, R14 ;  /* 0x000000ffff087224 */ /* 0x000fe200078e000e */
[----:B------:R-:W-:Y:S02]  /*30600*/  SEL R11, R11, 0xffffffff, P1 ;  /* 0xffffffff0b0b7807 */ /* 0x000fe40000800000 */
[----:B------:R-:W-:Y:S01]  /*30610*/  SEL R10, R10, 0xffffffff, P1 ;  /* 0xffffffff0a0a7807 */ /* 0x000fe20000800000 */
[----:B------:R-:W-:Y:S06]  /*30620*/  RET.REL.NODEC R8 `(search_subset_sum_kernel) ;  /* 0xfffffcf808747950 */ /* 0x000fec0003c3ffff */
.L_x_772:
[----:B------:R-:W-:-:S00]  /*30630*/  BRA `(.L_x_772) ;  /* 0xfffffffc00fc7947 */ /* 0x000fc0000383ffff */
[----:B------:R-:W-:-:S00]  /*30640*/  NOP ;  /* 0x0000000000007918 */ /* 0x000fc00000000000 */
        /* <DEDUP_REMOVED lines=11> */
.L_x_1325:


//--------------------- .text.generate_trap_table_kernel --------------------------
	.section	.text.generate_trap_table_kernel,"ax",@progbits
	.align	128
        .global         generate_trap_table_kernel
        .type           generate_trap_table_kernel,@function
        .size           generate_trap_table_kernel,(.L_x_1326 - generate_trap_table_kernel)
        .other          generate_trap_table_kernel,@"STO_CUDA_ENTRY STV_DEFAULT"
generate_trap_table_kernel:
.text.generate_trap_table_kernel:
[----:B------:R-:W0:Y:S01]  /*0000*/  LDC R1, c[0x0][0x37c] ;  /* 0x0000df00ff017b82 */ /* 0x000e220000000800 */
[----:B------:R-:W1:Y:S07]  /*0010*/  S2R R3, SR_TID.X ;  /* 0x0000000000037919 */ /* 0x000e6e0000002100 */
[----:B------:R-:W1:Y:S01]  /*0020*/  S2UR UR4, SR_CTAID.X ;  /* 0x00000000000479c3 */ /* 0x000e620000002500 */
[----:B------:R-:W2:Y:S01]  /*0030*/  LDCU UR5, c[0x0][0x390] ;  /* 0x00007200ff0577ac */ /* 0x000ea20008000800 */
[----:B0-----:R-:W-:-:S05]  /*0040*/  VIADD R1, R1, 0xfffffdf8 ;  /* 0xfffffdf801017836 */ /* 0x001fca0000000000 */
[----:B------:R-:W-:Y:S01]  /*0050*/  R2UR UR7, R1 ;  /* 0x00000000010772ca */ /* 0x000fe200000e0000 */
[----:B------:R-:W1:Y:S02]  /*0060*/  LDC R0, c[0x0][0x360] ;  /* 0x0000d800ff007b82 */ /* 0x000e640000000800 */
[----:B-1----:R-:W-:-:S05]  /*0070*/  IMAD R0, R0, UR4, R3 ;  /* 0x0000000400007c24 */ /* 0x002fca000f8e0203 */
[----:B--2---:R-:W-:Y:S02]  /*0080*/  ISETP.GE.U32.AND P0, PT, R0, UR5, PT ;  /* 0x0000000500007c0c */ /* 0x004fe4000bf06070 */
[----:B------:R-:W-:-:S11]  /*0090*/  R2UR UR5, R1 ;  /* 0x00000000010572ca */ /* 0x000fd600000e0000 */
[----:B------:R-:W-:Y:S05]  /*00a0*/  @P0 EXIT ;  /* 0x000000000000094d */ /* 0x000fea0003800000 */
[----:B------:R-:W0:Y:S01]  /*00b0*/  LDC.64 R2, c[0x3][0x20] ;  /* 0x00c00800ff027b82 */ /* 0x000e220000000a00 */
[----:B------:R-:W-:Y:S01]  /*00c0*/  STL.64 [R1+0x140], RZ ;  /* 0x000140ff01007387 */ /* 0x000fe20000100a00 */
[----:B------:R-:W1:Y:S01]  /*00d0*/  LDCU.64 UR8, c[0x3][0x20] ;  /* 0x00c00400ff0877ac */ /* 0x000e620008000a00 */
[----:B------:R-:W-:Y:S02]  /*00e0*/  IMAD.MOV.U32 R0, RZ, RZ, 0x1 ;  /* 0x00000001ff007424 */ /* 0x000fe400078e00ff */
[----:B------:R-:W-:Y:S01]  /*00f0*/  STL.64 [R1+0x148], RZ ;  /* 0x000148ff01007387 */ /* 0x000fe20000100a00 */
[----:B------:R-:W2:Y:S02]  /*0100*/  LDCU.64 UR10, c[0x3][0x28] ;  /* 0x00c00500ff0a77ac */ /* 0x000ea40008000a00 */
[----:B------:R-:W3:Y:S01]  /*0110*/  LDC.64 R18, c[0x3][0x28] ;  /* 0x00c00a00ff127b82 */ /* 0x000ee20000000a00 */
[----:B------:R-:W-:Y:S01]  /*0120*/  STL.64 [R1+0x150], RZ ;  /* 0x000150ff01007387 */ /* 0x000fe20000100a00 */
[----:B------:R-:W4:Y:S03]  /*0130*/  LDCU.64 UR12, c[0x3][0x30] ;  /* 0x00c00600ff0c77ac */ /* 0x000f260008000a00 */
[----:B------:R-:W-:Y:S01]  /*0140*/  STL.64 [R1+0x158], RZ ;  /* 0x000158ff01007387 */ /* 0x000fe20000100a00 */
[----:B------:R-:W5:Y:S02]  /*0150*/  LDCU.64 UR14, c[0x3][0x38] ;  /* 0x00c00700ff0e77ac */ /* 0x000f640008000a00 */
[----:B------:R-:W1:Y:S01]  /*0160*/  LDC.64 R4, c[0x3][0x48] ;  /* 0x00c01200ff047b82 */ /* 0x000e620000000a00 */
[----:B------:R-:W-:Y:S01]  /*0170*/  STL.64 [R1+0x160], RZ ;  /* 0x000160ff01007387 */ /* 0x000fe20000100a00 */
[----:B------:R-:W4:Y:S03]  /*0180*/  LDCU.64 UR26, c[0x3][0x40] ;  /* 0x00c00800ff1a77ac */ /* 0x000f260008000a00 */
[----:B------:R-:W-:Y:S01]  /*0190*/  STL.64 [R1+0x168], RZ ;  /* 0x000168ff01007387 */ /* 0x000fe20000100a00 */
[----:B------:R-:W2:Y:S02]  /*01a0*/  LDCU.64 UR28, c[0x3][0x48] ;  /* 0x00c00900ff1c77ac */ /* 0x000ea40008000a00 */
[----:B------:R-:W5:Y:S01]  /*01b0*/  LDC.64 R6, c[0x3][0x50] ;  /* 0x00c01400ff067b82 */ /* 0x000f620000000a00 */
[----:B0-----:R-:W-:Y:S01]  /*01c0*/  IMAD.MOV.U32 R16, RZ, RZ, R3 ;  /* 0x000000ffff107224 */ /* 0x001fe200078e0003 */
[----:B------:R-:W-:Y:S01]  /*01d0*/  STL [R1+0x1a4], R2 ;  /* 0x0001a40201007387 */ /* 0x000fe20000100800 */
[----:B------:R-:W0:Y:S03]  /*01e0*/  LDCU.64 UR30, c[0x3][0x50] ;  /* 0x00c00a00ff1e77ac */ /* 0x000e260008000a00 */
[----:B------:R-:W-:Y:S01]  /*01f0*/  STL.64 [R1+0x170], RZ ;  /* 0x000170ff01007387 */ /* 0x000fe20000100a00 */
[----:B------:R-:W0:Y:S01]  /*0200*/  LDCU.64 UR32, c[0x3][0x58] ;  /* 0x00c00b00ff2077ac */ /* 0x000e220008000a00 */
[----:B------:R-:W4:Y:S01]  /*0210*/  LDC.64 R8, c[0x3][0x58] ;  /* 0x00c01600ff087b82 */ /* 0x000f220000000a00 */
[----:B---3--:R-:W-:Y:S01]  /*0220*/  IMAD.MOV.U32 R17, RZ, RZ, R18 ;  /* 0x000000ffff117224 */ /* 0x008fe200078e0012 */
[----:B------:R-:W-:Y:S01]  /*0230*/  STL.64 [R1+0x178], RZ ;  /* 0x000178ff01007387 */ /* 0x000fe20000100a00 */
[----:B------:R-:W3:Y:S01]  /*0240*/  LDCU.64 UR34, c[0x3][0x60] ;  /* 0x00c00c00ff2277ac */ /* 0x000ee20008000a00 */
[----:B------:R-:W-:-:S02]  /*0250*/  IMAD.MOV.U32 R18, RZ, RZ, R19 ;  /* 0x000000ffff127224 */ /* 0x000fc400078e0013 */
[----:B------:R-:W-:Y:S01]  /*0260*/  STL.64 [R1+0x180], RZ ;  /* 0x000180ff01007387 */ /* 0x000fe20000100a00 */
[----:B------:R-:W3:Y:S01]  /*0270*/  LDCU.64 UR36, c[0x3][0x68] ;  /* 0x00c00d00ff2477ac */ /* 0x000ee20008000a00 */
[----:B------:R-:W2:Y:S02]  /*0280*/  LDC.64 R10, c[0x3][0x60] ;  /* 0x00c01800ff0a7b82 */ /* 0x000ea40000000a00 */
[----:B------:R-:W-:Y:S01]  /*0290*/  STL.64 [R1+0x188], RZ ;  /* 0x000188ff01007387 */ /* 0x000fe20000100a00 */
[----:B------:R-:W3:Y:S03]  /*02a0*/  LDCU.64 UR38, c[0x3][0x70] ;  /* 0x00c00e00ff2677ac */ /* 0x000ee60008000a00 */
[----:B------:R-:W-:Y:S01]  /*02b0*/  STL.64 [R1+0x190], RZ ;  /* 0x000190ff01007387 */ /* 0x000fe20000100a00 */
[----:B------:R-:W3:Y:S01]  /*02c0*/  LDCU.64 UR40, c[0x3][0x78] ;  /* 0x00c00f00ff2877ac */ /* 0x000ee20008000a00 */
[----:B------:R-:W0:Y:S02]  /*02d0*/  LDC.64 R20, c[0x3][0x30] ;  /* 0x00c00c00ff147b82 */ /* 0x000e240000000a00 */
[----:B------:R-:W-:Y:S01]  /*02e0*/  STL.64 [R1+0x198], RZ ;  /* 0x000198ff01007387 */ /* 0x000fe20000100a00 */
[----:B------:R-:W-:-:S02]  /*02f0*/  UIADD3 UR16, UPT, UPT, UR5, 0x140, URZ ;  /* 0x0000014005107890 */ /* 0x000fc4000fffe0ff */
[----:B------:R-:W-:Y:S01]  /*0300*/  UIADD3 UR17, UPT, UPT, UR5, 0x1a4, URZ ;  /* 0x000001a405117890 */ /* 0x000fe2000fffe0ff */
[----:B------:R-:W-:Y:S01]  /*0310*/  STL.U8 [R1+0x204], RZ ;  /* 0x000204ff01007387 */ /* 0x000fe20000100000 */
[----:B------:R-:W-:Y:S01]  /*0320*/  UIADD3 UR18, UPT, UPT, UR5, 0x60, URZ ;  /* 0x0000006005127890 */ /* 0x000fe2000fffe0ff */
[----:B------:R-:W3:Y:S01]  /*0330*/  LDC.64 R12, c[0x3][0x68] ;  /* 0x00c01a00ff0c7b82 */ /* 0x000ee20000000a00 */
[----:B------:R-:W-:Y:S01]  /*0340*/  UIADD3 UR19, UPT, UPT, UR5, 0x20, URZ ;  /* 0x0000002005137890 */ /* 0x000fe2000fffe0ff */
[----:B------:R1:W-:Y:S01]  /*0350*/  STL.64 [R1+0x1a8], R16 ;  /* 0x0001a81001007387 */ /* 0x0003e20000100a00 */
[----:B------:R-:W-:Y:S02]  /*0360*/  UIADD3 UR20, UPT, UPT, UR5, 0x40, URZ ;  /* 0x0000004005147890 */ /* 0x000fe4000fffe0ff */
[----:B------:R-:W-:Y:S01]  /*0370*/  UIADD3 UR21, UPT, UPT, UR5, 0x80, URZ ;  /* 0x0000008005157890 */ /* 0x000fe2000fffe0ff */
[----:B------:R5:W-:Y:S01]  /*0380*/  STL.U8 [R1+0x1a0], R0 ;  /* 0x0001a00001007387 */ /* 0x000be20000100000 */
[----:B------:R-:W-:Y:S01]  /*0390*/  UIADD3 UR22, UPT, UPT, UR5, 0xa0, URZ ;  /* 0x000000a005167890 */ /* 0x000fe2000fffe0ff */
[----:B------:R-:W3:Y:S01]  /*03a0*/  LDC.64 R22, c[0x3][0x38] ;  /* 0x00c00e00ff167b82 */ /* 0x000ee20000000a00 */
[----:B------:R-:W-:-:S02]  /*03b0*/  UIADD3 UR23, UPT, UPT, UR5, 0xc0, URZ ;  /* 0x000000c005177890 */ /* 0x000fc4000fffe0ff */
[----:B------:R-:W-:Y:S02]  /*03c0*/  UIADD3 UR24, UPT, UPT, UR5, 0xe0, URZ ;  /* 0x000000e005187890 */ /* 0x000fe4000fffe0ff */
[----:B------:R-:W-:Y:S01]  /*03d0*/  UIADD3 UR25, UPT, UPT, UR5, 0x100, URZ ;  /* 0x0000010005197890 */ /* 0x000fe2000fffe0ff */
[----:B-1----:R-:W-:Y:S01]  /*03e0*/  IMAD.MOV.U32 R17, RZ, RZ, R4 ;  /* 0x000000ffff117224 */ /* 0x002fe200078e0004 */
[----:B------:R-:W-:Y:S01]  /*03f0*/  UIADD3 UR5, UPT, UPT, UR5, 0x120, URZ ;  /* 0x0000012005057890 */ /* 0x000fe2000fffe0ff */
[----:B------:R-:W1:Y:S01]  /*0400*/  LDC.64 R14, c[0x3][0x70] ;  /* 0x00c01c00ff0e7b82 */ /* 0x000e620000000a00 */
[----:B------:R-:W-:Y:S01]  /*0410*/  IMAD.MOV.U32 R4, RZ, RZ, R5 ;  /* 0x000000ffff047224 */ /* 0x000fe200078e0005 */
[----:B-----5:R-:W-:Y:S01]  /*0420*/  PRMT R0, RZ, 0x7610, R0 ;  /* 0x00007610ff007816 */ /* 0x020fe20000000000 */
[----:B------:R-:W-:Y:S01]  /*0430*/  IMAD.MOV.U32 R5, RZ, RZ, R6 ;  /* 0x000000ffff057224 */ /* 0x000fe200078e0006 */
[----:B------:R-:W-:Y:S01]  /*0440*/  UMOV UR4, URZ ;  /* 0x000000ff00047c82 */ /* 0x000fe20008000000 */
[----:B------:R-:W-:-:S02]  /*0450*/  IMAD.MOV.U32 R6, RZ, RZ, R7 ;  /* 0x000000ffff067224 */ /* 0x000fc400078e0007 */
[----:B----4-:R-:W-:Y:S01]  /*0460*/  IMAD.MOV.U32 R7, RZ, RZ, R8 ;  /* 0x000000ffff077224 */ /* 0x010fe200078e0008 */
[----:B------:R-:W4:Y:S01]  /*0470*/  LDC.64 R24, c[0x3][0x40] ;  /* 0x00c01000ff187b82 */ /* 0x000f220000000a00 */
[----:B------:R-:W-:Y:S01]  /*0480*/  IMAD.MOV.U32 R8, RZ, RZ, R9 ;  /* 0x000000ffff087224 */ /* 0x000fe200078e0009 */
[----:B------:R5:W-:Y:S01]  /*0490*/  STL.64 [R1+0x1d0], R4 ;  /* 0x0001d00401007387 */ /* 0x000be20000100a00 */
[----:B--2---:R-:W-:Y:S02]  /*04a0*/  IMAD.MOV.U32 R9, RZ, RZ, R10 ;  /* 0x000000ffff097224 */ /* 0x004fe400078e000a */
[----:B------:R-:W-:Y:S01]  /*04b0*/  IMAD.MOV.U32 R10, RZ, RZ, R11 ;  /* 0x000000ffff0a7224 */ /* 0x000fe200078e000b */
[----:B------:R-:W-:Y:S01]  /*04c0*/  STL.64 [R1+0x1d8], R6 ;  /* 0x0001d80601007387 */ /* 0x000fe20000100a00 */
[----:B0-----:R-:W-:Y:S01]  /*04d0*/  IMAD.MOV.U32 R19, RZ, RZ, R20 ;  /* 0x000000ffff137224 */ /* 0x001fe200078e0014 */
[----:B------:R-:W0:Y:S01]  /*04e0*/  LDC.64 R2, c[0x3][0x78] ;  /* 0x00c01e00ff027b82 */ /* 0x000e220000000a00 */
[----:B---3--:R-:W-:Y:S01]  /*04f0*/  IMAD.MOV.U32 R11, RZ, RZ, R12 ;  /* 0x000000ffff0b7224 */ /* 0x008fe200078e000c */
[----:B------:R-:W-:Y:S01]  /*0500*/  STL.64 [R1+0x1e0], R8 ;  /* 0x0001e00801007387 */ /* 0x000fe20000100a00 */
[----:B------:R-:W-:-:S02]  /*0510*/  IMAD.MOV.U32 R20, RZ, RZ, R21 ;  /* 0x000000ffff147224 */ /* 0x000fc400078e0015 */
[----:B------:R-:W-:Y:S01]  /*0520*/  IMAD.MOV.U32 R12, RZ, RZ, R13 ;  /* 0x000000ffff0c7224 */ /* 0x000fe200078e000d */
[----:B------:R-:W-:Y:S01]  /*0530*/  STL.64 [R1+0x1b0], R18 ;  /* 0x0001b01201007387 */ /* 0x000fe20000100a00 */
[----:B------:R-:W-:Y:S02]  /*0540*/  IMAD.MOV.U32 R21, RZ, RZ, R22 ;  /* 0x000000ffff157224 */ /* 0x000fe400078e0016 */
[----:B-1----:R-:W-:Y:S01]  /*0550*/  IMAD.MOV.U32 R13, RZ, RZ, R14 ;  /* 0x000000ffff0d7224 */ /* 0x002fe200078e000e */
[----:B------:R1:W-:Y:S01]  /*0560*/  STL.64 [R1+0x1e8], R10 ;  /* 0x0001e80a01007387 */ /* 0x0003e20000100a00 */
[----:B------:R-:W-:Y:S02]  /*0570*/  IMAD.MOV.U32 R22, RZ, RZ, R23 ;  /* 0x000000ffff167224 */ /* 0x000fe400078e0017 */
[----:B------:R-:W-:Y:S01]  /*0580*/  IMAD.MOV.U32 R14, RZ, RZ, R15 ;  /* 0x000000ffff0e7224 */ /* 0x000fe200078e000f */
[----:B------:R-:W-:Y:S01]  /*0590*/  STL.64 [R1+0x1b8], R20 ;  /* 0x0001b81401007387 */ /* 0x000fe20000100a00 */
[----:B-----5:R-:W-:-:S02]  /*05a0*/  IMAD.U32 R4, RZ, RZ, UR28 ;  /* 0x0000001cff047e24 */ /* 0x020fc4000f8e00ff */
[----:B----4-:R-:W-:Y:S01]  /*05b0*/  IMAD.MOV.U32 R23, RZ, RZ, R24 ;  /* 0x000000ffff177224 */ /* 0x010fe200078e0018 */
[----:B------:R2:W-:Y:S01]  /*05c0*/  STL.64 [R1+0x1f0], R12 ;  /* 0x0001f00c01007387 */ /* 0x0005e20000100a00 */
[----:B------:R-:W-:Y:S02]  /*05d0*/  IMAD.MOV.U32 R16, RZ, RZ, R25 ;  /* 0x000000ffff107224 */ /* 0x000fe400078e0019 */
[----:B------:R-:W-:Y:S01]  /*05e0*/  IMAD.U32 R24, RZ, RZ, UR14 ;  /* 0x0000000eff187e24 */ /* 0x000fe2000f8e00ff */
[----:B------:R-:W-:Y:S01]  /*05f0*/  STL.64 [R1+0x1c0], R22 ;  /* 0x0001c01601007387 */ /* 0x000fe20000100a00 */
[----:B-1----:R-:W-:Y:S02]  /*0600*/  IMAD.U32 R10, RZ, RZ, UR8 ;  /* 0x00000008ff0a7e24 */ /* 0x002fe4000f8e00ff */
[----:B0-----:R-:W-:Y:S01]  /*0610*/  IMAD.MOV.U32 R15, RZ, RZ, R2 ;  /* 0x000000ffff0f7224 */ /* 0x001fe200078e0002 */
[----:B------:R-:W-:Y:S01]  /*0620*/  STL.64 [R1+0x1c8], R16 ;  /* 0x0001c81001007387 */ /* 0x000fe20000100a00 */
[----:B------:R-:W-:-:S02]  /*0630*/  IMAD.U32 R11, RZ, RZ, UR9 ;  /* 0x00000009ff0b7e24 */ /* 0x000fc4000f8e00ff */
[----:B------:R-:W-:Y:S01]  /*0640*/  IMAD.U32 R25, RZ, RZ, UR15 ;  /* 0x0000000fff197e24 */ /* 0x000fe2000f8e00ff */
[----:B------:R0:W-:Y:S01]  /*0650*/  STL [R1+0x200], R3 ;  /* 0x0002000301007387 */ /* 0x0001e20000100800 */
[----:B--2---:R-:W-:Y:S02]  /*0660*/  IMAD.U32 R12, RZ, RZ, UR10 ;  /* 0x0000000aff0c7e24 */ /* 0x004fe4000f8e00ff */
[----:B------:R-:W-:Y:S01]  /*0670*/  IMAD.U32 R13, RZ, RZ, UR11 ;  /* 0x0000000bff0d7e24 */ /* 0x000fe2000f8e00ff */
[----:B------:R1:W-:Y:S01]  /*0680*/  STL.64 [R1+0x1f8], R14 ;  /* 0x0001f80e01007387 */ /* 0x0003e20000100a00 */
[----:B------:R-:W-:Y:S02]  /*0690*/  IMAD.U32 R2, RZ, RZ, UR26 ;  /* 0x0000001aff027e24 */ /* 0x000fe4000f8e00ff */
[----:B------:R-:W-:Y:S02]  /*06a0*/  IMAD.U32 R5, RZ, RZ, UR29 ;  /* 0x0000001dff057e24 */ /* 0x000fe4000f8e00ff */
[----:B------:R-:W-:-:S02]  /*06b0*/  IMAD.U32 R6, RZ, RZ, UR30 ;  /* 0x0000001eff067e24 */ /* 0x000fc4000f8e00ff */
[----:B0-----:R-:W-:Y:S02]  /*06c0*/  IMAD.U32 R3, RZ, RZ, UR27 ;  /* 0x0000001bff037e24 */ /* 0x001fe4000f8e00ff */
[----:B------:R-:W-:Y:S02]  /*06d0*/  IMAD.U32 R7, RZ, RZ, UR31 ;  /* 0x0000001fff077e24 */ /* 0x000fe4000f8e00ff */
[----:B------:R-:W-:Y:S02]  /*06e0*/  IMAD.U32 R8, RZ, RZ, UR32 ;  /* 0x00000020ff087e24 */ /* 0x000fe4000f8e00ff */
[----:B-1----:R-:W-:Y:S02]  /*06f0*/  IMAD.U32 R14, RZ, RZ, UR12 ;  /* 0x0000000cff0e7e24 */ /* 0x002fe4000f8e00ff */
[----:B------:R-:W-:Y:S02]  /*0700*/  IMAD.U32 R15, RZ, RZ, UR13 ;  /* 0x0000000dff0f7e24 */ /* 0x000fe4000f8e00ff */
[----:B------:R-:W-:-:S02]  /*0710*/  IMAD.U32 R9, RZ, RZ, UR33 ;  /* 0x00000021ff097e24 */ /* 0x000fc4000f8e00ff */
[----:B------:R-:W-:Y:S02]  /*0720*/  IMAD.U32 R22, RZ, RZ, UR34 ;  /* 0x00000022ff167e24 */ /* 0x000fe4000f8e00ff */
[----:B------:R-:W-:Y:S02]  /*0730*/  IMAD.U32 R23, RZ, RZ, UR35 ;  /* 0x00000023ff177e24 */ /* 0x000fe4000f8e00ff */
[----:B------:R-:W-:Y:S02]  /*0740*/  IMAD.U32 R20, RZ, RZ, UR36 ;  /* 0x00000024ff147e24 */ /* 0x000fe4000f8e00ff */
[----:B------:R-:W-:Y:S02]  /*0750*/  IMAD.U32 R21, RZ, RZ, UR37 ;  /* 0x00000025ff157e24 */ /* 0x000fe4000f8e00ff */
[----:B------:R-:W-:Y:S02]  /*0760*/  IMAD.U32 R18, RZ, RZ, UR38 ;  /* 0x00000026ff127e24 */ /* 0x000fe4000f8e00ff */
[----:B------:R-:W-:-:S02]  /*0770*/  IMAD.U32 R19, RZ, RZ, UR39 ;  /* 0x00000027ff137e24 */ /* 0x000fc4000f8e00ff */
[----:B------:R-:W-:Y:S02]  /*0780*/  IMAD.U32 R16, RZ, RZ, UR40 ;  /* 0x00000028ff107e24 */ /* 0x000fe4000f8e00ff */
[----:B------:R-:W-:-:S07]  /*0790*/  IMAD.U32 R17, RZ, RZ, UR41 ;  /* 0x00000029ff117e24 */ /* 0x000fce000f8e00ff */
.L_x_1265:
[----:B0--3--:R-:W0:Y:S01]  /*07a0*/  S2R R27, SR_TID.X ;  /* 0x00000000001b7919 */ /* 0x009e220000002100 */
[----:B------:R-:W0:Y:S01]  /*07b0*/  S2UR UR6, SR_CTAID.X ;  /* 0x00000000000679c3 */ /* 0x000e220000002500 */
[----:B------:R-:W1:Y:S01]  /*07c0*/  LDCU UR26, c[0x3][0x18] ;  /* 0x00c00300ff1a77ac */ /* 0x000e620008000800 */
[----:B------:R-:W-:Y:S01]  /*07d0*/  BSSY.RECONVERGENT B0, `(.L_x_773) ;  /* 0x0001512000007945 */ /* 0x000fe20003800200 */
[----:B------:R-:W2:Y:S05]  /*07e0*/  LDCU.64 UR12, c[0x3][0x10] ;  /* 0x00c00200ff0c77ac */ /* 0x000eaa0008000a00 */
[----:B------:R-:W0:Y:S01]  /*07f0*/  LDC R26, c[0x0][0x360] ;  /* 0x0000d800ff1a7b82 */ /* 0x000e220000000800 */
[----:B------:R-:W3:Y:S01]  /*0800*/  LDCU.64 UR14, c[0x3][URZ] ;  /* 0x00c00000ff0e77ac */ /* 0x000ee20008000a00 */
[----:B------:R-:W4:Y:S01]  /*0810*/  LDCU.128 UR8, c[0x3][URZ] ;  /* 0x00c00000ff0877ac */ /* 0x000f220008000c00 */
[----:B0-----:R-:W-:-:S04]  /*0820*/  IMAD R26, R26, UR6, R27 ;  /* 0x000000061a1a7c24 */ /* 0x001fc8000f8e021b */
[----:B------:R-:W-:-:S05]  /*0830*/  VIADD R26, R26, 0x1 ;  /* 0x000000011a1a7836 */ /* 0x000fca0000000000 */
[----:B------:R-:W-:Y:S01]  /*0840*/  SHF.R.U32.HI R26, RZ, UR4, R26 ;  /* 0x00000004ff1a7c19 */ /* 0x000fe2000801161a */
[----:B------:R-:W-:-:S03]  /*0850*/  UIADD3 UR4, UPT, UPT, UR4, 0x1, URZ ;  /* 0x0000000104047890 */ /* 0x000fc6000fffe0ff */
[----:B------:R-:W-:Y:S01]  /*0860*/  LOP3.LUT R26, R26, 0x1, RZ, 0xc0, !PT ;  /* 0x000000011a1a7812 */ /* 0x000fe200078ec0ff */
[----:B------:R-:W-:-:S03]  /*0870*/  UISETP.NE.AND UP0, UPT, UR4, 0x20, UPT ;  /* 0x000000200400788c */ /* 0x000fc6000bf05270 */
[----:B------:R-:W-:-:S13]  /*0880*/  ISETP.NE.U32.AND P0, PT, R26, 0x1, PT ;  /* 0x000000011a00780c */ /* 0x000fda0003f05070 */
[----:B-1234-:R-:W-:Y:S05]  /*0890*/  @P0 BRA `(.L_x_774) ;  /* 0x0000015000140947 */ /* 0x01efea0003800000 */
[----:B------:R-:W2:Y:S02]  /*08a0*/  LDL.U8 R26, [R1+0x1a0] ;  /* 0x0001a000011a7983 */ /* 0x000ea40000100000 */
[----:B--2---:R-:W-:-:S13]  /*08b0*/  ISETP.NE.AND P0, PT, R26, RZ, PT ;  /* 0x000000ff1a00720c */ /* 0x004fda0003f05270 */
[----:B------:R-:W-:Y:S05]  /*08c0*/  @!P0 BRA `(.L_x_775) ;  /* 0x0000000000388947 */ /* 0x000fea0003800000 */
        /* <DEDUP_REMOVED lines=13> */
[----:B------:R-:W-:Y:S05]  /*09a0*/  BRA `(.L_x_774) ;  /* 0x0000014c00d07947 */ /* 0x000fea0003800000 */
.L_x_775:
[----:B------:R-:W-:-:S13]  /*09b0*/  LOP3.LUT P0, RZ, R0, 0xff, RZ, 0xc0, !PT ;  /* 0x000000ff00ff7812 */ /* 0x000fda000780c0ff */
[----:B------:R-:W-:Y:S05]  /*09c0*/  @P0 BRA `(.L_x_774) ;  /* 0x0000014c00c80947 */ /* 0x000fea0003800000 */
[----:B------:R-:W2:Y:S04]  /*09d0*/  LDL.64 R42, [R1+0x180] ;  /* 0x00018000012a7983 */ /* 0x000ea80000100a00 */
[----:B------:R-:W3:Y:S04]  /*09e0*/  LDL.64 R14, [R1+0x188] ;  /* 0x00018800010e7983 */ /* 0x000ee80000100a00 */
[----:B------:R-:W4:Y:S04]  /*09f0*/  LDL.64 R12, [R1+0x190] ;  /* 0x00019000010c7983 */ /* 0x000f280000100a00 */
[----:B------:R-:W5:Y:S01]  /*0a00*/  LDL.64 R10, [R1+0x198] ;  /* 0x00019800010a7983 */ /* 0x000f620000100a00 */
[----:B------:R-:W-:Y:S01]  /*0a10*/  IMAD.MOV.U32 R54, RZ, RZ, RZ ;  /* 0x000000ffff367224 */ /* 0x000fe200078e00ff */
[----:B------:R-:W-:Y:S01]  /*0a20*/  CS2R R32, SRZ ;  /* 0x0000000000207805 */ /* 0x000fe2000001ff00 */
[----:B------:R-:W-:Y:S01]  /*0a30*/  IMAD.MOV.U32 R0, RZ, RZ, RZ ;  /* 0x000000ffff007224 */ /* 0x000fe200078e00ff */
[----:B------:R-:W-:-:S02]  /*0a40*/  CS2R R34, SRZ ;  /* 0x0000000000227805 */ /* 0x000fc4000001ff00 */
[----:B------:R-:W-:Y:S01]  /*0a50*/  CS2R R36, SRZ ;  /* 0x0000000000247805 */ /* 0x000fe2000001ff00 */
[----:B------:R-:W-:Y:S02]  /*0a60*/  IMAD.MOV.U32 R2, RZ, RZ, RZ ;  /* 0x000000ffff027224 */ /* 0x000fe400078e00ff */
[----:B--2---:R-:W-:Y:S02]  /*0a70*/  IMAD.MOV.U32 R3, RZ, RZ, R43 ;  /* 0x000000ffff037224 */ /* 0x004fe400078e002b */
[----:B------:R-:W-:Y:S02]  /*0a80*/  IMAD.MOV.U32 R8, RZ, RZ, R42 ;  /* 0x000000ffff087224 */ /* 0x000fe400078e002a */
[----:B---3--:R-:W-:Y:S02]  /*0a90*/  IMAD.MOV.U32 R25, RZ, RZ, R15 ;  /* 0x000000ffff197224 */ /* 0x008fe400078e000f */
[----:B------:R-:W-:Y:S02]  /*0aa0*/  IMAD.MOV.U32 R6, RZ, RZ, R14 ;  /* 0x000000ffff067224 */ /* 0x000fe400078e000e */
[----:B----4-:R-:W-:-:S02]  /*0ab0*/  IMAD.MOV.U32 R9, RZ, RZ, R13 ;  /* 0x000000ffff097224 */ /* 0x010fc400078e000d */
[----:B------:R-:W-:Y:S02]  /*0ac0*/  IMAD.MOV.U32 R4, RZ, RZ, R12 ;  /* 0x000000ffff047224 */ /* 0x000fe400078e000c */
[----:B-----5:R-:W-:Y:S02]  /*0ad0*/  IMAD.MOV.U32 R5, RZ, RZ, R11 ;  /* 0x000000ffff057224 */ /* 0x020fe400078e000b */
[----:B------:R-:W-:-:S07]  /*0ae0*/  IMAD.MOV.U32 R7, RZ, RZ, R10 ;  /* 0x000000ffff077224 */ /* 0x000fce00078e000a */
.L_x_782:
        /* <DEDUP_REMOVED lines=11> */
[----:B------:R-:W0:Y:S03]  /*0ba0*/  LDC R27, c[0x3][0x1c] ;  /* 0x00c00700ff1b7b82 */ /* 0x000e260000000800 */
        /* <DEDUP_REMOVED lines=10> */
[----:B------:R-:W-:Y:S05]  /*0c50*/  @!P0 BRA `(.L_x_777) ;  /* 0x0000000000908947 */ /* 0x000fea0003800000 */
[----:B------:R-:W0:Y:S02]  /*0c60*/  LDC R29, c[0x3][0x18] ;  /* 0x00c00600ff1d7b82 */ /* 0x000e240000000800 */
        /* <DEDUP_REMOVED lines=22> */
[----:B------:R-:W-:-:S04]  /*0dd0*/  ISETP.GE.U32.AND P0, PT, R37, UR14, PT ;  /* 0x0000000e25007c0c */ /* 0x000fc8000bf06070 */
[----:B------:R-:W-:-:S04]  /*0de0*/  ISETP.LT.U32.OR P0, PT, R36, UR15, !P0 ;  /* 0x0000000f24007c0c */ /* 0x000fc8000c701470 */
[----:B------:R-:W-:-:S04]  /*0df0*/  ISETP.LE.U32.AND P0, PT, R36, UR15, P0 ;  /* 0x0000000f24007c0c */ /* 0x000fc80008703070 */
[----:B------:R-:W-:-:S13]  /*0e00*/  ISETP.LT.U32.OR P0, PT, R35, R24, P0 ;  /* 0x000000182300720c */ /* 0x000fda0000701470 */
[----:B------:R-:W-:Y:S05]  /*0e10*/  @P0 BRA `(.L_x_777) ;  /* 0x0000000000200947 */ /* 0x000fea0003800000 */
.L_x_778:
[----:B------:R-:W-:-:S04]  /*0e20*/  IADD3 R37, P0, PT, R37, -UR8, RZ ;  /* 0x8000000825257c10 */ /* 0x000fc8000ff1e0ff */
[----:B------:R-:W-:-:S04]  /*0e30*/  IADD3.X R36, P0, PT, R36, ~UR9, RZ, P0, !PT ;  /* 0x8000000924247c10 */ /* 0x000fc8000871e4ff */
[----:B------:R-:W-:-:S04]  /*0e40*/  IADD3.X R35, P0, PT, R35, ~UR10, RZ, P0, !PT ;  /* 0x8000000a23237c10 */ /* 0x000fc8000871e4ff */
[----:B------:R-:W-:-:S04]  /*0e50*/  IADD3.X R34, P0, PT, R34, ~UR11, RZ, P0, !PT ;  /* 0x8000000b22227c10 */ /* 0x000fc8000871e4ff */
[----:B------:R-:W-:-:S04]  /*0e60*/  IADD3.X R33, P0, PT, R33, ~UR12, RZ, P0, !PT ;  /* 0x8000000c21217c10 */ /* 0x000fc8000871e4ff */
[----:B------:R-:W-:-:S04]  /*0e70*/  IADD3.X R32, P0, PT, R32, ~UR13, RZ, P0, !PT ;  /* 0x8000000d20207c10 */ /* 0x000fc8000871e4ff */
[----:B------:R-:W-:-:S05]  /*0e80*/  IADD3.X R0, P0, PT, R0, ~UR26, RZ, P0, !PT ;  /* 0x8000001a00007c10 */ /* 0x000fca000871e4ff */
[----:B------:R-:W-:-:S08]  /*0e90*/  IMAD.X R54, R54, 0x1, ~R27, P0 ;  /* 0x0000000136367824 */ /* 0x000fd000000e0e1b */
.L_x_777:
[----:B------:R-:W-:Y:S05]  /*0ea0*/  BSYNC.RECONVERGENT B1 ;  /* 0x0000000000017941 */ /* 0x000fea0003800200 */
.L_x_776:
[----:B------:R-:W-:Y:S01]  /*0eb0*/  IADD3 R8, P0, PT, R8, R8, RZ ;  /* 0x0000000808087210 */ /* 0x000fe20007f1e0ff */
[----:B------:R-:W0:Y:S01]  /*0ec0*/  LDC R24, c[0x3][0x1c] ;  /* 0x00c00700ff187b82 */ /* 0x000e220000000800 */
[----:B------:R-:W-:Y:S02]  /*0ed0*/  BSSY.RECONVERGENT B1, `(.L_x_779) ;  /* 0x0000030000017945 */ /* 0x000fe40003800200 */
        /* <DEDUP_REMOVED lines=39> */
.L_x_780:
        /* <DEDUP_REMOVED lines=8> */
.L_x_781:
[----:B------:R-:W-:Y:S05]  /*11d0*/  BSYNC.RECONVERGENT B1 ;  /* 0x0000000000017941 */ /* 0x000fea0003800200 */
.L_x_779:
[----:B------:R-:W-:Y:S05]  /*11e0*/  @P1 BRA `(.L_x_782) ;  /* 0xfffffff800401947 */ /* 0x000fea000383ffff */
[----:B------:R-:W-:Y:S02]  /*11f0*/  CS2R R46, SRZ ;  /* 0x00000000002e7805 */ /* 0x000fe4000001ff00 */
[----:B------:R-:W-:Y:S02]  /*1200*/  CS2R R48, SRZ ;  /* 0x0000000000307805 */ /* 0x000fe4000001ff00 */
[----:B------:R-:W-:Y:S02]  /*1210*/  CS2R R50, SRZ ;  /* 0x0000000000327805 */ /* 0x000fe4000001ff00 */
[----:B------:R-:W-:Y:S01]  /*1220*/  CS2R R52, SRZ ;  /* 0x0000000000347805 */ /* 0x000fe2000001ff00 */
[----:B------:R-:W-:Y:S02]  /*1230*/  IMAD.MOV.U32 R3, RZ, RZ, R17 ;  /* 0x000000ffff037224 */ /* 0x000fe400078e0011 */
        /* <DEDUP_REMOVED lines=8> */
.L_x_791:
        /* <DEDUP_REMOVED lines=59> */
.L_x_786:
[----:B------:R-:W-:Y:S05]  /*1670*/  BSYNC.RELIABLE B2 ;  /* 0x0000000000027941 */ /* 0x000fea0003800100 */
.L_x_785:
        /* <DEDUP_REMOVED lines=11> */
.L_x_784:
[----:B------:R-:W-:Y:S05]  /*1730*/  BSYNC.RECONVERGENT B1 ;  /* 0x0000000000017941 */ /* 0x000fea0003800200 */
.L_x_783:
        /* <DEDUP_REMOVED lines=50> */
.L_x_789:
[----:B------:R-:W-:Y:S05]  /*1a60*/  BSYNC.RELIABLE B2 ;  /* 0x0000000000027941 */ /* 0x000fea0003800100 */
.L_x_788:
        /* <DEDUP_REMOVED lines=11> */
.L_x_790:
[----:B------:R-:W-:Y:S05]  /*1b20*/  BSYNC.RECONVERGENT B1 ;  /* 0x0000000000017941 */ /* 0x000fea0003800200 */
.L_x_787:
        /* <DEDUP_REMOVED lines=14> */
.L_x_800:
        /* <DEDUP_REMOVED lines=59> */
.L_x_795:
[----:B------:R-:W-:Y:S05]  /*1fc0*/  BSYNC.RELIABLE B2 ;  /* 0x0000000000027941 */ /* 0x000fea0003800100 */
.L_x_794:
        /* <DEDUP_REMOVED lines=11> */
.L_x_793:
[----:B------:R-:W-:Y:S05]  /*2080*/  BSYNC.RECONVERGENT B1 ;  /* 0x0000000000017941 */ /* 0x000fea0003800200 */
.L_x_792:
        /* <DEDUP_REMOVED lines=50> */
.L_x_798:
[----:B------:R-:W-:Y:S05]  /*23b0*/  BSYNC.RELIABLE B2 ;  /* 0x0000000000027941 */ /* 0x000fea0003800100 */
.L_x_797:
        /* <DEDUP_REMOVED lines=11> */
.L_x_799:
[----:B------:R-:W-:Y:S05]  /*2470*/  BSYNC.RECONVERGENT B1 ;  /* 0x0000000000017941 */ /* 0x000fea0003800200 */
.L_x_796:
[----:B------:R-:W-:Y:S05]  /*2480*/  @P1 BRA `(.L_x_800) ;  /* 0xfffffff400e01947 */ /* 0x000fea000383ffff */
[----:B------:R0:W-:Y:S01]  /*2490*/  STL.64 [R1+0x60], R2 ;  /* 0x0000600201007387 */ /* 0x0001e20000100a00 */
[----:B------:R-:W-:Y:S02]  /*24a0*/  CS2R R38, SRZ ;  /* 0x0000000000267805 */ /* 0x000fe4000001ff00 */
[----:B------:R-:W-:Y:S02]  /*24b0*/  CS2R R40, SRZ ;  /* 0x0000000000287805 */ /* 0x000fe4000001ff00 */
[----:B------:R-:W-:Y:S01]  /*24c0*/  CS2R R44, SRZ ;  /* 0x00000000002c7805 */ /* 0x000fe2000001ff00 */
[----:B------:R0:W-:Y:S01]  /*24d0*/  STL.64 [R1+0x68], R4 ;  /* 0x0000680401007387 */ /* 0x0001e20000100a00 */
[----:B------:R-:W-:Y:S02]  /*24e0*/  IMAD.MOV.U32 R56, RZ, RZ, RZ ;  /* 0x000000ffff387224 */ /* 0x000fe400078e00ff */
[----:B------:R-:W-:Y:S01]  /*24f0*/  IMAD.MOV.U32 R55, RZ, RZ, RZ ;  /* 0x000000ffff377224 */ /* 0x000fe200078e00ff */
        /* <DEDUP_REMOVED lines=10> */
[----:B0-----:R-:W-:-:S07]  /*25a0*/  IMAD.MOV.U32 R26, RZ, RZ, RZ ;  /* 0x000000ffff1a7224 */ /* 0x001fce00078e00ff */
.L_x_809:
        /* <DEDUP_REMOVED lines=59> */
.L_x_804:
[----:B------:R-:W-:Y:S05]  /*2960*/  BSYNC.RELIABLE B2 ;  /* 0x0000000000027941 */ /* 0x000fea0003800100 */
.L_x_803:
        /* <DEDUP_REMOVED lines=11> */
.L_x_802:
[----:B------:R-:W-:Y:S05]  /*2a20*/  BSYNC.RECONVERGENT B1 ;  /* 0x0000000000017941 */ /* 0x000fea0003800200 */
.L_x_801:
        /* <DEDUP_REMOVED lines=50> */
.L_x_807:
[----:B------:R-:W-:Y:S05]  /*2d50*/  BSYNC.RELIABLE B2 ;  /* 0x0000000000027941 */ /* 0x000fea0003800100 */
.L_x_806:
        /* <DEDUP_REMOVED lines=11> */
.L_x_808:
[----:B------:R-:W-:Y:S05]  /*2e10*/  BSYNC.RECONVERGENT B1 ;  /* 0x0000000000017941 */ /* 0x000fea0003800200 */
.L_x_805:
[----:B------:R-:W-:Y:S05]  /*2e20*/  @P1 BRA `(.L_x_809) ;  /* 0xfffffff400e01947 */ /* 0x000fea000383ffff */
[----:B------:R-:W-:Y:S01]  /*2e30*/  IMAD.MOV.U32 R57, RZ, RZ, RZ ;  /* 0x000000ffff397224 */ /* 0x000fe200078e00ff */
[----:B------:R-:W-:Y:S02]  /*2e40*/  CS2R R24, SRZ ;  /* 0x0000000000187805 */ /* 0x000fe4000001ff00 */
[----:B------:R-:W-:Y:S02]  /*2e50*/  CS2R R26, SRZ ;  /* 0x00000000001a7805 */ /* 0x000fe4000001ff00 */
[----:B------:R-:W-:Y:S02]  /*2e60*/  CS2R R28, SRZ ;  /* 0x00000000001c7805 */ /* 0x000fe4000001ff00 */
[----:B------:R-:W-:-:S07]  /*2e70*/  CS2R R30, SRZ ;  /* 0x00000000001e7805 */ /* 0x000fce000001ff00 */
.L_x_818:
        /* <DEDUP_REMOVED lines=59> */
.L_x_813:
[----:B------:R-:W-:Y:S05]  /*3230*/  BSYNC.RELIABLE B2 ;  /* 0x0000000000027941 */ /* 0x000fea0003800100 */
.L_x_812:
        /* <DEDUP_REMOVED lines=11> */
.L_x_811:
[----:B------:R-:W-:Y:S05]  /*32f0*/  BSYNC.RECONVERGENT B1 ;  /* 0x0000000000017941 */ /* 0x000fea0003800200 */
.L_x_810:
        /* <DEDUP_REMOVED lines=50> */
.L_x_816:
[----:B------:R-:W-:Y:S05]  /*3620*/  BSYNC.RELIABLE B2 ;  /* 0x0000000000027941 */ /* 0x000fea0003800100 */
.L_x_815:
        /* <DEDUP_REMOVED lines=11> */
.L_x_817:
[----:B------:R-:W-:Y:S05]  /*36e0*/  BSYNC.RECONVERGENT B1 ;  /* 0x0000000000017941 */ /* 0x000fea0003800200 */
.L_x_814:
        /* <DEDUP_REMOVED lines=16> */
[----:B0-----:R-:W-:-:S02]  /*37f0*/  IMAD.MOV.U32 R31, RZ, RZ, R53 ;  /* 0x000000ffff1f7224 */ /* 0x001fc400078e0035 */
[----:B-1----:R-:W-:-:S07]  /*3800*/  IMAD.MOV.U32 R28, RZ, RZ, RZ ;  /* 0x000000ffff1c7224 */ /* 0x002fce00078e00ff */
.L_x_827:
        /* <DEDUP_REMOVED lines=59> */
.L_x_822:
[----:B------:R-:W-:Y:S05]  /*3bc0*/  BSYNC.RELIABLE B2 ;  /* 0x0000000000027941 */ /* 0x000fea0003800100 */
.L_x_821:
        /* <DEDUP_REMOVED lines=11> */
.L_x_820:
[----:B------:R-:W-:Y:S05]  /*3c80*/  BSYNC.RECONVERGENT B1 ;  /* 0x0000000000017941 */ /* 0x000fea0003800200 */
.L_x_819:
        /* <DEDUP_REMOVED lines=50> */
.L_x_825:
[----:B------:R-:W-:Y:S05]  /*3fb0*/  BSYNC.RELIABLE B2 ;  /* 0x0000000000027941 */ /* 0x000fea0003800100 */
.L_x_824:
        /* <DEDUP_REMOVED lines=11> */
.L_x_826:
[----:B------:R-:W-:Y:S05]  /*4070*/  BSYNC.RECONVERGENT B1 ;  /* 0x0000000000017941 */ /* 0x000fea0003800200 */
.L_x_823:
        /* <DEDUP_REMOVED lines=10> */
.L_x_836:
        /* <DEDUP_REMOVED lines=59> */
.L_x_831:
[----:B------:R-:W-:Y:S05]  /*44d0*/  BSYNC.RELIABLE B2 ;  /* 0x0000000000027941 */ /* 0x000fea0003800100 */
.L_x_830:
        /* <DEDUP_REMOVED lines=11> */
.L_x_829:
[----:B------:R-:W-:Y:S05]  /*4590*/  BSYNC.RECONVERGENT B1 ;  /* 0x0000000000017941 */ /* 0x000fea0003800200 */
.L_x_828:
        /* <DEDUP_REMOVED lines=50> */
.L_x_834:
[----:B------:R-:W-:Y:S05]  /*48c0*/  BSYNC.RELIABLE B2 ;  /* 0x0000000000027941 */ /* 0x000fea0003800100 */
.L_x_833:
        /* <DEDUP_REMOVED lines=11> */
.L_x_835:
[----:B------:R-:W-:Y:S05]  /*4980*/  BSYNC.RECONVERGENT B1 ;  /* 0x0000000000017941 */ /* 0x000fea0003800200 */
.L_x_832:
[----:B------:R-:W-:Y:S05]  /*4990*/  @P1 BRA `(.L_x_836) ;  /* 0xfffffff400e01947 */ /* 0x000fea000383ffff */
        /* <DEDUP_REMOVED lines=14> */
[----:B-1----:R-:W-:Y:S02]  /*4a80*/  IMAD.MOV.U32 R31, RZ, RZ, R37 ;  /* 0x000000ffff1f7224 */ /* 0x002fe400078e0025 */
[----:B--2---:R-:W-:Y:S01]  /*4a90*/  IMAD.MOV.U32 R28, RZ, RZ, RZ ;  /* 0x000000ffff1c7224 */ /* 0x004fe200078e00ff */
[----:B---3--:R-:W-:-:S07]  /*4aa0*/  CS2R R26, SRZ ;  /* 0x00000000001a7805 */ /* 0x008fce000001ff00 */
.L_x_845:
[----:B------:R-:W-:-:S13]  /*4ab0*/  R2UR UR6, R28 ;  /* 0x000000001c0672ca */ /* 0x000fda00000e0000 */
[----:B------:R-:W-:-:S04]  /*4ac0*/  USHF.R.U32.HI UR6, URZ, 0x5, UR6 ;  /* 0x00000005ff067899 */ /* 0x000fc80008011606 */
[----:B------:R-:W-:-:S09]  /*4ad0*/  ULEA UR6, UR6, UR24, 0x2 ;  /* 0x0000001806067291 */ /* 0x000fd2000f8e10ff */
[----:B------:R-:W2:Y:S01]  /*4ae0*/  LDL R25, [UR6] ;  /* 0x00000006ff197983 */ /* 0x000ea20008100800 */
        /* <DEDUP_REMOVED lines=56> */
.L_x_840:
[----:B------:R-:W-:Y:S05]  /*4e70*/  BSYNC.RELIABLE B2 ;  /* 0x0000000000027941 */ /* 0x000fea0003800100 */
.L_x_839:
        /* <DEDUP_REMOVED lines=11> */
.L_x_838:
[----:B------:R-:W-:Y:S05]  /*4f30*/  BSYNC.RECONVERGENT B1 ;  /* 0x0000000000017941 */ /* 0x000fea0003800200 */
.L_x_837:
        /* <DEDUP_REMOVED lines=50> */
.L_x_843:
[----:B------:R-:W-:Y:S05]  /*5260*/  BSYNC.RELIABLE B2 ;  /* 0x0000000000027941 */ /* 0x000fea0003800100 */
.L_x_842:
        /* <DEDUP_REMOVED lines=11> */
.L_x_844:
[----:B------:R-:W-:Y:S05]  /*5320*/  BSYNC.RECONVERGENT B1 ;  /* 0x0000000000017941 */ /* 0x000fea0003800200 */
.L_x_841:
        /* <DEDUP_REMOVED lines=31> */
[----:B------:R-:W2:Y:S04]  /*5520*/  LDL.64 R28, [R1+0x160] ;  /* 0x00016000011c7983 */ /* 0x000ea80000100a00 */
[----:B-1----:R-:W3:Y:S04]  /*5530*/  LDL.64 R14, [R1+0x168] ;  /* 0x00016800010e7983 */ /* 0x002ee80000100a00 */
[----:B------:R-:W4:Y:S04]  /*5540*/  LDL.64 R12, [R1+0x170] ;  /* 0x00017000010c7983 */ /* 0x000f280000100a00 */
[----:B------:R-:W5:Y:S01]  /*5550*/  LDL.64 R10, [R1+0x178] ;  /* 0x00017800010a7983 */ /* 0x000f620000100a00 */
[----:B------:R-:W-:Y:S01]  /*5560*/  IMAD.MOV.U32 R0, RZ, RZ, RZ ;  /* 0x000000ffff007224 */ /* 0x000fe200078e00ff */
[----:B0-----:R-:W-:-:S02]  /*5570*/  CS2R R16, SRZ ;  /* 0x0000000000107805 */ /* 0x001fc4000001ff00 */
[----:B------:R-:W-:Y:S02]  /*5580*/  CS2R R18, SRZ ;  /* 0x0000000000127805 */ /* 0x000fe4000001ff00 */
[----:B------:R-:W-:Y:S01]  /*5590*/  CS2R R20, SRZ ;  /* 0x0000000000147805 */ /* 0x000fe2000001ff00 */
[----:B------:R-:W-:Y:S02]  /*55a0*/  IMAD.MOV.U32 R23, RZ, RZ, RZ ;  /* 0x000000ffff177224 */ /* 0x000fe400078e00ff */
[----:B------:R-:W-:Y:S02]  /*55b0*/  IMAD.MOV.U32 R2, RZ, RZ, RZ ;  /* 0x000000ffff027224 */ /* 0x000fe400078e00ff */
[----:B--2---:R-:W-:Y:S02]  /*55c0*/  IMAD.MOV.U32 R3, RZ, RZ, R29 ;  /* 0x000000ffff037224 */ /* 0x004fe400078e001d */
[----:B------:R-:W-:Y:S02]  /*55d0*/  IMAD.MOV.U32 R22, RZ, RZ, R28 ;  /* 0x000000ffff167224 */ /* 0x000fe400078e001c */
[----:B---3--:R-:W-:-:S02]  /*55e0*/  IMAD.MOV.U32 R9, RZ, RZ, R15 ;  /* 0x000000ffff097224 */ /* 0x008fc400078e000f */
[----:B------:R-:W-:Y:S02]  /*55f0*/  IMAD.MOV.U32 R8, RZ, RZ, R14 ;  /* 0x000000ffff087224 */ /* 0x000fe400078e000e */
[----:B----4-:R-:W-:Y:S02]  /*5600*/  IMAD.MOV.U32 R7, RZ, RZ, R13 ;  /* 0x000000ffff077224 */ /* 0x010fe400078e000d */
[----:B------:R-:W-:Y:S02]  /*5610*/  IMAD.MOV.U32 R6, RZ, RZ, R12 ;  /* 0x000000ffff067224 */ /* 0x000fe400078e000c */
[----:B-----5:R-:W-:Y:S02]  /*5620*/  IMAD.MOV.U32 R5, RZ, RZ, R11 ;  /* 0x000000ffff057224 */ /* 0x020fe400078e000b */
[----:B------:R-:W-:-:S07]  /*5630*/  IMAD.MOV.U32 R4, RZ, RZ, R10 ;  /* 0x000000ffff047224 */ /* 0x000fce00078e000a */
.L_x_858:
        /* <DEDUP_REMOVED lines=59> */
.L_x_853:
[----:B------:R-:W-:Y:S05]  /*59f0*/  BSYNC.RELIABLE B4 ;  /* 0x0000000000047941 */ /* 0x000fea0003800100 */
.L_x_852:
        /* <DEDUP_REMOVED lines=11> */
.L_x_851:
[----:B------:R-:W-:Y:S05]  /*5ab0*/  BSYNC.RECONVERGENT B3 ;  /* 0x0000000000037941 */ /* 0x000fea0003800200 */
.L_x_850:
        /* <DEDUP_REMOVED lines=50> */
.L_x_856:
[----:B------:R-:W-:Y:S05]  /*5de0*/  BSYNC.RELIABLE B4 ;  /* 0x0000000000047941 */ /* 0x000fea0003800100 */
.L_x_855:
        /* <DEDUP_REMOVED lines=11> */
.L_x_857:
[----:B------:R-:W-:Y:S05]  /*5ea0*/  BSYNC.RECONVERGENT B3 ;  /* 0x0000000000037941 */ /* 0x000fea0003800200 */
.L_x_854:
[----:B------:R-:W-:Y:S05]  /*5eb0*/  @P1 BRA `(.L_x_858) ;  /* 0xfffffff400e01947 */ /* 0x000fea000383ffff */
[----:B------:R-:W-:Y:S01]  /*5ec0*/  IMAD.MOV.U32 R22, RZ, RZ, RZ ;  /* 0x000000ffff167224 */ /* 0x000fe200078e00ff */
[----:B------:R-:W-:Y:S02]  /*5ed0*/  CS2R R8, SRZ ;  /* 0x0000000000087805 */ /* 0x000fe4000001ff00 */
[----:B------:R-:W-:Y:S02]  /*5ee0*/  CS2R R6, SRZ ;  /* 0x0000000000067805 */ /* 0x000fe4000001ff00 */
[----:B------:R-:W-:Y:S02]  /*5ef0*/  CS2R R4, SRZ ;  /* 0x0000000000047805 */ /* 0x000fe4000001ff00 */
[----:B------:R-:W-:-:S07]  /*5f00*/  CS2R R2, SRZ ;  /* 0x0000000000027805 */ /* 0x000fce000001ff00 */
.L_x_867:
        /* <DEDUP_REMOVED lines=59> */
.L_x_862:
[----:B------:R-:W-:Y:S05]  /*62c0*/  BSYNC.RELIABLE B4 ;  /* 0x0000000000047941 */ /* 0x000fea0003800100 */
.L_x_861:
        /* <DEDUP_REMOVED lines=11> */
.L_x_860:
[----:B------:R-:W-:Y:S05]  /*6380*/  BSYNC.RECONVERGENT B3 ;  /* 0x0000000000037941 */ /* 0x000fea0003800200 */
.L_x_859:
        /* <DEDUP_REMOVED lines=50> */
.L_x_865:
[----:B------:R-:W-:Y:S05]  /*66b0*/  BSYNC.RELIABLE B4 ;  /* 0x0000000000047941 */ /* 0x000fea0003800100 */
.L_x_864:
        /* <DEDUP_REMOVED lines=11> */
.L_x_866:
[----:B------:R-:W-:Y:S05]  /*6770*/  BSYNC.RECONVERGENT B3 ;  /* 0x0000000000037941 */ /* 0x000fea0003800200 */
.L_x_863:
        /* <DEDUP_REMOVED lines=10> */
.L_x_876:
        /* <DEDUP_REMOVED lines=59> */
.L_x_871:
[----:B------:R-:W-:Y:S05]  /*6bd0*/  BSYNC.RELIABLE B4 ;  /* 0x0000000000047941 */ /* 0x000fea0003800100 */
.L_x_870:
        /* <DEDUP_REMOVED lines=11> */
.L_x_869:
[----:B------:R-:W-:Y:S05]  /*6c90*/  BSYNC.RECONVERGENT B3 ;  /* 0x0000000000037941 */ /* 0x000fea0003800200 */
.L_x_868:
        /* <DEDUP_REMOVED lines=50> */
.L_x_874:
[----:B------:R-:W-:Y:S05]  /*6fc0*/  BSYNC.RELIABLE B4 ;  /* 0x0000000000047941 */ /* 0x000fea0003800100 */
.L_x_873:
        /* <DEDUP_REMOVED lines=11> */
.L_x_875:
[----:B------:R-:W-:Y:S05]  /*7080*/  BSYNC.RECONVERGENT B3 ;  /* 0x0000000000037941 */ /* 0x000fea0003800200 */
.L_x_872:
[----:B------:R-:W-:Y:S05]  /*7090*/  @P1 BRA `(.L_x_876) ;  /* 0xfffffff400e01947 */ /* 0x000fea000383ffff */
[----:B------:R0:W-:Y:S01]  /*70a0*/  STL.64 [R1], R22 ;  /* 0x0000001601007387 */ /* 0x0001e20000100a00 */
[----:B------:R-:W1:Y:S01]  /*70b0*/  LDC R25, c[0x3][0x18] ;  /* 0x00c00600ff197b82 */ /* 0x000e620000000800 */
[----:B------:R-:W-:Y:S01]  /*70c0*/  IMAD.MOV.U32 R0, RZ, RZ, RZ ;  /* 0x000000ffff007224 */ /* 0x000fe200078e00ff */
[----:B------:R-:W-:Y:S01]  /*70d0*/  CS2R R8, SRZ ;  /* 0x0000000000087805 */ /* 0x000fe2000001ff00 */
[----:B------:R0:W-:Y:S01]  /*70e0*/  STL.64 [R1+0x8], R20 ;  /* 0x0000081401007387 */ /* 0x0001e20000100a00 */
[----:B------:R-:W-:Y:S02]  /*70f0*/  CS2R R6, SRZ ;  /* 0x0000000000067805 */ /* 0x000fe4000001ff00 */
[----:B------:R-:W-:Y:S02]  /*7100*/  CS2R R4, SRZ ;  /* 0x0000000000047805 */ /* 0x000fe4000001ff00 */
[----:B------:R-:W-:Y:S01]  /*7110*/  CS2R R2, SRZ ;  /* 0x0000000000027805 */ /* 0x000fe2000001ff00 */
[----:B------:R0:W-:Y:S01]  /*7120*/  STL.64 [R1+0x10], R18 ;  /* 0x0000101201007387 */ /* 0x0001e20000100a00 */
[----:B------:R-:W2:Y:S03]  /*7130*/  LDC R24, c[0x3][0x14] ;  /* 0x00c00500ff187b82 */ /* 0x000ea60000000800 */
[----:B------:R0:W-:Y:S05]  /*7140*/  STL.64 [R1+0x18], R16 ;  /* 0x0000181001007387 */ /* 0x0001ea0000100a00 */
[----:B------:R-:W3:Y:S02]  /*7150*/  LDC R27, c[0x3][0x10] ;  /* 0x00c00400ff1b7b82 */ /* 0x000ee40000000800 */
.L_x_885:
[----:B0-----:R-:W-:Y:S01]  /*7160*/  SHF.R.U32.HI R16, RZ, 0x5, R0 ;  /* 0x00000005ff107819 */ /* 0x001fe20000011600 */
[----:B------:R-:W0:Y:S03]  /*7170*/  LDC R18, c[0x3][0x1c] ;  /* 0x00c00700ff127b82 */ /* 0x000e260000000800 */
[----:B------:R-:W-:-:S05]  /*7180*/  LEA R16, R16, UR16, 0x2 ;  /* 0x0000001010107c11 */ /* 0x000fca000f8e10ff */
[----:B------:R-:W4:Y:S01]  /*7190*/  LDL R17, [R16+0x20] ;  /* 0x0000200010117983 */ /* 0x000f220000100800 */
[----:B------:R-:W-:Y:S01]  /*71a0*/  BSSY.RECONVERGENT B3, `(.L_x_877) ;  /* 0x0000040000037945 */ /* 0x000fe20003800200 */
[----:B----4-:R-:W-:Y:S01]  /*71b0*/  SHF.R.W.U32.HI R17, RZ, R0, R17 ;  /* 0x00000000ff117219 */ /* 0x010fe20000011e11 */
[----:B------:R-:W-:-:S03]  /*71c0*/  VIADD R0, R0, 0x1 ;  /* 0x0000000100007836 */ /* 0x000fc60000000000 */
[----:B------:R-:W-:Y:S02]  /*71d0*/  LOP3.LUT R17, R17, 0x1, RZ, 0xc0, !PT ;  /* 0x0000000111117812 */ /* 0x000fe400078ec0ff */
[----:B------:R-:W-:Y:S02]  /*71e0*/  ISETP.NE.AND P1, PT, R0, 0x100, PT ;  /* 0x000001000000780c */ /* 0x000fe40003f25270 */
[----:B------:R-:W-:-:S13]  /*71f0*/  ISETP.NE.U32.AND P0, PT, R17, 0x1, PT ;  /* 0x000000011100780c */ /* 0x000fda0003f05070 */
[----:B0-----:R-:W-:Y:S05]  /*7200*/  @P0 BRA `(.L_x_878) ;  /* 0x0000000000e40947 */ /* 0x001fea0003800000 */
[----:B------:R-:W-:Y:S01]  /*7210*/  IADD3 R2, P0, PT, R2, R28, RZ ;  /* 0x0000001c02027210 */ /* 0x000fe20007f1e0ff */
[----:B------:R-:W-:Y:S03]  /*7220*/  BSSY.RELIABLE B4, `(.L_x_879) ;  /* 0x000002c000047945 */ /* 0x000fe60003800100 */
        /* <DEDUP_REMOVED lines=12> */
[----:B-1----:R-:W-:-:S13]  /*72f0*/  ISETP.GT.U32.AND P0, PT, R8, R25, PT ;  /* 0x000000190800720c */ /* 0x002fda0003f04070 */
[----:B------:R-:W-:Y:S05]  /*7300*/  @P0 BRA `(.L_x_880) ;  /* 0x0000000000740947 */ /* 0x000fea0003800000 */
[----:B------:R-:W-:-:S13]  /*7310*/  ISETP.GE.U32.AND P0, PT, R8, R25, PT ;  /* 0x000000190800720c */ /* 0x000fda0003f06070 */
[----:B------:R-:W-:Y:S05]  /*7320*/  @!P0 BREAK.RELIABLE B4 ;  /* 0x0000000000048942 */ /* 0x000fea0003800100 */
[----:B------:R-:W-:Y:S05]  /*7330*/  @!P0 BRA `(.L_x_878) ;  /* 0x0000000000988947 */ /* 0x000fea0003800000 */
[----:B--2---:R-:W-:-:S13]  /*7340*/  ISETP.GT.U32.AND P0, PT, R7, R24, PT ;  /* 0x000000180700720c */ /* 0x004fda0003f04070 */
[----:B------:R-:W-:Y:S05]  /*7350*/  @P0 BRA `(.L_x_880) ;  /* 0x0000000000600947 */ /* 0x000fea0003800000 */
[----:B------:R-:W-:-:S13]  /*7360*/  ISETP.GE.U32.AND P0, PT, R7, R24, PT ;  /* 0x000000180700720c */ /* 0x000fda0003f06070 */
[----:B------:R-:W-:Y:S05]  /*7370*/  @!P0 BREAK.RELIABLE B4 ;  /* 0x0000000000048942 */ /* 0x000fea0003800100 */
[----:B------:R-:W-:Y:S05]  /*7380*/  @!P0 BRA `(.L_x_878) ;  /* 0x0000000000848947 */ /* 0x000fea0003800000 */
[----:B---3--:R-:W-:-:S13]  /*7390*/  ISETP.GT.U32.AND P0, PT, R6, R27, PT ;  /* 0x0000001b0600720c */ /* 0x008fda0003f04070 */
        /* <DEDUP_REMOVED lines=20> */
.L_x_880:
[----:B------:R-:W-:Y:S05]  /*74e0*/  BSYNC.RELIABLE B4 ;  /* 0x0000000000047941 */ /* 0x000fea0003800100 */
.L_x_879:
[----:B------:R-:W0:Y:S01]  /*74f0*/  LDCU.128 UR28, c[0x3][URZ] ;  /* 0x00c00000ff1c77ac */ /* 0x000e220008000c00 */
[----:B------:R-:W4:Y:S01]  /*7500*/  LDCU.64 UR32, c[0x3][0x10] ;  /* 0x00c00200ff2077ac */ /* 0x000f220008000a00 */
[----:B------:R-:W5:Y:S01]  /*7510*/  LDCU UR6, c[0x3][0x18] ;  /* 0x00c00300ff0677ac */ /* 0x000f620008000800 */
[----:B0-----:R-:W-:-:S04]  /*7520*/  IADD3 R2, P0, PT, R2, -UR28, RZ ;  /* 0x8000001c02027c10 */ /* 0x001fc8000ff1e0ff */
[----:B------:R-:W-:-:S04]  /*7530*/  IADD3.X R3, P0, PT, R3, ~UR29, RZ, P0, !PT ;  /* 0x8000001d03037c10 */ /* 0x000fc8000871e4ff */
[----:B------:R-:W-:-:S04]  /*7540*/  IADD3.X R4, P0, PT, R4, ~UR30, RZ, P0, !PT ;  /* 0x8000001e04047c10 */ /* 0x000fc8000871e4ff */
[----:B------:R-:W-:-:S04]  /*7550*/  IADD3.X R5, P0, PT, R5, ~UR31, RZ, P0, !PT ;  /* 0x8000001f05057c10 */ /* 0x000fc8000871e4ff */
[----:B----4-:R-:W-:-:S04]  /*7560*/  IADD3.X R6, P0, PT, R6, ~UR32, RZ, P0, !PT ;  /* 0x8000002006067c10 */ /* 0x010fc8000871e4ff */
[----:B------:R-:W-:-:S04]  /*7570*/  IADD3.X R7, P0, PT, R7, ~UR33, RZ, P0, !PT ;  /* 0x8000002107077c10 */ /* 0x000fc8000871e4ff */
[----:B-----5:R-:W-:-:S05]  /*7580*/  IADD3.X R8, P0, PT, R8, ~UR6, RZ, P0, !PT ;  /* 0x8000000608087c10 */ /* 0x020fca000871e4ff */
[----:B------:R-:W-:-:S08]  /*7590*/  IMAD.X R9, R9, 0x1, ~R18, P0 ;  /* 0x0000000109097824 */ /* 0x000fd000000e0e12 */
.L_x_878:
[----:B------:R-:W-:Y:S05]  /*75a0*/  BSYNC.RECONVERGENT B3 ;  /* 0x0000000000037941 */ /* 0x000fea0003800200 */
.L_x_877:
        /* <DEDUP_REMOVED lines=46> */
.L_x_883:
[----:B------:R-:W-:Y:S05]  /*7890*/  BSYNC.RELIABLE B4 ;  /* 0x0000000000047941 */ /* 0x000fea0003800100 */
.L_x_882:
        /* <DEDUP_REMOVED lines=11> */
.L_x_884:
[----:B------:R-:W-:Y:S05]  /*7950*/  BSYNC.RECONVERGENT B3 ;  /* 0x0000000000037941 */ /* 0x000fea0003800200 */
.L_x_881:
[----:B------:R-:W-:Y:S05]  /*7960*/  @P1 BRA `(.L_x_885) ;  /* 0xfffffff400fc1947 */ /* 0x000fea000383ffff */
[----:B------:R0:W-:Y:S01]  /*7970*/  STL.64 [R1+0x20], R2 ;  /* 0x0000200201007387 */ /* 0x0001e20000100a00 */
[----:B------:R-:W-:Y:S01]  /*7980*/  IMAD.MOV.U32 R0, RZ, RZ, RZ ;  /* 0x000000ffff007224 */ /* 0x000fe200078e00ff */
[----:B------:R-:W-:Y:S02]  /*7990*/  CS2R R10, SRZ ;  /* 0x00000000000a7805 */ /* 0x000fe4000001ff00 */
[----:B------:R-:W-:Y:S01]  /*79a0*/  CS2R R12, SRZ ;  /* 0x00000000000c7805 */ /* 0x000fe2000001ff00 */
[----:B------:R0:W-:Y:S01]  /*79b0*/  STL.64 [R1+0x28], R4 ;  /* 0x0000280401007387 */ /* 0x0001e20000100a00 */
[----:B------:R-:W-:Y:S01]  /*79c0*/  CS2R R14, SRZ ;  /* 0x00000000000e7805 */ /* 0x000fe2000001ff00 */
[----:B------:R-:W-:Y:S02]  /*79d0*/  IMAD.MOV.U32 R16, RZ, RZ, RZ ;  /* 0x000000ffff107224 */ /* 0x000fe400078e00ff */
        /* <DEDUP_REMOVED lines=9> */
[----:B-1----:R-:W-:Y:S02]  /*7a70*/  IMAD.MOV.U32 R25, RZ, RZ, R2 ;  /* 0x000000ffff197224 */ /* 0x002fe400078e0002 */
[----:B0-2---:R-:W-:-:S07]  /*7a80*/  IMAD.MOV.U32 R24, RZ, RZ, RZ ;  /* 0x000000ffff187224 */ /* 0x005fce00078e00ff */
.L_x_894:
[----:B------:R-:W-:-:S04]  /*7a90*/  SHF.R.U32.HI R26, RZ, 0x5, R24 ;  /* 0x00000005ff1a7819 */ /* 0x000fc80000011618 */
[----:B------:R-:W-:-:S05]  /*7aa0*/  LEA R26, R26, UR16, 0x2 ;  /* 0x000000101a1a7c11 */ /* 0x000fca000f8e10ff */
[----:B---3--:R-:W2:Y:S01]  /*7ab0*/  LDL R27, [R26] ;  /* 0x000000001a1b7983 */ /* 0x008ea20000100800 */
        /* <DEDUP_REMOVED lines=56> */
.L_x_889:
[----:B------:R-:W-:Y:S05]  /*7e40*/  BSYNC.RELIABLE B4 ;  /* 0x0000000000047941 */ /* 0x000fea0003800100 */
.L_x_888:
        /* <DEDUP_REMOVED lines=11> */
.L_x_887:
[----:B------:R-:W-:Y:S05]  /*7f00*/  BSYNC.RECONVERGENT B3 ;  /* 0x0000000000037941 */ /* 0x000fea0003800200 */
.L_x_886:
        /* <DEDUP_REMOVED lines=50> */
.L_x_892:
[----:B------:R-:W-:Y:S05]  /*8230*/  BSYNC.RELIABLE B4 ;  /* 0x0000000000047941 */ /* 0x000fea0003800100 */
.L_x_891:
        /* <DEDUP_REMOVED lines=11> */
.L_x_893:
[----:B------:R-:W-:Y:S05]  /*82f0*/  BSYNC.RECONVERGENT B3 ;  /* 0x0000000000037941 */ /* 0x000fea0003800200 */
.L_x_890:
        /* <DEDUP_REMOVED lines=50> */
.L_x_897:
[----:B------:R-:W-:Y:S05]  /*8620*/  BSYNC.RELIABLE B4 ;  /* 0x0000000000047941 */ /* 0x000fea0003800100 */
.L_x_896:
        /* <DEDUP_REMOVED lines=11> */
.L_x_898:
[----:B------:R-:W-:Y:S05]  /*86e0*/  BSYNC.RECONVERGENT B3 ;  /* 0x0000000000037941 */ /* 0x000fea0003800200 */
.L_x_895:
        /* <DEDUP_REMOVED lines=49> */
.L_x_901:
[----:B------:R-:W-:Y:S05]  /*8a00*/  BSYNC.RELIABLE B4 ;  /* 0x0000000000047941 */ /* 0x000fea0003800100 */
.L_x_900:
        /* <DEDUP_REMOVED lines=11> */
.L_x_902:
[----:B------:R-:W-:Y:S05]  /*8ac0*/  BSYNC.RECONVERGENT B3 ;  /* 0x0000000000037941 */ /* 0x000fea0003800200 */
.L_x_899:
[----:B------:R0:W5:Y:S04]  /*8ad0*/  LDL.64 R32, [R1+0x140] ;  /* 0x0001400001207983 */ /* 0x0001680000100a00 */
        /* <DEDUP_REMOVED lines=8> */
.L_x_911:
        /* <DEDUP_REMOVED lines=59> */
.L_x_906:
[----:B------:R-:W-:Y:S05]  /*8f10*/  BSYNC.RELIABLE B4 ;  /* 0x0000000000047941 */ /* 0x000fea0003800100 */
.L_x_905:
        /* <DEDUP_REMOVED lines=11> */
.L_x_904:
[----:B------:R-:W-:Y:S05]  /*8fd0*/  BSYNC.RECONVERGENT B3 ;  /* 0x0000000000037941 */ /* 0x000fea0003800200 */
.L_x_903:
        /* <DEDUP_REMOVED lines=50> */
.L_x_909:
[----:B------:R-:W-:Y:S05]  /*9300*/  BSYNC.RELIABLE B4 ;  /* 0x0000000000047941 */ /* 0x000fea0003800100 */
.L_x_908:
        /* <DEDUP_REMOVED lines=11> */
.L_x_910:
[----:B------:R-:W-:Y:S05]  /*93c0*/  BSYNC.RECONVERGENT B3 ;  /* 0x0000000000037941 */ /* 0x000fea0003800200 */
.L_x_907:
        /* <DEDUP_REMOVED lines=50> */
.L_x_914:
[----:B------:R-:W-:Y:S05]  /*96f0*/  BSYNC.RELIABLE B4 ;  /* 0x0000000000047941 */ /* 0x000fea0003800100 */
.L_x_913:
        /* <DEDUP_REMOVED lines=11> */
.L_x_915:
[----:B------:R-:W-:Y:S05]  /*97b0*/  BSYNC.RECONVERGENT B3 ;  /* 0x0000000000037941 */ /* 0x000fea0003800200 */
.L_x_912:
        /* <DEDUP_REMOVED lines=53> */
.L_x_918:
[----:B------:R-:W-:Y:S05]  /*9b10*/  BSYNC.RELIABLE B4 ;  /* 0x0000000000047941 */ /* 0x000fea0003800100 */
.L_x_917:
        /* <DEDUP_REMOVED lines=15> */
.L_x_919:
[----:B------:R-:W-:Y:S05]  /*9c10*/  BSYNC.RECONVERGENT B3 ;  /* 0x0000000000037941 */ /* 0x000fea0003800200 */
.L_x_916:
[----:B------:R-:W-:Y:S02]  /*9c20*/  CS2R R18, SRZ ;  /* 0x0000000000127805 */ /* 0x000fe4000001ff00 */
[----:B------:R-:W-:Y:S02]  /*9c30*/  CS2R R20, SRZ ;  /* 0x0000000000147805 */ /* 0x000fe4000001ff00 */
[----:B------:R-:W-:Y:S02]  /*9c40*/  CS2R R22, SRZ ;  /* 0x0000000000167805 */ /* 0x000fe4000001ff00 */
[----:B------:R-:W-:Y:S01]  /*9c50*/  CS2R R32, SRZ ;  /* 0x0000000000207805 */ /* 0x000fe2000001ff00 */
[----:B------:R-:W-:-:S07]  /*9c60*/  IMAD.MOV.U32 R34, RZ, RZ, RZ ;  /* 0x000000ffff227224 */ /* 0x000fce00078e00ff */
.L_x_928:
        /* <DEDUP_REMOVED lines=59> */
.L_x_923:
[----:B------:R-:W-:Y:S05]  /*a020*/  BSYNC.RELIABLE B4 ;  /* 0x0000000000047941 */ /* 0x000fea0003800100 */
.L_x_922:
        /* <DEDUP_REMOVED lines=11> */
.L_x_921:
[----:B------:R-:W-:Y:S05]  /*a0e0*/  BSYNC.RECONVERGENT B3 ;  /* 0x0000000000037941 */ /* 0x000fea0003800200 */
.L_x_920:
        /* <DEDUP_REMOVED lines=50> */
.L_x_926:
[----:B------:R-:W-:Y:S05]  /*a410*/  BSYNC.RELIABLE B4 ;  /* 0x0000000000047941 */ /* 0x000fea0003800100 */
.L_x_925:
        /* <DEDUP_REMOVED lines=11> */
.L_x_927:
[----:B------:R-:W-:Y:S05]  /*a4d0*/  BSYNC.RECONVERGENT B3 ;  /* 0x0000000000037941 */ /* 0x000fea0003800200 */
.L_x_924:
        /* <DEDUP_REMOVED lines=50> */
.L_x_931:
[----:B------:R-:W-:Y:S05]  /*a800*/  BSYNC.RELIABLE B4 ;  /* 0x0000000000047941 */ /* 0x000fea0003800100 */
.L_x_930:
        /* <DEDUP_REMOVED lines=11> */
.L_x_932:
[----:B------:R-:W-:Y:S05]  /*a8c0*/  BSYNC.RECONVERGENT B3 ;  /* 0x0000000000037941 */ /* 0x000fea0003800200 */
.L_x_929:
        /* <DEDUP_REMOVED lines=35> */
.L_x_934:
        /* <DEDUP_REMOVED lines=9> */
.L_x_936:
[----:B------:R-:W-:Y:S05]  /*ab90*/  BSYNC.RELIABLE B4 ;  /* 0x0000000000047941 */ /* 0x000fea0003800100 */
.L_x_935:
        /* <DEDUP_REMOVED lines=18> */
.L_x_937:
[----:B------:R-:W-:Y:S05]  /*acc0*/  BSYNC.RECONVERGENT B3 ;  /* 0x0000000000037941 */ /* 0x000fea0003800200 */
.L_x_933:
        /* <DEDUP_REMOVED lines=35> */
.L_x_939:
        /* <DEDUP_REMOVED lines=9> */
.L_x_941:
[----:B------:R-:W-:Y:S05]  /*af90*/  BSYNC.RELIABLE B4 ;  /* 0x0000000000047941 */ /* 0x000fea0003800100 */
.L_x_940:
[----:B------:R-:W0:Y:S01]  /*afa0*/  LDCU.128 UR28, c[0x3][URZ] ;  /* 0x00c00000ff1c77ac */ /* 0x000e220008000c00 */
[----:B------:R-:W1:Y:S01]  /*afb0*/  LDCU.64 UR32, c[0x3][0x10] ;  /* 0x00c00200ff2077ac */ /* 0x000e620008000a00 */
[----:B------:R-:W2:Y:S01]  /*afc0*/  LDCU UR6, c[0x3][0x18] ;  /* 0x00c00300ff0677ac */ /* 0x000ea20008000800 */
[----:B0-----:R-:W-:-:S04]  /*afd0*/  IADD3 R25, P0, PT, R25, UR28, RZ ;  /* 0x0000001c19197c10 */ /* 0x001fc8000ff1e0ff */
[----:B------:R-:W-:Y:S02]  /*afe0*/  IADD3.X R24, P0, PT, R24, UR29, RZ, P0, !PT ;  /* 0x0000001d18187c10 */ /* 0x000fe4000871e4ff */
[----:B------:R-:W-:Y:S02]  /*aff0*/  IADD3 R25, P1, PT, R25, -R10, RZ ;  /* 0x8000000a19197210 */ /* 0x000fe40007f3e0ff */
[----:B------:R-:W-:Y:S02]  /*b000*/  IADD3.X R27, P0, PT, R27, UR30, RZ, P0, !PT ;  /* 0x0000001e1b1b7c10 */ /* 0x000fe4000871e4ff */
[----:B------:R-:W-:Y:S02]  /*b010*/  IADD3.X R32, P1, PT, R24, ~R11, RZ, P1, !PT ;  /* 0x8000000b18207210 */ /* 0x000fe40000f3e4ff */
[----:B------:R-:W-:Y:S02]  /*b020*/  IADD3.X R26, P0, PT, R26, UR31, RZ, P0, !PT ;  /* 0x0000001f1a1a7c10 */ /* 0x000fe4000871e4ff */
[----:B------:R-:W-:-:S02]  /*b030*/  IADD3.X R27, P1, PT, R27, ~R12, RZ, P1, !PT ;  /* 0x8000000c1b1b7210 */ /* 0x000fc40000f3e4ff */
[----:B-1----:R-:W-:Y:S02]  /*b040*/  IADD3.X R29, P0, PT, R29, UR32, RZ, P0, !PT ;  /* 0x000000201d1d7c10 */ /* 0x002fe4000871e4ff */
[----:B------:R-:W-:Y:S02]  /*b050*/  IADD3.X R26, P1, PT, R26, ~R13, RZ, P1, !PT ;  /* 0x8000000d1a1a7210 */ /* 0x000fe40000f3e4ff */
[----:B------:R-:W-:Y:S02]  /*b060*/  IADD3.X R28, P0, PT, R28, UR33, RZ, P0, !PT ;  /* 0x000000211c1c7c10 */ /* 0x000fe4000871e4ff */
[----:B------:R-:W-:Y:S02]  /*b070*/  IADD3.X R29, P1, PT, R29, ~R14, RZ, P1, !PT ;  /* 0x8000000e1d1d7210 */ /* 0x000fe40000f3e4ff */
[----:B--2---:R-:W-:Y:S02]  /*b080*/  IADD3.X R31, P0, PT, R31, UR6, RZ, P0, !PT ;  /* 0x000000061f1f7c10 */ /* 0x004fe4000871e4ff */
[----:B------:R-:W-:-:S04]  /*b090*/  IADD3.X R28, P1, PT, R28, ~R15, RZ, P1, !PT ;  /* 0x8000000f1c1c7210 */ /* 0x000fc80000f3e4ff */
[----:B------:R-:W-:-:S04]  /*b0a0*/  IADD3.X R31, P1, PT, R31, ~R16, RZ, P1, !PT ;  /* 0x800000101f1f7210 */ /* 0x000fc80000f3e4ff */
[----:B------:R-:W-:-:S09]  /*b0b0*/  IADD3.X R33, PT, PT, ~R17, R0, R30, P1, P0 ;  /* 0x0000000011217210 */ /* 0x000fd20000fe051e */
.L_x_942:
[----:B------:R-:W-:Y:S05]  /*b0c0*/  BSYNC.RECONVERGENT B3 ;  /* 0x0000000000037941 */ /* 0x000fea0003800200 */
.L_x_938:
[----:B------:R-:W-:Y:S01]  /*b0d0*/  IMAD.MOV.U32 R0, RZ, RZ, RZ ;  /* 0x000000ffff007224 */ /* 0x000fe200078e00ff */
[----:B------:R-:W-:Y:S02]  /*b0e0*/  CS2R R18, SRZ ;  /* 0x0000000000127805 */ /* 0x000fe4000001ff00 */
[----:B------:R-:W-:Y:S02]  /*b0f0*/  CS2R R20, SRZ ;  /* 0x0000000000147805 */ /* 0x000fe4000001ff00 */
[----:B------:R-:W-:Y:S01]  /*b100*/  CS2R R22, SRZ ;  /* 0x0000000000167805 */ /* 0x000fe2000001ff00 */
[----:B------:R-:W-:Y:S02]  /*b110*/  IMAD.MOV.U32 R24, RZ, RZ, RZ ;  /* 0x000000ffff187224 */ /* 0x000fe400078e00ff */
[----:B------:R-:W-:-:S07]  /*b120*/  IMAD.MOV.U32 R30, RZ, RZ, RZ ;  /* 0x000000ffff1e7224 */ /* 0x000fce00078e00ff */
.L_x_951:
        /* <DEDUP_REMOVED lines=59> */
.L_x_946:
[----:B------:R-:W-:Y:S05]  /*b4e0*/  BSYNC.RELIABLE B4 ;  /* 0x0000000000047941 */ /* 0x000fea0003800100 */
.L_x_945:
        /* <DEDUP_REMOVED lines=11> */
.L_x_944:
[----:B------:R-:W-:Y:S05]  /*b5a0*/  BSYNC.RECONVERGENT B3 ;  /* 0x0000000000037941 */ /* 0x000fea0003800200 */
.L_x_943:
        /* <DEDUP_REMOVED lines=50> */
.L_x_949:
[----:B------:R-:W-:Y:S05]  /*b8d0*/  BSYNC.RELIABLE B4 ;  /* 0x0000000000047941 */ /* 0x000fea0003800100 */
.L_x_948:
        /* <DEDUP_REMOVED lines=11> */
.L_x_950:
[----:B------:R-:W-:Y:S05]  /*b990*/  BSYNC.RECONVERGENT B3 ;  /* 0x0000000000037941 */ /* 0x000fea0003800200 */
.L_x_947:
[----:B------:R-:W-:Y:S05]  /*b9a0*/  @P1 BRA `(.L_x_951) ;  /* 0xfffffff400e01947 */ /* 0x000fea000383ffff */
[----:B------:R-:W-:Y:S01]  /*b9b0*/  CS2R R28, SRZ ;  /* 0x00000000001c7805 */ /* 0x000fe2000001ff00 */
[----:B------:R-:W-:Y:S01]  /*b9c0*/  IMAD.MOV.U32 R25, RZ, RZ, RZ ;  /* 0x000000ffff197224 */ /* 0x000fe200078e00ff */
[----:B------:R-:W-:Y:S01]  /*b9d0*/  CS2R R30, SRZ ;  /* 0x00000000001e7805 */ /* 0x000fe2000001ff00 */
[----:B------:R-:W-:Y:S01]  /*b9e0*/  IMAD.MOV.U32 R27, RZ, RZ, RZ ;  /* 0x000000ffff1b7224 */ /* 0x000fe200078e00ff */
[----:B------:R-:W-:Y:S01]  /*b9f0*/  CS2R R32, SRZ ;  /* 0x0000000000207805 */ /* 0x000fe2000001ff00 */
[----:B------:R-:W-:-:S07]  /*ba00*/  IMAD.MOV.U32 R34, RZ, RZ, RZ ;  /* 0x000000ffff227224 */ /* 0x000fce00078e00ff */
.L_x_960:
        /* <DEDUP_REMOVED lines=59> */
.L_x_955:
[----:B------:R-:W-:Y:S05]  /*bdc0*/  BSYNC.RELIABLE B4 ;  /* 0x0000000000047941 */ /* 0x000fea0003800100 */
.L_x_954:
        /* <DEDUP_REMOVED lines=11> */
.L_x_953:
[----:B------:R-:W-:Y:S05]  /*be80*/  BSYNC.RECONVERGENT B3 ;  /* 0x0000000000037941 */ /* 0x000fea0003800200 */
.L_x_952:
        /* <DEDUP_REMOVED lines=50> */
.L_x_958:
[----:B------:R-:W-:Y:S05]  /*c1b0*/  BSYNC.RELIABLE B4 ;  /* 0x0000000000047941 */ /* 0x000fea0003800100 */
.L_x_957:
        /* <DEDUP_REMOVED lines=11> */
.L_x_959:
[----:B------:R-:W-:Y:S05]  /*c270*/  BSYNC.RECONVERGENT B3 ;  /* 0x0000000000037941 */ /* 0x000fea0003800200 */
.L_x_956:
        /* <DEDUP_REMOVED lines=50> */
.L_x_963:
[----:B------:R-:W-:Y:S05]  /*c5a0*/  BSYNC.RELIABLE B4 ;  /* 0x0000000000047941 */ /* 0x000fea0003800100 */
.L_x_962:
        /* <DEDUP_REMOVED lines=11> */
.L_x_964:
[----:B------:R-:W-:Y:S05]  /*c660*/  BSYNC.RECONVERGENT B3 ;  /* 0x0000000000037941 */ /* 0x000fea0003800200 */
.L_x_961:
        /* <DEDUP_REMOVED lines=49> */
.L_x_967:
[----:B------:R-:W-:Y:S05]  /*c980*/  BSYNC.RELIABLE B4 ;  /* 0x0000000000047941 */ /* 0x000fea0003800100 */
.L_x_966:
        /* <DEDUP_REMOVED lines=11> */
.L_x_968:
[----:B------:R-:W-:Y:S05]  /*ca40*/  BSYNC.RECONVERGENT B3 ;  /* 0x0000000000037941 */ /* 0x000fea0003800200 */
.L_x_965:
        /* <DEDUP_REMOVED lines=49> */
.L_x_971:
[----:B------:R-:W-:Y:S05]  /*cd60*/  BSYNC.RELIABLE B4 ;  /* 0x0000000000047941 */ /* 0x000fea0003800100 */
.L_x_970:
        /* <DEDUP_REMOVED lines=11> */
.L_x_972:
[----:B------:R-:W-:Y:S05]  /*ce20*/  BSYNC.RECONVERGENT B3 ;  /* 0x0000000000037941 */ /* 0x000fea0003800200 */
.L_x_969:
        /* <DEDUP_REMOVED lines=35> */
.L_x_974:
        /* <DEDUP_REMOVED lines=9> */
.L_x_976:
[----:B------:R-:W-:Y:S05]  /*d0f0*/  BSYNC.RELIABLE B4 ;  /* 0x0000000000047941 */ /* 0x000fea0003800100 */
.L_x_975:
        /* <DEDUP_REMOVED lines=18> */
.L_x_977:
[----:B------:R-:W-:Y:S05]  /*d220*/  BSYNC.RECONVERGENT B3 ;  /* 0x0000000000037941 */ /* 0x000fea0003800200 */
.L_x_973:
        /* <DEDUP_REMOVED lines=9> */
.L_x_986:
        /* <DEDUP_REMOVED lines=59> */
.L_x_981:
[----:B------:R-:W-:Y:S05]  /*d670*/  BSYNC.RELIABLE B4 ;  /* 0x0000000000047941 */ /* 0x000fea0003800100 */
.L_x_980:
        /* <DEDUP_REMOVED lines=11> */
.L_x_979:
[----:B------:R-:W-:Y:S05]  /*d730*/  BSYNC.RECONVERGENT B3 ;  /* 0x0000000000037941 */ /* 0x000fea0003800200 */
.L_x_978:
        /* <DEDUP_REMOVED lines=50> */
.L_x_984:
[----:B------:R-:W-:Y:S05]  /*da60*/  BSYNC.RELIABLE B4 ;  /* 0x0000000000047941 */ /* 0x000fea0003800100 */
.L_x_983:
        /* <DEDUP_REMOVED lines=11> */
.L_x_985:
[----:B------:R-:W-:Y:S05]  /*db20*/  BSYNC.RECONVERGENT B3 ;  /* 0x0000000000037941 */ /* 0x000fea0003800200 */
.L_x_982:
        /* <DEDUP_REMOVED lines=50> */
.L_x_989:
[----:B------:R-:W-:Y:S05]  /*de50*/  BSYNC.RELIABLE B4 ;  /* 0x0000000000047941 */ /* 0x000fea0003800100 */
.L_x_988:
        /* <DEDUP_REMOVED lines=11> */
.L_x_990:
[----:B------:R-:W-:Y:S05]  /*df10*/  BSYNC.RECONVERGENT B3 ;  /* 0x0000000000037941 */ /* 0x000fea0003800200 */
.L_x_987:
        /* <DEDUP_REMOVED lines=14> */
.L_x_849:
[----:B------:R-:W-:Y:S05]  /*e000*/  BSYNC.RELIABLE B1 ;  /* 0x0000000000017941 */ /* 0x000fea0003800100 */
.L_x_848:
[----:B------:R-:W-:Y:S01]  /*e010*/  IMAD.MOV.U32 R0, RZ, RZ, 0x1 ;  /* 0x00000001ff007424 */ /* 0x000fe200078e00ff */
[----:B------:R2:W-:Y:S04]  /*e020*/  STL.64 [R1+0x140], RZ ;  /* 0x000140ff01007387 */ /* 0x0005e80000100a00 */
[----:B------:R2:W-:Y:S04]  /*e030*/  STL.64 [R1+0x148], RZ ;  /* 0x000148ff01007387 */ /* 0x0005e80000100a00 */
        /* <DEDUP_REMOVED lines=12> */
.L_x_847:
[----:B------:R-:W-:Y:S05]  /*e100*/  BSYNC.RELIABLE B2 ;  /* 0x0000000000027941 */ /* 0x000fea0003800100 */
.L_x_846:
        /* <DEDUP_REMOVED lines=35> */
.L_x_992:
        /* <DEDUP_REMOVED lines=9> */
.L_x_994:
[----:B------:R-:W-:Y:S05]  /*e3d0*/  BSYNC.RELIABLE B2 ;  /* 0x0000000000027941 */ /* 0x000fea0003800100 */
.L_x_993:
        /* <DEDUP_REMOVED lines=18> */
.L_x_995:
[----:B------:R-:W-:Y:S05]  /*e500*/  BSYNC.RECONVERGENT B1 ;  /* 0x0000000000017941 */ /* 0x000fea0003800200 */
.L_x_991:
        /* <DEDUP_REMOVED lines=39> */
.L_x_997:
        /* <DEDUP_REMOVED lines=9> */
.L_x_999:
[----:B------:R-:W-:Y:S05]  /*e810*/  BSYNC.RELIABLE B2 ;  /* 0x0000000000027941 */ /* 0x000fea0003800100 */
.L_x_998:
[----:B------:R-:W3:Y:S01]  /*e820*/  LDCU.128 UR28, c[0x3][URZ] ;  /* 0x00c00000ff1c77ac */ /* 0x000ee20008000c00 */
[----:B------:R-:W4:Y:S01]  /*e830*/  LDCU.64 UR32, c[0x3][0x10] ;  /* 0x00c00200ff2077ac */ /* 0x000f220008000a00 */
[----:B------:R-:W5:Y:S01]  /*e840*/  LDCU UR6, c[0x3][0x18] ;  /* 0x00c00300ff0677ac */ /* 0x000f620008000800 */
[----:B---3--:R-:W-:-:S04]  /*e850*/  IADD3 R25, P0, PT, R10, UR28, RZ ;  /* 0x0000001c0a197c10 */ /* 0x008fc8000ff1e0ff */
[----:B0-----:R-:W-:Y:S02]  /*e860*/  IADD3 R22, P1, PT, -R22, R25, RZ ;  /* 0x0000001916167210 */ /* 0x001fe40007f3e1ff */
[----:B-1----:R-:W-:-:S04]  /*e870*/  IADD3.X R10, P0, PT, R11, UR29, RZ, P0, !PT ;  /* 0x0000001d0b0a7c10 */ /* 0x002fc8000871e4ff */
[----:B------:R-:W-:Y:S02]  /*e880*/  IADD3.X R23, P1, PT, ~R23, R10, RZ, P1, !PT ;  /* 0x0000000a17177210 */ /* 0x000fe40000f3e5ff */
[----:B------:R-:W-:-:S04]  /*e890*/  IADD3.X R11, P0, PT, R12, UR30, RZ, P0, !PT ;  /* 0x0000001e0c0b7c10 */ /* 0x000fc8000871e4ff */
[----:B------:R-:W-:Y:S02]  /*e8a0*/  IADD3.X R20, P1, PT, ~R20, R11, RZ, P1, !PT ;  /* 0x0000000b14147210 */ /* 0x000fe40000f3e5ff */
        /* <DEDUP_REMOVED lines=9> */
.L_x_1000:
[----:B------:R-:W-:Y:S05]  /*e940*/  BSYNC.RECONVERGENT B1 ;  /* 0x0000000000017941 */ /* 0x000fea0003800200 */
.L_x_996:
[----:B------:R0:W-:Y:S01]  /*e950*/  STL.64 [R1+0xa0], R22 ;  /* 0x0000a01601007387 */ /* 0x0001e20000100a00 */
[----:B------:R-:W-:Y:S01]  /*e960*/  BSSY.RECONVERGENT B1, `(.L_x_1001) ;  /* 0x0000099000017945 */ /* 0x000fe20003800200 */
[----:B------:R-:W-:Y:S02]  /*e970*/  CS2R R24, SRZ ;  /* 0x0000000000187805 */ /* 0x000fe4000001ff00 */
[----:B-1----:R-:W-:Y:S01]  /*e980*/  CS2R R14, SRZ ;  /* 0x00000000000e7805 */ /* 0x002fe2000001ff00 */
        /* <DEDUP_REMOVED lines=14> */
.L_x_1010:
        /* <DEDUP_REMOVED lines=59> */
.L_x_1005:
[----:B------:R-:W-:Y:S05]  /*ee20*/  BSYNC.RELIABLE B3 ;  /* 0x0000000000037941 */ /* 0x000fea0003800100 */
.L_x_1004:
        /* <DEDUP_REMOVED lines=11> */
.L_x_1003:
[----:B------:R-:W-:Y:S05]  /*eee0*/  BSYNC.RECONVERGENT B2 ;  /* 0x0000000000027941 */ /* 0x000fea0003800200 */
.L_x_1002:
        /* <DEDUP_REMOVED lines=50> */
.L_x_1008:
[----:B------:R-:W-:Y:S05]  /*f210*/  BSYNC.RELIABLE B3 ;  /* 0x0000000000037941 */ /* 0x000fea0003800100 */
.L_x_1007:
        /* <DEDUP_REMOVED lines=11> */
.L_x_1009:
[----:B------:R-:W-:Y:S05]  /*f2d0*/  BSYNC.RECONVERGENT B2 ;  /* 0x0000000000027941 */ /* 0x000fea0003800200 */
.L_x_1006:
[----:B------:R-:W-:Y:S05]  /*f2e0*/  @P1 BRA `(.L_x_1010) ;  /* 0xfffffff400e01947 */ /* 0x000fea000383ffff */
[----:B------:R-:W-:Y:S05]  /*f2f0*/  BSYNC.RECONVERGENT B1 ;  /* 0x0000000000017941 */ /* 0x000fea0003800200 */
.L_x_1001:
[----:B------:R-:W-:Y:S01]  /*f300*/  BSSY.RECONVERGENT B1, `(.L_x_1011) ;  /* 0x0000096000017945 */ /* 0x000fe20003800200 */
[----:B------:R-:W-:Y:S02]  /*f310*/  CS2R R44, SRZ ;  /* 0x00000000002c7805 */ /* 0x000fe4000001ff00 */
[----:B------:R-:W-:Y:S02]  /*f320*/  CS2R R38, SRZ ;  /* 0x0000000000267805 */ /* 0x000fe4000001ff00 */
[----:B------:R-:W-:Y:S02]  /*f330*/  CS2R R40, SRZ ;  /* 0x0000000000287805 */ /* 0x000fe4000001ff00 */
[----:B------:R-:W-:Y:S01]  /*f340*/  CS2R R42, SRZ ;  /* 0x00000000002a7805 */ /* 0x000fe2000001ff00 */
        /* <DEDUP_REMOVED lines=9> */
.L_x_1020:
        /* <DEDUP_REMOVED lines=59> */
.L_x_1015:
[----:B------:R-:W-:Y:S05]  /*f790*/  BSYNC.RELIABLE B3 ;  /* 0x0000000000037941 */ /* 0x000fea0003800100 */
.L_x_1014:
        /* <DEDUP_REMOVED lines=11> */
.L_x_1013:
[----:B------:R-:W-:Y:S05]  /*f850*/  BSYNC.RECONVERGENT B2 ;  /* 0x0000000000027941 */ /* 0x000fea0003800200 */
.L_x_1012:
        /* <DEDUP_REMOVED lines=50> */
.L_x_1018:
[----:B------:R-:W-:Y:S05]  /*fb80*/  BSYNC.RELIABLE B3 ;  /* 0x0000000000037941 */ /* 0x000fea0003800100 */
.L_x_1017:
        /* <DEDUP_REMOVED lines=11> */
.L_x_1019:
[----:B------:R-:W-:Y:S05]  /*fc40*/  BSYNC.RECONVERGENT B2 ;  /* 0x0000000000027941 */ /* 0x000fea0003800200 */
.L_x_1016:
[----:B------:R-:W-:Y:S05]  /*fc50*/  @P1 BRA `(.L_x_1020) ;  /* 0xfffffff400e01947 */ /* 0x000fea000383ffff */
[----:B------:R-:W-:Y:S05]  /*fc60*/  BSYNC.RECONVERGENT B1 ;  /* 0x0000000000017941 */ /* 0x000fea0003800200 */
.L_x_1011:
[----:B------:R-:W-:Y:S01]  /*fc70*/  BSSY.RECONVERGENT B1, `(.L_x_1021) ;  /* 0x000008e000017945 */ /* 0x000fe20003800200 */
[----:B------:R-:W-:Y:S02]  /*fc80*/  CS2R R26, SRZ ;  /* 0x00000000001a7805 */ /* 0x000fe4000001ff00 */
[----:B------:R-:W-:Y:S02]  /*fc90*/  CS2R R28, SRZ ;  /* 0x00000000001c7805 */ /* 0x000fe4000001ff00 */
[----:B------:R-:W-:Y:S02]  /*fca0*/  CS2R R30, SRZ ;  /* 0x00000000001e7805 */ /* 0x000fe4000001ff00 */
[----:B------:R-:W-:Y:S01]  /*fcb0*/  CS2R R56, SRZ ;  /* 0x0000000000387805 */ /* 0x000fe2000001ff00 */
[----:B------:R-:W-:-:S07]  /*fcc0*/  IMAD.MOV.U32 R55, RZ, RZ, RZ ;  /* 0x000000ffff377224 */ /* 0x000fce00078e00ff */
.L_x_1030:
        /* <DEDUP_REMOVED lines=59> */
.L_x_1025:
[----:B------:R-:W-:Y:S05]  /*10080*/  BSYNC.RELIABLE B3 ;  /* 0x0000000000037941 */ /* 0x000fea0003800100 */
.L_x_1024:
        /* <DEDUP_REMOVED lines=11> */
.L_x_1023:
[----:B------:R-:W-:Y:S05]  /*10140*/  BSYNC.RECONVERGENT B2 ;  /* 0x0000000000027941 */ /* 0x000fea0003800200 */
.L_x_1022:
        /* <DEDUP_REMOVED lines=50> */
.L_x_1028:
[----:B------:R-:W-:Y:S05]  /*10470*/  BSYNC.RELIABLE B3 ;  /* 0x0000000000037941 */ /* 0x000fea0003800100 */
.L_x_1027:
        /* <DEDUP_REMOVED lines=11> */
.L_x_1029:
[----:B------:R-:W-:Y:S05]  /*10530*/  BSYNC.RECONVERGENT B2 ;  /* 0x0000000000027941 */ /* 0x000fea0003800200 */
.L_x_1026:
[----:B------:R-:W-:Y:S05]  /*10540*/  @P1 BRA `(.L_x_1030) ;  /* 0xfffffff400e01947 */ /* 0x000fea000383ffff */
[----:B------:R-:W-:Y:S05]  /*10550*/  BSYNC.RECONVERGENT B1 ;  /* 0x0000000000017941 */ /* 0x000fea0003800200 */
.L_x_1021:
[----:B------:R-:W-:Y:S01]  /*10560*/  BSSY.RECONVERGENT B1, `(.L_x_1031) ;  /* 0x0000096000017945 */ /* 0x000fe20003800200 */
        /* <DEDUP_REMOVED lines=12> */
[----:B------:R-:W-:-:S07]  /*10630*/  IMAD.MOV.U32 R65, RZ, RZ, RZ ;  /* 0x000000ffff417224 */ /* 0x000fce00078e00ff */
.L_x_1040:
        /* <DEDUP_REMOVED lines=59> */
.L_x_1035:
[----:B------:R-:W-:Y:S05]  /*109f0*/  BSYNC.RELIABLE B3 ;  /* 0x0000000000037941 */ /* 0x000fea0003800100 */
.L_x_1034:
        /* <DEDUP_REMOVED lines=11> */
.L_x_1033:
[----:B------:R-:W-:Y:S05]  /*10ab0*/  BSYNC.RECONVERGENT B2 ;  /* 0x0000000000027941 */ /* 0x000fea0003800200 */
.L_x_1032:
        /* <DEDUP_REMOVED lines=50> */
.L_x_1038:
[----:B------:R-:W-:Y:S05]  /*10de0*/  BSYNC.RELIABLE B3 ;  /* 0x0000000000037941 */ /* 0x000fea0003800100 */
.L_x_1037:
        /* <DEDUP_REMOVED lines=11> */
.L_x_1039:
[----:B------:R-:W-:Y:S05]  /*10ea0*/  BSYNC.RECONVERGENT B2 ;  /* 0x0000000000027941 */ /* 0x000fea0003800200 */
.L_x_1036:
[----:B------:R-:W-:Y:S05]  /*10eb0*/  @P1 BRA `(.L_x_1040) ;  /* 0xfffffff400e01947 */ /* 0x000fea000383ffff */
[----:B------:R-:W-:Y:S05]  /*10ec0*/  BSYNC.RECONVERGENT B1 ;  /* 0x0000000000017941 */ /* 0x000fea0003800200 */
.L_x_1031:
        /* <DEDUP_REMOVED lines=38> */
.L_x_1042:
[----:B------:R-:W-:-:S04]  /*11130*/  IADD3 R61, P0, PT, -R43, R14, RZ ;  /* 0x0000000e2b3d7210 */ /* 0x000fc80007f1e1ff */
[----:B------:R-:W-:-:S04]  /*11140*/  IADD3.X R60, P0, PT, ~R44, R15, RZ, P0, !PT ;  /* 0x0000000f2c3c7210 */ /* 0x000fc8000071e5ff */
[----:B------:R-:W-:-:S04]  /*11150*/  IADD3.X R59, P0, PT, ~R41, R12, RZ, P0, !PT ;  /* 0x0000000c293b7210 */ /* 0x000fc8000071e5ff */
[----:B------:R-:W-:-:S04]  /*11160*/  IADD3.X R57, P0, PT, ~R42, R13, RZ, P0, !PT ;  /* 0x0000000d2a397210 */ /* 0x000fc8000071e5ff */
[----:B-1----:R-:W-:-:S04]  /*11170*/  IADD3.X R14, P0, PT, ~R39, R10, RZ, P0, !PT ;  /* 0x0000000a270e7210 */ /* 0x002fc8000071e5ff */
[----:B------:R-:W-:-:S04]  /*11180*/  IADD3.X R15, P0, PT, ~R40, R11, RZ, P0, !PT ;  /* 0x0000000b280f7210 */ /* 0x000fc8000071e5ff */
[----:B------:R-:W-:-:S05]  /*11190*/  IADD3.X R10, P0, PT, ~R38, R25, RZ, P0, !PT ;  /* 0x00000019260a7210 */ /* 0x000fca000071e5ff */
[----:B------:R-:W-:Y:S01]  /*111a0*/  IMAD.X R11, R24, 0x1, ~R45, P0 ;  /* 0x00000001180b7824 */ /* 0x000fe200000e0e2d */
[----:B------:R-:W-:Y:S07]  /*111b0*/  BRA `(.L_x_1045) ;  /* 0x00000000004c7947 */ /* 0x000fee0003800000 */
.L_x_1044:
[----:B------:R-:W-:Y:S05]  /*111c0*/  BSYNC.RELIABLE B2 ;  /* 0x0000000000027941 */ /* 0x000fea0003800100 */
.L_x_1043:
        /* <DEDUP_REMOVED lines=18> */
.L_x_1045:
[----:B------:R-:W-:Y:S05]  /*112f0*/  BSYNC.RECONVERGENT B1 ;  /* 0x0000000000017941 */ /* 0x000fea0003800200 */
.L_x_1041:
        /* <DEDUP_REMOVED lines=49> */
.L_x_1048:
[----:B------:R-:W-:Y:S05]  /*11610*/  BSYNC.RELIABLE B2 ;  /* 0x0000000000027941 */ /* 0x000fea0003800100 */
.L_x_1047:
        /* <DEDUP_REMOVED lines=11> */
.L_x_1049:
[----:B------:R-:W-:Y:S05]  /*116d0*/  BSYNC.RECONVERGENT B1 ;  /* 0x0000000000017941 */ /* 0x000fea0003800200 */
.L_x_1046:
        /* <DEDUP_REMOVED lines=35> */
.L_x_1051:
        /* <DEDUP_REMOVED lines=9> */
.L_x_1053:
[----:B------:R-:W-:Y:S05]  /*119a0*/  BSYNC.RELIABLE B2 ;  /* 0x0000000000027941 */ /* 0x000fea0003800100 */
.L_x_1052:
        /* <DEDUP_REMOVED lines=18> */
.L_x_1054:
[----:B------:R-:W-:Y:S05]  /*11ad0*/  BSYNC.RECONVERGENT B1 ;  /* 0x0000000000017941 */ /* 0x000fea0003800200 */
.L_x_1050:
        /* <DEDUP_REMOVED lines=39> */
.L_x_1056:
[----:B-1----:R-:W-:-:S04]  /*11d50*/  IADD3 R12, P0, PT, R55, -R12, RZ ;  /* 0x8000000c370c7210 */ /* 0x002fc80007f1e0ff */
        /* <DEDUP_REMOVED lines=8> */
.L_x_1058:
[----:B------:R-:W-:Y:S05]  /*11de0*/  BSYNC.RELIABLE B2 ;  /* 0x0000000000027941 */ /* 0x000fea0003800100 */
.L_x_1057:
[----:B------:R-:W3:Y:S01]  /*11df0*/  LDCU.128 UR28, c[0x3][URZ] ;  /* 0x00c00000ff1c77ac */ /* 0x000ee20008000c00 */
[----:B------:R-:W4:Y:S01]  /*11e00*/  LDCU.64 UR32, c[0x3][0x10] ;  /* 0x00c00200ff2077ac */ /* 0x000f220008000a00 */
[----:B------:R-:W5:Y:S01]  /*11e10*/  LDCU UR6, c[0x3][0x18] ;  /* 0x00c00300ff0677ac */ /* 0x000f620008000800 */
[----:B---3--:R-:W-:-:S04]  /*11e20*/  IADD3 R55, P0, PT, R55, UR28, RZ ;  /* 0x0000001c37377c10 */ /* 0x008fc8000ff1e0ff */
[----:B-1----:R-:W-:Y:S02]  /*11e30*/  IADD3 R12, P1, PT, R55, -R12, RZ ;  /* 0x8000000c370c7210 */ /* 0x002fe40007f3e0ff */
        /* <DEDUP_REMOVED lines=13> */
.L_x_1059:
[----:B------:R-:W-:Y:S05]  /*11f10*/  BSYNC.RECONVERGENT B1 ;  /* 0x0000000000017941 */ /* 0x000fea0003800200 */
.L_x_1055:
[----:B------:R-:W-:Y:S01]  /*11f20*/  STL.64 [R1+0x168], R24 ;  /* 0x0001681801007387 */ /* 0x000fe20000100a00 */
[----:B------:R-:W-:Y:S01]  /*11f30*/  BSSY.RECONVERGENT B1, `(.L_x_1060) ;  /* 0x0000091000017945 */ /* 0x000fe20003800200 */
[----:B------:R-:W-:Y:S01]  /*11f40*/  IMAD.MOV.U32 R55, RZ, RZ, RZ ;  /* 0x000000ffff377224 */ /* 0x000fe200078e00ff */
[----:B------:R-:W-:Y:S01]  /*11f50*/  CS2R R26, SRZ ;  /* 0x00000000001a7805 */ /* 0x000fe2000001ff00 */
[----:B------:R-:W-:Y:S01]  /*11f60*/  STL.64 [R1+0x170], R14 ;  /* 0x0001700e01007387 */ /* 0x000fe20000100a00 */
[----:B------:R-:W-:Y:S02]  /*11f70*/  CS2R R28, SRZ ;  /* 0x00000000001c7805 */ /* 0x000fe4000001ff00 */
[----:B------:R-:W-:Y:S01]  /*11f80*/  CS2R R30, SRZ ;  /* 0x00000000001e7805 */ /* 0x000fe2000001ff00 */
[----:B------:R-:W-:Y:S04]  /*11f90*/  STL.64 [R1+0x178], R10 ;  /* 0x0001780a01007387 */ /* 0x000fe80000100a00 */
[----:B------:R1:W-:Y:S02]  /*11fa0*/  STL.64 [R1+0x160], R12 ;  /* 0x0001600c01007387 */ /* 0x0003e40000100a00 */
[----:B-1----:R-:W-:-:S07]  /*11fb0*/  CS2R R12, SRZ ;  /* 0x00000000000c7805 */ /* 0x002fce000001ff00 */
.L_x_1069:
        /* <DEDUP_REMOVED lines=59> */
.L_x_1064:
[----:B------:R-:W-:Y:S05]  /*12370*/  BSYNC.RELIABLE B3 ;  /* 0x0000000000037941 */ /* 0x000fea0003800100 */
.L_x_1063:
        /* <DEDUP_REMOVED lines=11> */
.L_x_1062:
[----:B------:R-:W-:Y:S05]  /*12430*/  BSYNC.RECONVERGENT B2 ;  /* 0x0000000000027941 */ /* 0x000fea0003800200 */
.L_x_1061:
        /* <DEDUP_REMOVED lines=50> */
.L_x_1067:
[----:B------:R-:W-:Y:S05]  /*12760*/  BSYNC.RELIABLE B3 ;  /* 0x0000000000037941 */ /* 0x000fea0003800100 */
.L_x_1066:
        /* <DEDUP_REMOVED lines=11> */
.L_x_1068:
[----:B------:R-:W-:Y:S05]  /*12820*/  BSYNC.RECONVERGENT B2 ;  /* 0x0000000000027941 */ /* 0x000fea0003800200 */
.L_x_1065:
[----:B------:R-:W-:Y:S05]  /*12830*/  @P1 BRA `(.L_x_1069) ;  /* 0xfffffff400e01947 */ /* 0x000fea000383ffff */
[----:B------:R-:W-:Y:S05]  /*12840*/  BSYNC.RECONVERGENT B1 ;  /* 0x0000000000017941 */ /* 0x000fea0003800200 */
.L_x_1060:
        /* <DEDUP_REMOVED lines=10> */
.L_x_1079:
        /* <DEDUP_REMOVED lines=59> */
.L_x_1074:
[----:B------:R-:W-:Y:S05]  /*12ca0*/  BSYNC.RELIABLE B3 ;  /* 0x0000000000037941 */ /* 0x000fea0003800100 */
.L_x_1073:
        /* <DEDUP_REMOVED lines=11> */
.L_x_1072:
[----:B------:R-:W-:Y:S05]  /*12d60*/  BSYNC.RECONVERGENT B2 ;  /* 0x0000000000027941 */ /* 0x000fea0003800200 */
.L_x_1071:
        /* <DEDUP_REMOVED lines=50> */
.L_x_1077:
[----:B------:R-:W-:Y:S05]  /*13090*/  BSYNC.RELIABLE B3 ;  /* 0x0000000000037941 */ /* 0x000fea0003800100 */
.L_x_1076:
        /* <DEDUP_REMOVED lines=11> */
.L_x_1078:
[----:B------:R-:W-:Y:S05]  /*13150*/  BSYNC.RECONVERGENT B2 ;  /* 0x0000000000027941 */ /* 0x000fea0003800200 */
.L_x_1075:
[----:B------:R-:W-:Y:S05]  /*13160*/  @P1 BRA `(.L_x_1079) ;  /* 0xfffffff400e01947 */ /* 0x000fea000383ffff */
[----:B------:R-:W-:Y:S05]  /*13170*/  BSYNC.RECONVERGENT B1 ;  /* 0x0000000000017941 */ /* 0x000fea0003800200 */
.L_x_1070:
        /* <DEDUP_REMOVED lines=49> */
.L_x_1082:
[----:B------:R-:W-:Y:S05]  /*13490*/  BSYNC.RELIABLE B2 ;  /* 0x0000000000027941 */ /* 0x000fea0003800100 */
.L_x_1081:
        /* <DEDUP_REMOVED lines=11> */
.L_x_1083:
[----:B------:R-:W-:Y:S05]  /*13550*/  BSYNC.RECONVERGENT B1 ;  /* 0x0000000000017941 */ /* 0x000fea0003800200 */
.L_x_1080:
        /* <DEDUP_REMOVED lines=35> */
.L_x_1085:
        /* <DEDUP_REMOVED lines=9> */
.L_x_1087:
[----:B------:R-:W-:Y:S05]  /*13820*/  BSYNC.RELIABLE B2 ;  /* 0x0000000000027941 */ /* 0x000fea0003800100 */
.L_x_1086:
        /* <DEDUP_REMOVED lines=18> */
.L_x_1088:
[----:B------:R-:W-:Y:S05]  /*13950*/  BSYNC.RECONVERGENT B1 ;  /* 0x0000000000017941 */ /* 0x000fea0003800200 */
.L_x_1084:
[----:B------:R-:W3:Y:S04]  /*13960*/  LDL R39, [R1+0x1e4] ;  /* 0x0001e40001277983 */ /* 0x000ee80000100800 */
[----:B------:R-:W3:Y:S04]  /*13970*/  LDL.64 R10, [R1+0x180] ;  /* 0x00018000010a7983 */ /* 0x000ee80000100a00 */
[----:B------:R-:W4:Y:S04]  /*13980*/  LDL.64 R14, [R1+0x1e8] ;  /* 0x0001e800010e7983 */ /* 0x000f280000100a00 */
[----:B------:R-:W5:Y:S04]  /*13990*/  LDL.64 R24, [R1+0x188] ;  /* 0x0001880001187983 */ /* 0x000f680000100a00 */
[----:B------:R-:W2:Y:S04]  /*139a0*/  LDL.64 R22, [R1+0x1f0] ;  /* 0x0001f00001167983 */ /* 0x000ea80000100a00 */
[----:B------:R-:W2:Y:S04]  /*139b0*/  LDL.64 R20, [R1+0x190] ;  /* 0x0001900001147983 */ /* 0x000ea80000100a00 */
[----:B------:R-:W2:Y:S04]  /*139c0*/  LDL.64 R16, [R1+0x1f8] ;  /* 0x0001f80001107983 */ /* 0x000ea80000100a00 */
[----:B------:R-:W2:Y:S04]  /*139d0*/  LDL.64 R18, [R1+0x198] ;  /* 0x0001980001127983 */ /* 0x000ea80000100a00 */
[----:B------:R-:W2:Y:S01]  /*139e0*/  LDL R38, [R1+0x200] ;  /* 0x0002000001267983 */ /* 0x000ea20000100800 */
[----:B------:R-:W-:Y:S04]  /*139f0*/  BSSY.RECONVERGENT B1, `(.L_x_1089) ;  /* 0x0000049000017945 */ /* 0x000fe80003800200 */
[----:B------:R-:W-:Y:S01]  /*13a00*/  BSSY.RELIABLE B2, `(.L_x_1090) ;  /* 0x0000038000027945 */ /* 0x000fe20003800100 */
[----:B------:R0:W-:Y:S04]  /*13a10*/  STL.64 [R1+0x160], R26 ;  /* 0x0001601a01007387 */ /* 0x0001e80000100a00 */
[----:B------:R0:W-:Y:S04]  /*13a20*/  STL.64 [R1+0x168], R28 ;  /* 0x0001681c01007387 */ /* 0x0001e80000100a00 */
[----:B------:R0:W-:Y:S04]  /*13a30*/  STL.64 [R1+0x170], R30 ;  /* 0x0001701e01007387 */ /* 0x0001e80000100a00 */
[----:B------:R0:W-:Y:S01]  /*13a40*/  STL.64 [R1+0x178], R12 ;  /* 0x0001780c01007387 */ /* 0x0001e20000100a00 */
[----:B---3--:R-:W-:-:S04]  /*13a50*/  IADD3 R10, P0, PT, R10, R39, RZ ;  /* 0x000000270a0a7210 */ /* 0x008fc80007f1e0ff */
[----:B----4-:R-:W-:-:S04]  /*13a60*/  IADD3.X R11, P0, PT, R14, R11, RZ, P0, !PT ;  /* 0x0000000b0e0b7210 */ /* 0x010fc8000071e4ff */
[----:B-----5:R-:W-:Y:S01]  /*13a70*/  IADD3.X R14, P0, PT, R24, R15, RZ, P0, !PT ;  /* 0x0000000f180e7210 */ /* 0x020fe2000071e4ff */
[----:B------:R0:W-:Y:S03]  /*13a80*/  STL.64 [R1+0x100], R10 ;  /* 0x0001000a01007387 */ /* 0x0001e60000100a00 */
[----:B--2---:R-:W-:-:S04]  /*13a90*/  IADD3.X R15, P0, PT, R22, R25, RZ, P0, !PT ;  /* 0x00000019160f7210 */ /* 0x004fc8000071e4ff */
        /* <DEDUP_REMOVED lines=46> */
.L_x_1091:
[----:B------:R-:W-:Y:S05]  /*13d80*/  BSYNC.RELIABLE B2 ;  /* 0x0000000000027941 */ /* 0x000fea0003800100 */
.L_x_1090:
        /* <DEDUP_REMOVED lines=15> */
.L_x_1092:
[----:B------:R-:W-:Y:S05]  /*13e80*/  BSYNC.RECONVERGENT B1 ;  /* 0x0000000000017941 */ /* 0x000fea0003800200 */
.L_x_1089:
[----:B------:R-:W-:Y:S01]  /*13e90*/  BSSY.RECONVERGENT B1, `(.L_x_1093) ;  /* 0x000008e000017945 */ /* 0x000fe20003800200 */
[----:B------:R-:W-:Y:S02]  /*13ea0*/  CS2R R22, SRZ ;  /* 0x0000000000167805 */ /* 0x000fe4000001ff00 */
[----:B------:R-:W-:Y:S01]  /*13eb0*/  CS2R R26, SRZ ;  /* 0x00000000001a7805 */ /* 0x000fe2000001ff00 */
[----:B------:R-:W-:Y:S01]  /*13ec0*/  IMAD.MOV.U32 R25, RZ, RZ, RZ ;  /* 0x000000ffff197224 */ /* 0x000fe200078e00ff */
[----:B------:R-:W-:Y:S02]  /*13ed0*/  CS2R R12, SRZ ;  /* 0x00000000000c7805 */ /* 0x000fe4000001ff00 */
[----:B------:R-:W-:-:S07]  /*13ee0*/  CS2R R16, SRZ ;  /* 0x0000000000107805 */ /* 0x000fce000001ff00 */
.L_x_1102:
        /* <DEDUP_REMOVED lines=59> */
.L_x_1097:
[----:B------:R-:W-:Y:S05]  /*142a0*/  BSYNC.RELIABLE B3 ;  /* 0x0000000000037941 */ /* 0x000fea0003800100 */
.L_x_1096:
        /* <DEDUP_REMOVED lines=11> */
.L_x_1095:
[----:B------:R-:W-:Y:S05]  /*14360*/  BSYNC.RECONVERGENT B2 ;  /* 0x0000000000027941 */ /* 0x000fea0003800200 */
.L_x_1094:
        /* <DEDUP_REMOVED lines=50> */
.L_x_1100:
[----:B------:R-:W-:Y:S05]  /*14690*/  BSYNC.RELIABLE B3 ;  /* 0x0000000000037941 */ /* 0x000fea0003800100 */
.L_x_1099:
        /* <DEDUP_REMOVED lines=11> */
.L_x_1101:
[----:B------:R-:W-:Y:S05]  /*14750*/  BSYNC.RECONVERGENT B2 ;  /* 0x0000000000027941 */ /* 0x000fea0003800200 */
.L_x_1098:
[----:B------:R-:W-:Y:S05]  /*14760*/  @P1 BRA `(.L_x_1102) ;  /* 0xfffffff400e01947 */ /* 0x000fea000383ffff */
[----:B------:R-:W-:Y:S05]  /*14770*/  BSYNC.RECONVERGENT B1 ;  /* 0x0000000000017941 */ /* 0x000fea0003800200 */
.L_x_1093:
        /* <DEDUP_REMOVED lines=38> */
.L_x_1104:
        /* <DEDUP_REMOVED lines=9> */
.L_x_1106:
[----:B------:R-:W-:Y:S05]  /*14a70*/  BSYNC.RELIABLE B2 ;  /* 0x0000000000027941 */ /* 0x000fea0003800100 */
.L_x_1105:
        /* <DEDUP_REMOVED lines=18> */
.L_x_1107:
[----:B------:R-:W-:Y:S05]  /*14ba0*/  BSYNC.RECONVERGENT B1 ;  /* 0x0000000000017941 */ /* 0x000fea0003800200 */
.L_x_1103:
        /* <DEDUP_REMOVED lines=35> */
.L_x_1109:
        /* <DEDUP_REMOVED lines=9> */
.L_x_1111:
[----:B------:R-:W-:Y:S05]  /*14e70*/  BSYNC.RELIABLE B2 ;  /* 0x0000000000027941 */ /* 0x000fea0003800100 */
.L_x_1110:
        /* <DEDUP_REMOVED lines=18> */
.L_x_1112:
[----:B------:R-:W-:Y:S05]  /*14fa0*/  BSYNC.RECONVERGENT B1 ;  /* 0x0000000000017941 */ /* 0x000fea0003800200 */
.L_x_1108:
[----:B------:R-:W-:Y:S01]  /*14fb0*/  STL.64 [R1+0x130], R14 ;  /* 0x0001300e01007387 */ /* 0x000fe20000100a00 */
[----:B------:R-:W0:Y:S01]  /*14fc0*/  LDC R23, c[0x3][0x18] ;  /* 0x00c00600ff177b82 */ /* 0x000e220000000800 */
[----:B------:R-:W-:Y:S01]  /*14fd0*/  BSSY.RECONVERGENT B1, `(.L_x_1113) ;  /* 0x000008c000017945 */ /* 0x000fe20003800200 */
[----:B------:R-:W-:Y:S01]  /*14fe0*/  IMAD.MOV.U32 R0, RZ, RZ, RZ ;  /* 0x000000ffff007224 */ /* 0x000fe200078e00ff */
[----:B------:R-:W-:Y:S01]  /*14ff0*/  STL.64 [R1+0x138], R16 ;  /* 0x0001381001007387 */ /* 0x000fe20000100a00 */
[----:B------:R-:W-:Y:S02]  /*15000*/  CS2R R18, SRZ ;  /* 0x0000000000127805 */ /* 0x000fe4000001ff00 */
[----:B------:R-:W-:Y:S01]  /*15010*/  CS2R R20, SRZ ;  /* 0x0000000000147805 */ /* 0x000fe2000001ff00 */
[----:B------:R1:W-:Y:S01]  /*15020*/  STL.64 [R1+0x120], R10 ;  /* 0x0001200a01007387 */ /* 0x0003e20000100a00 */
[----:B------:R-:W2:Y:S03]  /*15030*/  LDC R22, c[0x3][0x14] ;  /* 0x00c00500ff167b82 */ /* 0x000ea60000000800 */
[----:B------:R3:W-:Y:S05]  /*15040*/  STL.64 [R1+0x128], R12 ;  /* 0x0001280c01007387 */ /* 0x0007ea0000100a00 */
[----:B------:R-:W4:Y:S01]  /*15050*/  LDC R25, c[0x3][0x10] ;  /* 0x00c00400ff197b82 */ /* 0x000f220000000800 */
[----:B-1----:R-:W-:-:S02]  /*15060*/  CS2R R10, SRZ ;  /* 0x00000000000a7805 */ /* 0x002fc4000001ff00 */
[----:B---3--:R-:W-:-:S07]  /*15070*/  CS2R R12, SRZ ;  /* 0x00000000000c7805 */ /* 0x008fce000001ff00 */
.L_x_1122:
[----:B------:R-:W-:Y:S01]  /*15080*/  SHF.R.U32.HI R14, RZ, 0x5, R0 ;  /* 0x00000005ff0e7819 */ /* 0x000fe20000011600 */
[----:B------:R-:W1:Y:S03]  /*15090*/  LDC R16, c[0x3][0x1c] ;  /* 0x00c00700ff107b82 */ /* 0x000e660000000800 */
        /* <DEDUP_REMOVED lines=8> */
[----:B-1----:R-:W-:Y:S05]  /*15120*/  @P0 BRA `(.L_x_1115) ;  /* 0x0000000000e40947 */ /* 0x002fea0003800000 */
        /* <DEDUP_REMOVED lines=14> */
[----:B0-----:R-:W-:-:S13]  /*15210*/  ISETP.GT.U32.AND P0, PT, R12, R23, PT ;  /* 0x000000170c00720c */ /* 0x001fda0003f04070 */
        /* <DEDUP_REMOVED lines=9> */
[----:B----4-:R-:W-:-:S13]  /*152b0*/  ISETP.GT.U32.AND P0, PT, R10, R25, PT ;  /* 0x000000190a00720c */ /* 0x010fda0003f04070 */
        /* <DEDUP_REMOVED lines=20> */
.L_x_1117:
[----:B------:R-:W-:Y:S05]  /*15400*/  BSYNC.RELIABLE B3 ;  /* 0x0000000000037941 */ /* 0x000fea0003800100 */
.L_x_1116:
[----:B------:R-:W1:Y:S01]  /*15410*/  LDCU.128 UR28, c[0x3][URZ] ;  /* 0x00c00000ff1c77ac */ /* 0x000e620008000c00 */
[----:B------:R-:W3:Y:S01]  /*15420*/  LDCU.64 UR32, c[0x3][0x10] ;  /* 0x00c00200ff2077ac */ /* 0x000ee20008000a00 */
[----:B------:R-:W5:Y:S01]  /*15430*/  LDCU UR6, c[0x3][0x18] ;  /* 0x00c00300ff0677ac */ /* 0x000f620008000800 */
[----:B-1----:R-:W-:-:S04]  /*15440*/  IADD3 R18, P0, PT, R18, -UR28, RZ ;  /* 0x8000001c12127c10 */ /* 0x002fc8000ff1e0ff */
[----:B------:R-:W-:-:S04]  /*15450*/  IADD3.X R19, P0, PT, R19, ~UR29, RZ, P0, !PT ;  /* 0x8000001d13137c10 */ /* 0x000fc8000871e4ff */
[----:B------:R-:W-:-:S04]  /*15460*/  IADD3.X R20, P0, PT, R20, ~UR30, RZ, P0, !PT ;  /* 0x8000001e14147c10 */ /* 0x000fc8000871e4ff */
[----:B------:R-:W-:-:S04]  /*15470*/  IADD3.X R21, P0, PT, R21, ~UR31, RZ, P0, !PT ;  /* 0x8000001f15157c10 */ /* 0x000fc8000871e4ff */
[----:B---3--:R-:W-:-:S04]  /*15480*/  IADD3.X R10, P0, PT, R10, ~UR32, RZ, P0, !PT ;  /* 0x800000200a0a7c10 */ /* 0x008fc8000871e4ff */
[----:B------:R-:W-:-:S04]  /*15490*/  IADD3.X R11, P0, PT, R11, ~UR33, RZ, P0, !PT ;  /* 0x800000210b0b7c10 */ /* 0x000fc8000871e4ff */
[----:B-----5:R-:W-:-:S05]  /*154a0*/  IADD3.X R12, P0, PT, R12, ~UR6, RZ, P0, !PT ;  /* 0x800000060c0c7c10 */ /* 0x020fca000871e4ff */
[----:B------:R-:W-:-:S08]  /*154b0*/  IMAD.X R13, R13, 0x1, ~R16, P0 ;  /* 0x000000010d0d7824 */ /* 0x000fd000000e0e10 */
.L_x_1115:
[----:B------:R-:W-:Y:S05]  /*154c0*/  BSYNC.RECONVERGENT B2 ;  /* 0x0000000000027941 */ /* 0x000fea0003800200 */
.L_x_1114:
        /* <DEDUP_REMOVED lines=46> */
.L_x_1120:
[----:B------:R-:W-:Y:S05]  /*157b0*/  BSYNC.RELIABLE B3 ;  /* 0x0000000000037941 */ /* 0x000fea0003800100 */
.L_x_1119:
        /* <DEDUP_REMOVED lines=11> */
.L_x_1121:
[----:B------:R-:W-:Y:S05]  /*15870*/  BSYNC.RECONVERGENT B2 ;  /* 0x0000000000027941 */ /* 0x000fea0003800200 */
.L_x_1118:
[----:B------:R-:W-:Y:S05]  /*15880*/  @P1 BRA `(.L_x_1122) ;  /* 0xfffffff400fc1947 */ /* 0x000fea000383ffff */
[----:B------:R-:W-:Y:S05]  /*15890*/  BSYNC.RECONVERGENT B1 ;  /* 0x0000000000017941 */ /* 0x000fea0003800200 */
.L_x_1113:
[----:B------:R3:W-:Y:S04]  /*158a0*/  STL.64 [R1+0x180], R18 ;  /* 0x0001801201007387 */ /* 0x0007e80000100a00 */
[----:B------:R3:W-:Y:S04]  /*158b0*/  STL.64 [R1+0x188], R20 ;  /* 0x0001881401007387 */ /* 0x0007e80000100a00 */
[----:B------:R3:W-:Y:S04]  /*158c0*/  STL.64 [R1+0x190], R10 ;  /* 0x0001900a01007387 */ /* 0x0007e80000100a00 */
[----:B------:R3:W-:Y:S04]  /*158d0*/  STL.64 [R1+0x198], R12 ;  /* 0x0001980c01007387 */ /* 0x0007e80000100a00 */
[----:B------:R3:W-:Y:S02]  /*158e0*/  STL.U8 [R1+0x1a0], RZ ;  /* 0x0001a0ff01007387 */ /* 0x0007e40000100000 */
.L_x_774:
[----:B------:R-:W-:Y:S05]  /*158f0*/  BSYNC.RECONVERGENT B0 ;  /* 0x0000000000007941 */ /* 0x000fea0003800200 */
.L_x_773:
[----:B------:R-:W-:Y:S05]  /*15900*/  WARPSYNC.ALL ;  /* 0x0000000000007948 */ /* 0x000fea0003800000 */
[----:B0-2---:R-:W2:Y:S01]  /*15910*/  LDL.U8 R0, [R1+0x204] ;  /* 0x0002040001007983 */ /* 0x005ea20000100000 */
[----:B------:R-:W0:Y:S01]  /*15920*/  LDCU UR6, c[0x3][0x18] ;  /* 0x00c00300ff0677ac */ /* 0x000e220008000800 */
[----:B------:R-:W-:Y:S01]  /*15930*/  BSSY.RECONVERGENT B0, `(.L_x_1123) ;  /* 0x00008d1000007945 */ /* 0x000fe20003800200 */
[----:B------:R-:W0:Y:S01]  /*15940*/  LDCU.64 UR12, c[0x3][0x10] ;  /* 0x00c00200ff0c77ac */ /* 0x000e220008000a00 */
[----:B------:R-:W0:Y:S01]  /*15950*/  LDCU.64 UR14, c[0x3][URZ] ;  /* 0x00c00000ff0e77ac */ /* 0x000e220008000a00 */
[----:B------:R-:W0:Y:S01]  /*15960*/  LDCU.128 UR8, c[0x3][URZ] ;  /* 0x00c00000ff0877ac */ /* 0x000e220008000c00 */
[----:B--2---:R-:W-:-:S13]  /*15970*/  ISETP.NE.AND P0, PT, R0, RZ, PT ;  /* 0x000000ff0000720c */ /* 0x004fda0003f05270 */
[----:B0-----:R-:W-:Y:S05]  /*15980*/  @!P0 BRA `(.L_x_1124) ;  /* 0x0000000000708947 */ /* 0x001fea0003800000 */
[----:B------:R-:W-:Y:S01]  /*15990*/  IMAD.MOV.U32 R0, RZ, RZ, 0x1 ;  /* 0x00000001ff007424 */ /* 0x000fe200078e00ff */
[----:B------:R0:W-:Y:S01]  /*159a0*/  STL [R1+0x1a4], RZ ;  /* 0x0001a4ff01007387 */ /* 0x0001e20000100800 */
[----:B-1----:R-:W-:Y:S02]  /*159b0*/  CS2R R16, SRZ ;  /* 0x0000000000107805 */ /* 0x002fe4000001ff00 */
[----:B---3--:R-:W-:Y:S02]  /*159c0*/  CS2R R18, SRZ ;  /* 0x0000000000127805 */ /* 0x008fe4000001ff00 */
[----:B------:R-:W-:Y:S01]  /*159d0*/  CS2R R20, SRZ ;  /* 0x0000000000147805 */ /* 0x000fe2000001ff00 */
[----:B------:R0:W-:Y:S01]  /*159e0*/  STL.64 [R1+0x1a8], RZ ;  /* 0x0001a8ff01007387 */ /* 0x0001e20000100a00 */
[----:B------:R-:W-:Y:S02]  /*159f0*/  CS2R R22, SRZ ;  /* 0x0000000000167805 */ /* 0x000fe4000001ff00 */
[----:B------:R-:W-:-:S02]  /*15a00*/  CS2R R8, SRZ ;  /* 0x0000000000087805 */ /* 0x000fc4000001ff00 */
[----:B------:R-:W-:Y:S01]  /*15a10*/  CS2R R6, SRZ ;  /* 0x0000000000067805 */ /* 0x000fe2000001ff00 */
[----:B------:R0:W-:Y:S01]  /*15a20*/  STL.U8 [R1+0x204], R0 ;  /* 0x0002040001007387 */ /* 0x0001e20000100000 */
[----:B------:R-:W-:Y:S02]  /*15a30*/  CS2R R4, SRZ ;  /* 0x0000000000047805 */ /* 0x000fe4000001ff00 */
[----:B------:R-:W-:Y:S02]  /*15a40*/  CS2R R2, SRZ ;  /* 0x0000000000027805 */ /* 0x000fe4000001ff00 */
[----:B----4-:R-:W-:Y:S01]  /*15a50*/  CS2R R24, SRZ ;  /* 0x0000000000187805 */ /* 0x010fe2000001ff00 */
[----:B------:R0:W-:Y:S01]  /*15a60*/  STL.64 [R1+0x1b0], RZ ;  /* 0x0001b0ff01007387 */ /* 0x0001e20000100a00 */
[----:B------:R-:W-:Y:S02]  /*15a70*/  CS2R R14, SRZ ;  /* 0x00000000000e7805 */ /* 0x000fe4000001ff00 */
[----:B------:R-:W-:-:S02]  /*15a80*/  CS2R R12, SRZ ;  /* 0x00000000000c7805 */ /* 0x000fc4000001ff00 */
[----:B------:R-:W-:Y:S01]  /*15a90*/  CS2R R10, SRZ ;  /* 0x00000000000a7805 */ /* 0x000fe2000001ff00 */
        /* <DEDUP_REMOVED lines=9> */
[----:B------:R0:W-:Y:S01]  /*15b30*/  STL [R1+0x200], RZ ;  /* 0x000200ff01007387 */ /* 0x0001e20000100800 */
[----:B------:R-:W-:Y:S05]  /*15b40*/  BRA `(.L_x_1125) ;  /* 0x0000008800bc7947 */ /* 0x000fea0003800000 */
.L_x_1124:
[----:B------:R-:W2:Y:S04]  /*15b50*/  LDL R29, [R1+0x1c4] ;  /* 0x0001c400011d7983 */ /* 0x000ea80000100800 */
[----:B-1----:R-:W5:Y:S04]  /*15b60*/  LDL.64 R14, [R1+0x1c8] ;  /* 0x0001c800010e7983 */ /* 0x002f680000100a00 */
[----:B---3--:R-:W3:Y:S04]  /*15b70*/  LDL.64 R12, [R1+0x1d0] ;  /* 0x0001d000010c7983 */ /* 0x008ee80000100a00 */
[----:B------:R-:W4:Y:S04]  /*15b80*/  LDL.64 R10, [R1+0x1d8] ;  /* 0x0001d800010a7983 */ /* 0x000f280000100a00 */
[----:B------:R-:W4:Y:S01]  /*15b90*/  LDL R0, [R1+0x1e0] ;  /* 0x0001e00001007983 */ /* 0x000f220000100800 */
[----:B------:R-:W-:-:S02]  /*15ba0*/  CS2R R16, SRZ ;  /* 0x0000000000107805 */ /* 0x000fc4000001ff00 */
[----:B------:R-:W-:Y:S02]  /*15bb0*/  CS2R R18, SRZ ;  /* 0x0000000000127805 */ /* 0x000fe4000001ff00 */
[----:B------:R-:W-:Y:S02]  /*15bc0*/  CS2R R20, SRZ ;  /* 0x0000000000147805 */ /* 0x000fe4000001ff00 */
[----:B------:R-:W-:Y:S01]  /*15bd0*/  CS2R R22, SRZ ;  /* 0x0000000000167805 */ /* 0x000fe2000001ff00 */
[----:B------:R-:W-:Y:S02]  /*15be0*/  IMAD.MOV.U32 R3, RZ, RZ, RZ ;  /* 0x000000ffff037224 */ /* 0x000fe400078e00ff */
[----:B--2---:R-:W-:Y:S02]  /*15bf0*/  IMAD.MOV.U32 R2, RZ, RZ, R29 ;  /* 0x000000ffff027224 */ /* 0x004fe400078e001d */
[----:B-----5:R-:W-:Y:S02]  /*15c00*/  IMAD.MOV.U32 R5, RZ, RZ, R14 ;  /* 0x000000ffff057224 */ /* 0x020fe400078e000e */
[----:B------:R-:W-:-:S02]  /*15c10*/  IMAD.MOV.U32 R4, RZ, RZ, R15 ;  /* 0x000000ffff047224 */ /* 0x000fc400078e000f */
[----:B---3--:R-:W-:Y:S02]  /*15c20*/  IMAD.MOV.U32 R7, RZ, RZ, R12 ;  /* 0x000000ffff077224 */ /* 0x008fe400078e000c */
[----:B------:R-:W-:Y:S02]  /*15c30*/  IMAD.MOV.U32 R6, RZ, RZ, R13 ;  /* 0x000000ffff067224 */ /* 0x000fe400078e000d */
[----:B----4-:R-:W-:Y:S02]  /*15c40*/  IMAD.MOV.U32 R9, RZ, RZ, R10 ;  /* 0x000000ffff097224 */ /* 0x010fe400078e000a */
[----:B------:R-:W-:Y:S02]  /*15c50*/  IMAD.MOV.U32 R8, RZ, RZ, R11 ;  /* 0x000000ffff087224 */ /* 0x000fe400078e000b */
[----:B------:R-:W-:-:S07]  /*15c60*/  IMAD.MOV.U32 R25, RZ, RZ, R0 ;  /* 0x000000ffff197224 */ /* 0x000fce00078e0000 */
.L_x_1132:
        /* <DEDUP_REMOVED lines=51> */
.L_x_1128:
        /* <DEDUP_REMOVED lines=8> */
.L_x_1127:
[----:B------:R-:W-:Y:S05]  /*16020*/  BSYNC.RECONVERGENT B1 ;  /* 0x0000000000017941 */ /* 0x000fea0003800200 */
.L_x_1126:
        /* <DEDUP_REMOVED lines=42> */
.L_x_1130:
        /* <DEDUP_REMOVED lines=8> */
.L_x_1131:
[----:B------:R-:W-:Y:S05]  /*16350*/  BSYNC.RECONVERGENT B1 ;  /* 0x0000000000017941 */ /* 0x000fea0003800200 */
.L_x_1129:
[----:B------:R-:W-:Y:S05]  /*16360*/  @P1 BRA `(.L_x_1132) ;  /* 0xfffffff800401947 */ /* 0x000fea000383ffff */
[----:B------:R-:W-:Y:S01]  /*16370*/  IMAD.MOV.U32 R24, RZ, RZ, RZ ;  /* 0x000000ffff187224 */ /* 0x000fe200078e00ff */
[----:B------:R-:W-:Y:S02]  /*16380*/  CS2R R8, SRZ ;  /* 0x0000000000087805 */ /* 0x000fe4000001ff00 */
[----:B------:R-:W-:Y:S02]  /*16390*/  CS2R R6, SRZ ;  /* 0x0000000000067805 */ /* 0x000fe4000001ff00 */
[----:B------:R-:W-:Y:S02]  /*163a0*/  CS2R R4, SRZ ;  /* 0x0000000000047805 */ /* 0x000fe4000001ff00 */
[----:B------:R-:W-:-:S07]  /*163b0*/  CS2R R2, SRZ ;  /* 0x0000000000027805 */ /* 0x000fce000001ff00 */
.L_x_1141:
        /* <DEDUP_REMOVED lines=59> */
.L_x_1136:
[----:B------:R-:W-:Y:S05]  /*16770*/  BSYNC.RELIABLE B2 ;  /* 0x0000000000027941 */ /* 0x000fea0003800100 */
.L_x_1135:
[----:B------:R-:W0:Y:S01]  /*16780*/  LDCU.128 UR28, c[0x3][URZ] ;  /* 0x00c00000ff1c77ac */ /* 0x000e220008000c00 */
[----:B------:R-:W1:Y:S01]  /*16790*/  LDCU.64 UR26, c[0x3][0x10] ;  /* 0x00c00200ff1a77ac */ /* 0x000e620008000a00 */
[----:B0-----:R-:W-:Y:S01]  /*167a0*/  IADD3 R8, P0, PT, R8, -UR28, RZ ;  /* 0x8000001c08087c10 */ /* 0x001fe2000ff1e0ff */
[----:B------:R-:W0:Y:S03]  /*167b0*/  LDCU UR28, c[0x3][0x18] ;  /* 0x00c00300ff1c77ac */ /* 0x000e260008000800 */
[----:B------:R-:W-:-:S04]  /*167c0*/  IADD3.X R9, P0, PT, R9, ~UR29, RZ, P0, !PT ;  /* 0x8000001d09097c10 */ /* 0x000fc8000871e4ff */
[----:B------:R-:W-:-:S04]  /*167d0*/  IADD3.X R6, P0, PT, R6, ~UR30, RZ, P0, !PT ;  /* 0x8000001e06067c10 */ /* 0x000fc8000871e4ff */
[----:B------:R-:W-:-:S04]  /*167e0*/  IADD3.X R7, P0, PT, R7, ~UR31, RZ, P0, !PT ;  /* 0x8000001f07077c10 */ /* 0x000fc8000871e4ff */
[----:B-1----:R-:W-:-:S04]  /*167f0*/  IADD3.X R4, P0, PT, R4, ~UR26, RZ, P0, !PT ;  /* 0x8000001a04047c10 */ /* 0x002fc8000871e4ff */
[----:B------:R-:W-:-:S04]  /*16800*/  IADD3.X R5, P0, PT, R5, ~UR27, RZ, P0, !PT ;  /* 0x8000001b05057c10 */ /* 0x000fc8000871e4ff */
[----:B0-----:R-:W-:-:S05]  /*16810*/  IADD3.X R2, P0, PT, R2, ~UR28, RZ, P0, !PT ;  /* 0x8000001c02027c10 */ /* 0x001fca000871e4ff */
[----:B------:R-:W-:-:S08]  /*16820*/  IMAD.X R3, R3, 0x1, ~R26, P0 ;  /* 0x0000000103037824 */ /* 0x000fd000000e0e1a */
.L_x_1134:
[----:B------:R-:W-:Y:S05]  /*16830*/  BSYNC.RECONVERGENT B1 ;  /* 0x0000000000017941 */ /* 0x000fea0003800200 */
.L_x_1133:
        /* <DEDUP_REMOVED lines=50> */
.L_x_1139:
[----:B------:R-:W-:Y:S05]  /*16b60*/  BSYNC.RELIABLE B2 ;  /* 0x0000000000027941 */ /* 0x000fea0003800100 */
.L_x_1138:
        /* <DEDUP_REMOVED lines=11> */
.L_x_1140:
[----:B------:R-:W-:Y:S05]  /*16c20*/  BSYNC.RECONVERGENT B1 ;  /* 0x0000000000017941 */ /* 0x000fea0003800200 */
.L_x_1137:
        /* <DEDUP_REMOVED lines=10> */
.L_x_1150:
        /* <DEDUP_REMOVED lines=59> */
.L_x_1145:
[----:B------:R-:W-:Y:S05]  /*17080*/  BSYNC.RELIABLE B2 ;  /* 0x0000000000027941 */ /* 0x000fea0003800100 */
.L_x_1144:
[----:B------:R-:W1:Y:S01]  /*17090*/  LDCU.128 UR28, c[0x3][URZ] ;  /* 0x00c00000ff1c77ac */ /* 0x000e620008000c00 */
[----:B------:R-:W2:Y:S01]  /*170a0*/  LDCU.64 UR26, c[0x3][0x10] ;  /* 0x00c00200ff1a77ac */ /* 0x000ea20008000a00 */
[----:B-1----:R-:W-:Y:S01]  /*170b0*/  IADD3 R16, P0, PT, R16, -UR28, RZ ;  /* 0x8000001c10107c10 */ /* 0x002fe2000ff1e0ff */
[----:B------:R-:W1:Y:S03]  /*170c0*/  LDCU UR28, c[0x3][0x18] ;  /* 0x00c00300ff1c77ac */ /* 0x000e660008000800 */
[----:B------:R-:W-:-:S04]  /*170d0*/  IADD3.X R17, P0, PT, R17, ~UR29, RZ, P0, !PT ;  /* 0x8000001d11117c10 */ /* 0x000fc8000871e4ff */
[----:B------:R-:W-:-:S04]  /*170e0*/  IADD3.X R18, P0, PT, R18, ~UR30, RZ, P0, !PT ;  /* 0x8000001e12127c10 */ /* 0x000fc8000871e4ff */
[----:B------:R-:W-:-:S04]  /*170f0*/  IADD3.X R19, P0, PT, R19, ~UR31, RZ, P0, !PT ;  /* 0x8000001f13137c10 */ /* 0x000fc8000871e4ff */
[----:B--2---:R-:W-:-:S04]  /*17100*/  IADD3.X R20, P0, PT, R20, ~UR26, RZ, P0, !PT ;  /* 0x8000001a14147c10 */ /* 0x004fc8000871e4ff */
[----:B------:R-:W-:-:S04]  /*17110*/  IADD3.X R21, P0, PT, R21, ~UR27, RZ, P0, !PT ;  /* 0x8000001b15157c10 */ /* 0x000fc8000871e4ff */
[----:B-1----:R-:W-:-:S05]  /*17120*/  IADD3.X R22, P0, PT, R22, ~UR28, RZ, P0, !PT ;  /* 0x8000001c16167c10 */ /* 0x002fca000871e4ff */
[----:B------:R-:W-:-:S08]  /*17130*/  IMAD.X R23, R23, 0x1, ~R26, P0 ;  /* 0x0000000117177824 */ /* 0x000fd000000e0e1a */
.L_x_1143:
[----:B------:R-:W-:Y:S05]  /*17140*/  BSYNC.RECONVERGENT B1 ;  /* 0x0000000000017941 */ /* 0x000fea0003800200 */
.L_x_1142:
        /* <DEDUP_REMOVED lines=50> */
.L_x_1148:
[----:B------:R-:W-:Y:S05]  /*17470*/  BSYNC.RELIABLE B2 ;  /* 0x0000000000027941 */ /* 0x000fea0003800100 */
.L_x_1147:
        /* <DEDUP_REMOVED lines=11> */
.L_x_1149:
[----:B------:R-:W-:Y:S05]  /*17530*/  BSYNC.RECONVERGENT B1 ;  /* 0x0000000000017941 */ /* 0x000fea0003800200 */
.L_x_1146:
        /* <DEDUP_REMOVED lines=13> */
.L_x_1159:
        /* <DEDUP_REMOVED lines=56> */
.L_x_1154:
[----:B------:R-:W-:Y:S05]  /*17990*/  BSYNC.RELIABLE B2 ;  /* 0x0000000000027941 */ /* 0x000fea0003800100 */
.L_x_1153:
[----:B------:R-:W0:Y:S01]  /*179a0*/  LDCU.128 UR28, c[0x3][URZ] ;  /* 0x00c00000ff1c77ac */ /* 0x000e220008000c00 */
[----:B------:R-:W4:Y:S01]  /*179b0*/  LDCU.64 UR26, c[0x3][0x10] ;  /* 0x00c00200ff1a77ac */ /* 0x000f220008000a00 */
[----:B0-----:R-:W-:Y:S01]  /*179c0*/  IADD3 R8, P0, PT, R8, -UR28, RZ ;  /* 0x8000001c08087c10 */ /* 0x001fe2000ff1e0ff */
[----:B------:R-:W0:Y:S03]  /*179d0*/  LDCU UR28, c[0x3][0x18] ;  /* 0x00c00300ff1c77ac */ /* 0x000e260008000800 */
[----:B------:R-:W-:-:S04]  /*179e0*/  IADD3.X R9, P0, PT, R9, ~UR29, RZ, P0, !PT ;  /* 0x8000001d09097c10 */ /* 0x000fc8000871e4ff */
[----:B------:R-:W-:-:S04]  /*179f0*/  IADD3.X R6, P0, PT, R6, ~UR30, RZ, P0, !PT ;  /* 0x8000001e06067c10 */ /* 0x000fc8000871e4ff */
[----:B------:R-:W-:-:S04]  /*17a00*/  IADD3.X R7, P0, PT, R7, ~UR31, RZ, P0, !PT ;  /* 0x8000001f07077c10 */ /* 0x000fc8000871e4ff */
[----:B----4-:R-:W-:-:S04]  /*17a10*/  IADD3.X R4, P0, PT, R4, ~UR26, RZ, P0, !PT ;  /* 0x8000001a04047c10 */ /* 0x010fc8000871e4ff */
[----:B------:R-:W-:-:S04]  /*17a20*/  IADD3.X R5, P0, PT, R5, ~UR27, RZ, P0, !PT ;  /* 0x8000001b05057c10 */ /* 0x000fc8000871e4ff */
[----:B0-----:R-:W-:-:S05]  /*17a30*/  IADD3.X R2, P0, PT, R2, ~UR28, RZ, P0, !PT ;  /* 0x8000001c02027c10 */ /* 0x001fca000871e4ff */
[----:B------:R-:W-:-:S08]  /*17a40*/  IMAD.X R3, R3, 0x1, ~R18, P0 ;  /* 0x0000000103037824 */ /* 0x000fd000000e0e12 */
.L_x_1152:
[----:B------:R-:W-:Y:S05]  /*17a50*/  BSYNC.RECONVERGENT B1 ;  /* 0x0000000000017941 */ /* 0x000fea0003800200 */
.L_x_1151:
        /* <DEDUP_REMOVED lines=46> */
.L_x_1157:
[----:B------:R-:W-:Y:S05]  /*17d40*/  BSYNC.RELIABLE B2 ;  /* 0x0000000000027941 */ /* 0x000fea0003800100 */
.L_x_1156:
        /* <DEDUP_REMOVED lines=11> */
.L_x_1158:
[----:B------:R-:W-:Y:S05]  /*17e00*/  BSYNC.RECONVERGENT B1 ;  /* 0x0000000000017941 */ /* 0x000fea0003800200 */
.L_x_1155:
        /* <DEDUP_REMOVED lines=15> */
[----:B-1----:R-:W-:Y:S01]  /*17f00*/  CS2R R24, SRZ ;  /* 0x0000000000187805 */ /* 0x002fe2000001ff00 */
[----:B------:R-:W-:-:S02]  /*17f10*/  IMAD.MOV.U32 R16, RZ, RZ, R2 ;  /* 0x000000ffff107224 */ /* 0x000fc400078e0002 */
[----:B------:R-:W-:-:S07]  /*17f20*/  IMAD.MOV.U32 R17, RZ, RZ, R3 ;  /* 0x000000ffff117224 */ /* 0x000fce00078e0003 */
.L_x_1168:
[----:B--2---:R-:W-:-:S04]  /*17f30*/  SHF.R.U32.HI R26, RZ, 0x5, R24 ;  /* 0x00000005ff1a7819 */ /* 0x004fc80000011618 */
        /* <DEDUP_REMOVED lines=58> */
.L_x_1163:
[----:B------:R-:W-:Y:S05]  /*182e0*/  BSYNC.RELIABLE B2 ;  /* 0x0000000000027941 */ /* 0x000fea0003800100 */
.L_x_1162:
        /* <DEDUP_REMOVED lines=11> */
.L_x_1161:
[----:B------:R-:W-:Y:S05]  /*183a0*/  BSYNC.RECONVERGENT B1 ;  /* 0x0000000000017941 */ /* 0x000fea0003800200 */
.L_x_1160:
        /* <DEDUP_REMOVED lines=50> */
.L_x_1166:
[----:B------:R-:W-:Y:S05]  /*186d0*/  BSYNC.RELIABLE B2 ;  /* 0x0000000000027941 */ /* 0x000fea0003800100 */
.L_x_1165:
        /* <DEDUP_REMOVED lines=11> */
.L_x_1167:
[----:B------:R-:W-:Y:S05]  /*18790*/  BSYNC.RECONVERGENT B1 ;  /* 0x0000000000017941 */ /* 0x000fea0003800200 */
.L_x_1164:
        /* <DEDUP_REMOVED lines=50> */
.L_x_1171:
[----:B------:R-:W-:Y:S05]  /*18ac0*/  BSYNC.RELIABLE B2 ;  /* 0x0000000000027941 */ /* 0x000fea0003800100 */
.L_x_1170:
        /* <DEDUP_REMOVED lines=11> */
.L_x_1172:
[----:B------:R-:W-:Y:S05]  /*18b80*/  BSYNC.RECONVERGENT B1 ;  /* 0x0000000000017941 */ /* 0x000fea0003800200 */
.L_x_1169:
        /* <DEDUP_REMOVED lines=49> */
.L_x_1175:
[----:B------:R-:W-:Y:S05]  /*18ea0*/  BSYNC.RELIABLE B2 ;  /* 0x0000000000027941 */ /* 0x000fea0003800100 */
.L_x_1174:
        /* <DEDUP_REMOVED lines=11> */
.L_x_1176:
[----:B------:R-:W-:Y:S05]  /*18f60*/  BSYNC.RECONVERGENT B1 ;  /* 0x0000000000017941 */ /* 0x000fea0003800200 */
.L_x_1173:
        /* <DEDUP_REMOVED lines=8> */
[----:B------:R-:W-:Y:S01]  /*18ff0*/  CS2R R22, SRZ ;  /* 0x0000000000167805 */ /* 0x000fe2000001ff00 */
[----:B------:R-:W-:Y:S02]  /*19000*/  IMAD.MOV.U32 R0, RZ, RZ, RZ ;  /* 0x000000ffff007224 */ /* 0x000fe400078e00ff */
[----:B-1----:R-:W-:-:S07]  /*19010*/  IMAD.MOV.U32 R24, RZ, RZ, RZ ;  /* 0x000000ffff187224 */ /* 0x002fce00078e00ff */
.L_x_1185:
        /* <DEDUP_REMOVED lines=59> */
.L_x_1180:
[----:B------:R-:W-:Y:S05]  /*193d0*/  BSYNC.RELIABLE B2 ;  /* 0x0000000000027941 */ /* 0x000fea0003800100 */
.L_x_1179:
        /* <DEDUP_REMOVED lines=11> */
.L_x_1178:
[----:B------:R-:W-:Y:S05]  /*19490*/  BSYNC.RECONVERGENT B1 ;  /* 0x0000000000017941 */ /* 0x000fea0003800200 */
.L_x_1177:
        /* <DEDUP_REMOVED lines=50> */
.L_x_1183:
[----:B------:R-:W-:Y:S05]  /*197c0*/  BSYNC.RELIABLE B2 ;  /* 0x0000000000027941 */ /* 0x000fea0003800100 */
.L_x_1182:
        /* <DEDUP_REMOVED lines=11> */
.L_x_1184:
[----:B------:R-:W-:Y:S05]  /*19880*/  BSYNC.RECONVERGENT B1 ;  /* 0x0000000000017941 */ /* 0x000fea0003800200 */
.L_x_1181:
        /* <DEDUP_REMOVED lines=50> */
.L_x_1188:
[----:B------:R-:W-:Y:S05]  /*19bb0*/  BSYNC.RELIABLE B2 ;  /* 0x0000000000027941 */ /* 0x000fea0003800100 */
.L_x_1187:
        /* <DEDUP_REMOVED lines=11> */
.L_x_1189:
[----:B------:R-:W-:Y:S05]  /*19c70*/  BSYNC.RECONVERGENT B1 ;  /* 0x0000000000017941 */ /* 0x000fea0003800200 */
.L_x_1186:
        /* <DEDUP_REMOVED lines=53> */
.L_x_1192:
[----:B------:R-:W-:Y:S05]  /*19fd0*/  BSYNC.RELIABLE B2 ;  /* 0x0000000000027941 */ /* 0x000fea0003800100 */
.L_x_1191:
[----:B------:R-:W1:Y:S01]  /*19fe0*/  LDCU.128 UR28, c[0x3][URZ] ;  /* 0x00c00000ff1c77ac */ /* 0x000e620008000c00 */
[----:B------:R-:W2:Y:S01]  /*19ff0*/  LDCU.64 UR26, c[0x3][0x10] ;  /* 0x00c00200ff1a77ac */ /* 0x000ea20008000a00 */
[----:B-1----:R-:W-:Y:S01]  /*1a000*/  IADD3 R10, P0, PT, R10, -UR28, RZ ;  /* 0x8000001c0a0a7c10 */ /* 0x002fe2000ff1e0ff */
[----:B------:R-:W1:Y:S03]  /*1a010*/  LDCU UR28, c[0x3][0x18] ;  /* 0x00c00300ff1c77ac */ /* 0x000e660008000800 */
[----:B------:R-:W-:-:S04]  /*1a020*/  IADD3.X R11, P0, PT, R11, ~UR29, RZ, P0, !PT ;  /* 0x8000001d0b0b7c10 */ /* 0x000fc8000871e4ff */
[----:B------:R-:W-:Y:S01]  /*1a030*/  IADD3.X R12, P0, PT, R12, ~UR30, RZ, P0, !PT ;  /* 0x8000001e0c0c7c10 */ /* 0x000fe2000871e4ff */
[----:B------:R3:W-:Y:S03]  /*1a040*/  STL.64 [R1+0x40], R10 ;  /* 0x0000400a01007387 */ /* 0x0007e60000100a00 */
[----:B------:R-:W-:-:S04]  /*1a050*/  IADD3.X R13, P0, PT, R13, ~UR31, RZ, P0, !PT ;  /* 0x8000001f0d0d7c10 */ /* 0x000fc8000871e4ff */
[----:B--2---:R-:W-:Y:S01]  /*1a060*/  IADD3.X R14, P0, PT, R14, ~UR26, RZ, P0, !PT ;  /* 0x8000001a0e0e7c10 */ /* 0x004fe2000871e4ff */
[----:B------:R3:W-:Y:S03]  /*1a070*/  STL.64 [R1+0x48], R12 ;  /* 0x0000480c01007387 */ /* 0x0007e60000100a00 */
[----:B------:R-:W-:-:S04]  /*1a080*/  IADD3.X R15, P0, PT, R15, ~UR27, RZ, P0, !PT ;  /* 0x8000001b0f0f7c10 */ /* 0x000fc8000871e4ff */
[----:B-1----:R-:W-:Y:S01]  /*1a090*/  IADD3.X R16, P0, PT, R16, ~UR28, RZ, P0, !PT ;  /* 0x8000001c10107c10 */ /* 0x002fe2000871e4ff */
[----:B------:R3:W-:Y:S04]  /*1a0a0*/  STL.64 [R1+0x50], R14 ;  /* 0x0000500e01007387 */ /* 0x0007e80000100a00 */
[----:B------:R-:W-:-:S05]  /*1a0b0*/  IMAD.X R17, R17, 0x1, ~R34, P0 ;  /* 0x0000000111117824 */ /* 0x000fca00000e0e22 */
[----:B------:R3:W-:Y:S03]  /*1a0c0*/  STL.64 [R1+0x58], R16 ;  /* 0x0000581001007387 */ /* 0x0007e60000100a00 */
.L_x_1193:
[----:B------:R-:W-:Y:S05]  /*1a0d0*/  BSYNC.RECONVERGENT B1 ;  /* 0x0000000000017941 */ /* 0x000fea0003800200 */
.L_x_1190:
[----:B------:R-:W-:Y:S02]  /*1a0e0*/  CS2R R22, SRZ ;  /* 0x0000000000167805 */ /* 0x000fe4000001ff00 */
[----:B------:R-:W-:Y:S01]  /*1a0f0*/  CS2R R20, SRZ ;  /* 0x0000000000147805 */ /* 0x000fe2000001ff00 */
[----:B------:R-:W-:Y:S01]  /*1a100*/  IMAD.MOV.U32 R35, RZ, RZ, RZ ;  /* 0x000000ffff237224 */ /* 0x000fe200078e00ff */
[----:B------:R-:W-:Y:S02]  /*1a110*/  CS2R R18, SRZ ;  /* 0x0000000000127805 */ /* 0x000fe4000001ff00 */
[----:B------:R-:W-:-:S07]  /*1a120*/  CS2R R24, SRZ ;  /* 0x0000000000187805 */ /* 0x000fce000001ff00 */
.L_x_1202:
        /* <DEDUP_REMOVED lines=59> */
.L_x_1197:
[----:B------:R-:W-:Y:S05]  /*1a4e0*/  BSYNC.RELIABLE B2 ;  /* 0x0000000000027941 */ /* 0x000fea0003800100 */
.L_x_1196:
        /* <DEDUP_REMOVED lines=11> */
.L_x_1195:
[----:B------:R-:W-:Y:S05]  /*1a5a0*/  BSYNC.RECONVERGENT B1 ;  /* 0x0000000000017941 */ /* 0x000fea0003800200 */
.L_x_1194:
[----:B---3--:R-:W-:Y:S01]  /*1a5b0*/  IADD3 R10, P0, PT, R10, R10, RZ ;  /* 0x0000000a0a0a7210 */ /* 0x008fe20007f1e0ff */
        /* <DEDUP_REMOVED lines=49> */
.L_x_1200:
[----:B------:R-:W-:Y:S05]  /*1a8d0*/  BSYNC.RELIABLE B2 ;  /* 0x0000000000027941 */ /* 0x000fea0003800100 */
.L_x_1199:
        /* <DEDUP_REMOVED lines=11> */
.L_x_1201:
[----:B------:R-:W-:Y:S05]  /*1a990*/  BSYNC.RECONVERGENT B1 ;  /* 0x0000000000017941 */ /* 0x000fea0003800200 */
.L_x_1198:
        /* <DEDUP_REMOVED lines=50> */
.L_x_1205:
[----:B------:R-:W-:Y:S05]  /*1acc0*/  BSYNC.RELIABLE B2 ;  /* 0x0000000000027941 */ /* 0x000fea0003800100 */
.L_x_1204:
        /* <DEDUP_REMOVED lines=11> */
.L_x_1206:
[----:B------:R-:W-:Y:S05]  /*1ad80*/  BSYNC.RECONVERGENT B1 ;  /* 0x0000000000017941 */ /* 0x000fea0003800200 */
.L_x_1203:
        /* <DEDUP_REMOVED lines=35> */
.L_x_1208:
        /* <DEDUP_REMOVED lines=9> */
.L_x_1210:
[----:B------:R-:W-:Y:S05]  /*1b050*/  BSYNC.RELIABLE B2 ;  /* 0x0000000000027941 */ /* 0x000fea0003800100 */
.L_x_1209:
[----:B------:R-:W1:Y:S01]  /*1b060*/  LDCU.128 UR28, c[0x3][URZ] ;  /* 0x00c00000ff1c77ac */ /* 0x000e620008000c00 */
[----:B------:R-:W2:Y:S01]  /*1b070*/  LDCU.64 UR26, c[0x3][0x10] ;  /* 0x00c00200ff1a77ac */ /* 0x000ea20008000a00 */
[----:B-1----:R-:W-:Y:S01]  /*1b080*/  IADD3 R23, P0, PT, R23, UR28, RZ ;  /* 0x0000001c17177c10 */ /* 0x002fe2000ff1e0ff */
[----:B------:R-:W1:Y:S03]  /*1b090*/  LDCU UR28, c[0x3][0x18] ;  /* 0x00c00300ff1c77ac */ /* 0x000e660008000800 */
        /* <DEDUP_REMOVED lines=11> */
[----:B-1----:R-:W-:-:S04]  /*1b150*/  IADD3.X R19, P0, PT, R19, UR28, RZ, P0, !PT ;  /* 0x0000001c13137c10 */ /* 0x002fc8000871e4ff */
[----:B------:R-:W-:-:S04]  /*1b160*/  IADD3.X R24, P1, PT, R19, ~R24, RZ, P1, !PT ;  /* 0x8000001813187210 */ /* 0x000fc80000f3e4ff */
[----:B------:R-:W-:-:S09]  /*1b170*/  IADD3.X R25, PT, PT, ~R16, R0, R25, P1, P0 ;  /* 0x0000000010197210 */ /* 0x000fd20000fe0519 */
.L_x_1211:
[----:B------:R-:W-:Y:S05]  /*1b180*/  BSYNC.RECONVERGENT B1 ;  /* 0x0000000000017941 */ /* 0x000fea0003800200 */
.L_x_1207:
        /* <DEDUP_REMOVED lines=35> */
.L_x_1213:
        /* <DEDUP_REMOVED lines=9> */
.L_x_1215:
[----:B------:R-:W-:Y:S05]  /*1b450*/  BSYNC.RELIABLE B2 ;  /* 0x0000000000027941 */ /* 0x000fea0003800100 */
.L_x_1214:
[----:B------:R-:W1:Y:S01]  /*1b460*/  LDCU.128 UR28, c[0x3][URZ] ;  /* 0x00c00000ff1c77ac */ /* 0x000e620008000c00 */
[----:B------:R-:W2:Y:S01]  /*1b470*/  LDCU.64 UR26, c[0x3][0x10] ;  /* 0x00c00200ff1a77ac */ /* 0x000ea20008000a00 */
[----:B-1----:R-:W-:Y:S01]  /*1b480*/  IADD3 R27, P0, PT, R27, UR28, RZ ;  /* 0x0000001c1b1b7c10 */ /* 0x002fe2000ff1e0ff */
[----:B------:R-:W1:Y:S03]  /*1b490*/  LDCU UR28, c[0x3][0x18] ;  /* 0x00c00300ff1c77ac */ /* 0x000e660008000800 */
[----:B------:R-:W-:Y:S02]  /*1b4a0*/  IADD3.X R26, P0, PT, R26, UR29, RZ, P0, !PT ;  /* 0x0000001d1a1a7c10 */ /* 0x000fe4000871e4ff */
[----:B------:R-:W-:Y:S02]  /*1b4b0*/  IADD3 R27, P1, PT, -R10, R27, RZ ;  /* 0x0000001b0a1b7210 */ /* 0x000fe40007f3e1ff */
[----:B------:R-:W-:-:S02]  /*1b4c0*/  IADD3.X R29, P0, PT, R29, UR30, RZ, P0, !PT ;  /* 0x0000001e1d1d7c10 */ /* 0x000fc4000871e4ff */
[----:B------:R-:W-:Y:S02]  /*1b4d0*/  IADD3.X R26, P1, PT, ~R11, R26, RZ, P1, !PT ;  /* 0x0000001a0b1a7210 */ /* 0x000fe40000f3e5ff */
[----:B------:R-:W-:Y:S02]  /*1b4e0*/  IADD3.X R28, P0, PT, R28, UR31, RZ, P0, !PT ;  /* 0x0000001f1c1c7c10 */ /* 0x000fe4000871e4ff */
[----:B------:R-:W-:Y:S02]  /*1b4f0*/  IADD3.X R29, P1, PT, ~R12, R29, RZ, P1, !PT ;  /* 0x0000001d0c1d7210 */ /* 0x000fe40000f3e5ff */
[----:B--2---:R-:W-:Y:S02]  /*1b500*/  IADD3.X R31, P0, PT, R31, UR26, RZ, P0, !PT ;  /* 0x0000001a1f1f7c10 */ /* 0x004fe4000871e4ff */
[----:B------:R-:W-:Y:S02]  /*1b510*/  IADD3.X R28, P1, PT, ~R13, R28, RZ, P1, !PT ;  /* 0x0000001c0d1c7210 */ /* 0x000fe40000f3e5ff */
[----:B------:R-:W-:-:S02]  /*1b520*/  IADD3.X R30, P0, PT, R30, UR27, RZ, P0, !PT ;  /* 0x0000001b1e1e7c10 */ /* 0x000fc4000871e4ff */
[----:B------:R-:W-:Y:S02]  /*1b530*/  IADD3.X R31, P1, PT, ~R14, R31, RZ, P1, !PT ;  /* 0x0000001f0e1f7210 */ /* 0x000fe40000f3e5ff */
[----:B-1----:R-:W-:Y:S02]  /*1b540*/  IADD3.X R33, P0, PT, R33, UR28, RZ, P0, !PT ;  /* 0x0000001c21217c10 */ /* 0x002fe4000871e4ff */
[----:B------:R-:W-:-:S04]  /*1b550*/  IADD3.X R30, P1, PT, ~R15, R30, RZ, P1, !PT ;  /* 0x0000001e0f1e7210 */ /* 0x000fc80000f3e5ff */
[----:B------:R-:W-:-:S04]  /*1b560*/  IADD3.X R33, P1, PT, ~R24, R33, RZ, P1, !PT ;  /* 0x0000002118217210 */ /* 0x000fc80000f3e5ff */
[----:B------:R-:W-:-:S09]  /*1b570*/  IADD3.X R23, PT, PT, ~R25, R0, R32, P1, P0 ;  /* 0x0000000019177210 */ /* 0x000fd20000fe0520 */
.L_x_1216:
[----:B------:R-:W-:Y:S05]  /*1b580*/  BSYNC.RECONVERGENT B1 ;  /* 0x0000000000017941 */ /* 0x000fea0003800200 */
.L_x_1212:
[----:B------:R-:W-:Y:S01]  /*1b590*/  IMAD.MOV.U32 R22, RZ, RZ, RZ ;  /* 0x000000ffff167224 */ /* 0x000fe200078e00ff */
[----:B------:R-:W-:Y:S02]  /*1b5a0*/  CS2R R20, SRZ ;  /* 0x0000000000147805 */ /* 0x000fe4000001ff00 */
[----:B------:R-:W-:Y:S02]  /*1b5b0*/  CS2R R18, SRZ ;  /* 0x0000000000127805 */ /* 0x000fe4000001ff00 */
[----:B------:R-:W-:Y:S01]  /*1b5c0*/  CS2R R16, SRZ ;  /* 0x0000000000107805 */ /* 0x000fe2000001ff00 */
[----:B------:R-:W-:Y:S02]  /*1b5d0*/  IMAD.MOV.U32 R0, RZ, RZ, RZ ;  /* 0x000000ffff007224 */ /* 0x000fe400078e00ff */
[----:B------:R-:W-:-:S07]  /*1b5e0*/  IMAD.MOV.U32 R32, RZ, RZ, RZ ;  /* 0x000000ffff207224 */ /* 0x000fce00078e00ff */
.L_x_1225:
        /* <DEDUP_REMOVED lines=59> */
.L_x_1220:
[----:B------:R-:W-:Y:S05]  /*1b9a0*/  BSYNC.RELIABLE B2 ;  /* 0x0000000000027941 */ /* 0x000fea0003800100 */
.L_x_1219:
        /* <DEDUP_REMOVED lines=11> */
.L_x_1218:
[----:B------:R-:W-:Y:S05]  /*1ba60*/  BSYNC.RECONVERGENT B1 ;  /* 0x0000000000017941 */ /* 0x000fea0003800200 */
.L_x_1217:
        /* <DEDUP_REMOVED lines=50> */
.L_x_1223:
[----:B------:R-:W-:Y:S05]  /*1bd90*/  BSYNC.RELIABLE B2 ;  /* 0x0000000000027941 */ /* 0x000fea0003800100 */
.L_x_1222:
        /* <DEDUP_REMOVED lines=11> */
.L_x_1224:
[----:B------:R-:W-:Y:S05]  /*1be50*/  BSYNC.RECONVERGENT B1 ;  /* 0x0000000000017941 */ /* 0x000fea0003800200 */
.L_x_1221:
[----:B------:R-:W-:Y:S05]  /*1be60*/  @P1 BRA `(.L_x_1225) ;  /* 0xfffffff400e01947 */ /* 0x000fea000383ffff */
[----:B------:R-:W-:Y:S01]  /*1be70*/  IMAD.MOV.U32 R23, RZ, RZ, RZ ;  /* 0x000000ffff177224 */ /* 0x000fe200078e00ff */
[----:B------:R-:W-:Y:S01]  /*1be80*/  CS2R R28, SRZ ;  /* 0x00000000001c7805 */ /* 0x000fe2000001ff00 */
[----:B------:R-:W-:Y:S01]  /*1be90*/  IMAD.MOV.U32 R27, RZ, RZ, RZ ;  /* 0x000000ffff1b7224 */ /* 0x000fe200078e00ff */
[----:B------:R-:W-:Y:S02]  /*1bea0*/  CS2R R30, SRZ ;  /* 0x00000000001e7805 */ /* 0x000fe4000001ff00 */
[----:B------:R-:W-:Y:S01]  /*1beb0*/  CS2R R32, SRZ ;  /* 0x0000000000207805 */ /* 0x000fe2000001ff00 */
[----:B------:R-:W-:-:S07]  /*1bec0*/  IMAD.MOV.U32 R34, RZ, RZ, RZ ;  /* 0x000000ffff227224 */ /* 0x000fce00078e00ff */
.L_x_1234:
        /* <DEDUP_REMOVED lines=59> */
.L_x_1229:
[----:B------:R-:W-:Y:S05]  /*1c280*/  BSYNC.RELIABLE B2 ;  /* 0x0000000000027941 */ /* 0x000fea0003800100 */
.L_x_1228:
        /* <DEDUP_REMOVED lines=11> */
.L_x_1227:
[----:B------:R-:W-:Y:S05]  /*1c340*/  BSYNC.RECONVERGENT B1 ;  /* 0x0000000000017941 */ /* 0x000fea0003800200 */
.L_x_1226:
        /* <DEDUP_REMOVED lines=50> */
.L_x_1232:
[----:B------:R-:W-:Y:S05]  /*1c670*/  BSYNC.RELIABLE B2 ;  /* 0x0000000000027941 */ /* 0x000fea0003800100 */
.L_x_1231:
        /* <DEDUP_REMOVED lines=11> */
.L_x_1233:
[----:B------:R-:W-:Y:S05]  /*1c730*/  BSYNC.RECONVERGENT B1 ;  /* 0x0000000000017941 */ /* 0x000fea0003800200 */
.L_x_1230:
        /* <DEDUP_REMOVED lines=50> */
.L_x_1237:
[----:B------:R-:W-:Y:S05]  /*1ca60*/  BSYNC.RELIABLE B2 ;  /* 0x0000000000027941 */ /* 0x000fea0003800100 */
.L_x_1236:
        /* <DEDUP_REMOVED lines=11> */
.L_x_1238:
[----:B------:R-:W-:Y:S05]  /*1cb20*/  BSYNC.RECONVERGENT B1 ;  /* 0x0000000000017941 */ /* 0x000fea0003800200 */
.L_x_1235:
        /* <DEDUP_REMOVED lines=49> */
.L_x_1241:
[----:B------:R-:W-:Y:S05]  /*1ce40*/  BSYNC.RELIABLE B2 ;  /* 0x0000000000027941 */ /* 0x000fea0003800100 */
.L_x_1240:
        /* <DEDUP_REMOVED lines=11> */
.L_x_1242:
[----:B------:R-:W-:Y:S05]  /*1cf00*/  BSYNC.RECONVERGENT B1 ;  /* 0x0000000000017941 */ /* 0x000fea0003800200 */
.L_x_1239:
        /* <DEDUP_REMOVED lines=49> */
.L_x_1245:
[----:B------:R-:W-:Y:S05]  /*1d220*/  BSYNC.RELIABLE B2 ;  /* 0x0000000000027941 */ /* 0x000fea0003800100 */
.L_x_1244:
        /* <DEDUP_REMOVED lines=11> */
.L_x_1246:
[----:B------:R-:W-:Y:S05]  /*1d2e0*/  BSYNC.RECONVERGENT B1 ;  /* 0x0000000000017941 */ /* 0x000fea0003800200 */
.L_x_1243:
        /* <DEDUP_REMOVED lines=35> */
.L_x_1248:
        /* <DEDUP_REMOVED lines=9> */
.L_x_1250:
[----:B------:R-:W-:Y:S05]  /*1d5b0*/  BSYNC.RELIABLE B2 ;  /* 0x0000000000027941 */ /* 0x000fea0003800100 */
.L_x_1249:
[----:B------:R-:W0:Y:S01]  /*1d5c0*/  LDCU.128 UR28, c[0x3][URZ] ;  /* 0x00c00000ff1c77ac */ /* 0x000e220008000c00 */
[----:B------:R-:W1:Y:S01]  /*1d5d0*/  LDCU.64 UR26, c[0x3][0x10] ;  /* 0x00c00200ff1a77ac */ /* 0x000e620008000a00 */
[----:B0-----:R-:W-:Y:S01]  /*1d5e0*/  IADD3 R2, P0, PT, R22, UR28, RZ ;  /* 0x0000001c16027c10 */ /* 0x001fe2000ff1e0ff */
[----:B------:R-:W0:Y:S03]  /*1d5f0*/  LDCU UR28, c[0x3][0x18] ;  /* 0x00c00300ff1c77ac */ /* 0x000e260008000800 */
        /* <DEDUP_REMOVED lines=11> */
[----:B0-----:R-:W-:-:S04]  /*1d6b0*/  IADD3.X R8, P0, PT, R16, UR28, RZ, P0, !PT ;  /* 0x0000001c10087c10 */ /* 0x001fc8000871e4ff */
[----:B------:R-:W-:-:S04]  /*1d6c0*/  IADD3.X R8, P1, PT, R8, ~R31, RZ, P1, !PT ;  /* 0x8000001f08087210 */ /* 0x000fc80000f3e4ff */
[----:B------:R-:W-:-:S09]  /*1d6d0*/  IADD3.X R9, PT, PT, ~R9, R26, R0, P1, P0 ;  /* 0x0000001a09097210 */ /* 0x000fd20000fe0500 */
.L_x_1251:
[----:B------:R-:W-:Y:S05]  /*1d6e0*/  BSYNC.RECONVERGENT B1 ;  /* 0x0000000000017941 */ /* 0x000fea0003800200 */
.L_x_1247:
[----:B------:R0:W5:Y:S04]  /*1d6f0*/  LDL R33, [R1+0x1e4] ;  /* 0x0001e40001217983 */ /* 0x0001680000100800 */
[----:B------:R0:W5:Y:S04]  /*1d700*/  LDL R0, [R1+0x200] ;  /* 0x0002000001007983 */ /* 0x0001680000100800 */
[----:B------:R0:W5:Y:S04]  /*1d710*/  LDL.64 R20, [R1+0x1e8] ;  /* 0x0001e80001147983 */ /* 0x0001680000100a00 */
[----:B------:R0:W5:Y:S04]  /*1d720*/  LDL.64 R18, [R1+0x1f0] ;  /* 0x0001f00001127983 */ /* 0x0001680000100a00 */
[----:B------:R0:W5:Y:S01]  /*1d730*/  LDL.64 R16, [R1+0x1f8] ;  /* 0x0001f80001107983 */ /* 0x0001620000100a00 */
[----:B------:R-:W-:-:S02]  /*1d740*/  CS2R R22, SRZ ;  /* 0x0000000000167805 */ /* 0x000fc4000001ff00 */
[----:B------:R-:W-:Y:S02]  /*1d750*/  CS2R R26, SRZ ;  /* 0x00000000001a7805 */ /* 0x000fe4000001ff00 */
[----:B------:R-:W-:Y:S02]  /*1d760*/  CS2R R28, SRZ ;  /* 0x00000000001c7805 */ /* 0x000fe4000001ff00 */
[----:B------:R-:W-:Y:S01]  /*1d770*/  CS2R R30, SRZ ;  /* 0x00000000001e7805 */ /* 0x000fe2000001ff00 */
[----:B0-----:R-:W-:-:S07]  /*1d780*/  IMAD.MOV.U32 R32, RZ, RZ, RZ ;  /* 0x000000ffff207224 */ /* 0x001fce00078e00ff */
.L_x_1260:
        /* <DEDUP_REMOVED lines=59> */
.L_x_1255:
[----:B------:R-:W-:Y:S05]  /*1db40*/  BSYNC.RELIABLE B2 ;  /* 0x0000000000027941 */ /* 0x000fea0003800100 */
.L_x_1254:
        /* <DEDUP_REMOVED lines=11> */
.L_x_1253:
[----:B------:R-:W-:Y:S05]  /*1dc00*/  BSYNC.RECONVERGENT B1 ;  /* 0x0000000000017941 */ /* 0x000fea0003800200 */
.L_x_1252:
        /* <DEDUP_REMOVED lines=50> */
.L_x_1258:
[----:B------:R-:W-:Y:S05]  /*1df30*/  BSYNC.RELIABLE B2 ;  /* 0x0000000000027941 */ /* 0x000fea0003800100 */
.L_x_1257:
        /* <DEDUP_REMOVED lines=11> */
.L_x_1259:
[----:B------:R-:W-:Y:S05]  /*1dff0*/  BSYNC.RECONVERGENT B1 ;  /* 0x0000000000017941 */ /* 0x000fea0003800200 */
.L_x_1256:
        /* <DEDUP_REMOVED lines=50> */
.L_x_1263:
[----:B------:R-:W-:Y:S05]  /*1e320*/  BSYNC.RELIABLE B2 ;  /* 0x0000000000027941 */ /* 0x000fea0003800100 */
.L_x_1262:
        /* <DEDUP_REMOVED lines=11> */
.L_x_1264:
[----:B------:R-:W-:Y:S05]  /*1e3e0*/  BSYNC.RECONVERGENT B1 ;  /* 0x0000000000017941 */ /* 0x000fea0003800200 */
.L_x_1261:
[----:B------:R-:W-:Y:S01]  /*1e3f0*/  IMAD.MOV.U32 R26, RZ, RZ, R11 ;  /* 0x000000ffff1a7224 */ /* 0x000fe200078e000b */
[----:B------:R-:W-:Y:S01]  /*1e400*/  STL [R1+0x1a4], R10 ;  /* 0x0001a40a01007387 */ /* 0x000fe20000100800 */
[----:B------:R-:W-:Y:S01]  /*1e410*/  IMAD.MOV.U32 R27, RZ, RZ, R12 ;  /* 0x000000ffff1b7224 */ /* 0x000fe200078e000c */
[----:B------:R-:W-:Y:S01]  /*1e420*/  PRMT R0, RZ, 0x7610, R0 ;  /* 0x00007610ff007816 */ /* 0x000fe20000000000 */
[----:B------:R-:W-:Y:S01]  /*1e430*/  IMAD.MOV.U32 R28, RZ, RZ, R13 ;  /* 0x000000ffff1c7224 */ /* 0x000fe200078e000d */
[----:B------:R-:W-:Y:S01]  /*1e440*/  STL [R1+0x200], R17 ;  /* 0x0002001101007387 */ /* 0x000fe20000100800 */
[----:B------:R-:W-:Y:S02]  /*1e450*/  IMAD.MOV.U32 R29, RZ, RZ, R14 ;  /* 0x000000ffff1d7224 */ /* 0x000fe400078e000e */
[----:B------:R-:W-:Y:S01]  /*1e460*/  IMAD.MOV.U32 R30, RZ, RZ, R15 ;  /* 0x000000ffff1e7224 */ /* 0x000fe200078e000f */
[----:B------:R0:W-:Y:S01]  /*1e470*/  STL.64 [R1+0x1a8], R26 ;  /* 0x0001a81a01007387 */ /* 0x0001e20000100a00 */
        /* <DEDUP_REMOVED lines=10> */
[----:B0-----:R-:W-:Y:S01]  /*1e520*/  IMAD.MOV.U32 R26, RZ, RZ, R7 ;  /* 0x000000ffff1a7224 */ /* 0x001fe200078e0007 */
        /* <DEDUP_REMOVED lines=8> */
[----:B-1----:R-:W-:Y:S01]  /*1e5b0*/  IMAD.MOV.U32 R28, RZ, RZ, R21 ;  /* 0x000000ffff1c7224 */ /* 0x002fe200078e0015 */
[----:B------:R3:W-:Y:S01]  /*1e5c0*/  STL.64 [R1+0x1e0], R38 ;  /* 0x0001e02601007387 */ /* 0x0007e20000100a00 */
[----:B------:R-:W-:Y:S02]  /*1e5d0*/  IMAD.MOV.U32 R29, RZ, RZ, R18 ;  /* 0x000000ffff1d7224 */ /* 0x000fe400078e0012 */
[----:B--2---:R-:W-:Y:S01]  /*1e5e0*/  IMAD.MOV.U32 R30, RZ, RZ, R19 ;  /* 0x000000ffff1e7224 */ /* 0x004fe200078e0013 */
[----:B------:R3:W-:Y:S01]  /*1e5f0*/  STL.64 [R1+0x1e8], R40 ;  /* 0x0001e82801007387 */ /* 0x0007e20000100a00 */
[----:B------:R-:W-:-:S03]  /*1e600*/  IMAD.MOV.U32 R31, RZ, RZ, R16 ;  /* 0x000000ffff1f7224 */ /* 0x000fc600078e0010 */
[----:B------:R3:W-:Y:S04]  /*1e610*/  STL.64 [R1+0x1f0], R28 ;  /* 0x0001f01c01007387 */ /* 0x0007e80000100a00 */
[----:B------:R3:W-:Y:S04]  /*1e620*/  STL.64 [R1+0x1f8], R30 ;  /* 0x0001f81e01007387 */ /* 0x0007e80000100a00 */
[----:B------:R3:W-:Y:S02]  /*1e630*/  STL.U8 [R1+0x204], RZ ;  /* 0x000204ff01007387 */ /* 0x0007e40000100000 */
.L_x_1125:
[----:B------:R-:W-:Y:S05]  /*1e640*/  BSYNC.RECONVERGENT B0 ;  /* 0x0000000000007941 */ /* 0x000fea0003800200 */
.L_x_1123:
[----:B------:R-:W-:Y:S05]  /*1e650*/  WARPSYNC.ALL ;  /* 0x0000000000007948 */ /* 0x000fea0003800000 */
[----:B------:R-:W-:Y:S05]  /*1e660*/  BRA.U UP0, `(.L_x_1265) ;  /* 0xfffffe21004c7547 */ /* 0x000fea000b83ffff */
[----:B0-----:R-:W2:Y:S01]  /*1e670*/  LDL.U8 R0, [R1+0x1a0] ;  /* 0x0001a00001007983 */ /* 0x001ea20000100000 */
[----:B------:R-:W0:Y:S01]  /*1e680*/  LDCU.64 UR18, c[0x0][0x358] ;  /* 0x00006b00ff1277ac */ /* 0x000e220008000a00 */
[----:B------:R-:W-:Y:S01]  /*1e690*/  BSSY.RECONVERGENT B0, `(.L_x_1266) ;  /* 0x0000391000007945 */ /* 0x000fe20003800200 */
[----:B------:R-:W-:Y:S01]  /*1e6a0*/  IMAD.MOV.U32 R3, RZ, RZ, 0x7f4a7c15 ;  /* 0x7f4a7c15ff037424 */ /* 0x000fe200078e00ff */
[----:B------:R-:W1:Y:S01]  /*1e6b0*/  LDCU UR6, c[0x3][0x18] ;  /* 0x00c00300ff0677ac */ /* 0x000e620008000800 */
[----:B------:R-:W-:Y:S01]  /*1e6c0*/  IMAD.MOV.U32 R4, RZ, RZ, -0x61c88647 ;  /* 0x9e3779b9ff047424 */ /* 0x000fe200078e00ff */
[----:B------:R-:W4:Y:S01]  /*1e6d0*/  LDCU UR17, c[0x3][0x18] ;  /* 0x00c00300ff1177ac */ /* 0x000f220008000800 */
[----:B------:R-:W0:Y:S01]  /*1e6e0*/  LDCU.64 UR4, c[0x3][0x10] ;  /* 0x00c00200ff0477ac */ /* 0x000e220008000a00 */
[----:B------:R-:W0:Y:S01]  /*1e6f0*/  LDCU.64 UR20, c[0x3][0x10] ;  /* 0x00c00200ff1477ac */ /* 0x000e220008000a00 */
[----:B------:R-:W0:Y:S01]  /*1e700*/  LDCU.64 UR22, c[0x3][URZ] ;  /* 0x00c00000ff1677ac */ /* 0x000e220008000a00 */
[----:B------:R-:W0:Y:S01]  /*1e710*/  LDCU.64 UR24, c[0x3][URZ] ;  /* 0x00c00000ff1877ac */ /* 0x000e220008000a00 */
[----:B------:R-:W0:Y:S01]  /*1e720*/  LDCU.128 UR8, c[0x3][URZ] ;  /* 0x00c00000ff0877ac */ /* 0x000e220008000c00 */
[----:B------:R-:W0:Y:S01]  /*1e730*/  LDCU.128 UR12, c[0x3][URZ] ;  /* 0x00c00000ff0c77ac */ /* 0x000e220008000c00 */
[----:B--2---:R-:W-:-:S13]  /*1e740*/  ISETP.NE.AND P0, PT, R0, RZ, PT ;  /* 0x000000ff0000720c */ /* 0x004fda0003f05270 */
[----:B01--4-:R-:W-:Y:S05]  /*1e750*/  @P0 BRA `(.L_x_1267) ;  /* 0x0000003800100947 */ /* 0x013fea0003800000 */
[----:B------:R-:W2:Y:S01]  /*1e760*/  LDL R0, [R1+0x180] ;  /* 0x0001800001007983 */ /* 0x000ea20000100800 */
[----:B------:R-:W0:Y:S03]  /*1e770*/  LDC.64 R2, c[0x3][RZ] ;  /* 0x00c00000ff027b82 */ /* 0x000e260000000a00 */
[----:B------:R-:W4:Y:S04]  /*1e780*/  LDL R10, [R1+0x184] ;  /* 0x00018400010a7983 */ /* 0x000f280000100800 */
[----:B------:R-:W5:Y:S01]  /*1e790*/  LDL R11, [R1+0x188] ;  /* 0x00018800010b7983 */ /* 0x000f620000100800 */
[----:B------:R-:W1:Y:S03]  /*1e7a0*/  LDC.64 R4, c[0x3][0x8] ;  /* 0x00c00200ff047b82 */ /* 0x000e660000000a00 */
[----:B------:R-:W3:Y:S04]  /*1e7b0*/  LDL R12, [R1+0x18c] ;  /* 0x00018c00010c7983 */ /* 0x000ee80000100800 */
[----:B------:R-:W3:Y:S01]  /*1e7c0*/  LDL R13, [R1+0x190] ;  /* 0x00019000010d7983 */ /* 0x000ee20000100800 */
[----:B------:R-:W1:Y:S03]  /*1e7d0*/  LDC.64 R6, c[0x3][0x10] ;  /* 0x00c00400ff067b82 */ /* 0x000e660000000a00 */
[----:B------:R-:W3:Y:S04]  /*1e7e0*/  LDL R14, [R1+0x194] ;  /* 0x00019400010e7983 */ /* 0x000ee80000100800 */
[----:B------:R-:W3:Y:S01]  /*1e7f0*/  LDL R15, [R1+0x198] ;  /* 0x00019800010f7983 */ /* 0x000ee20000100800 */
[----:B------:R-:W1:Y:S03]  /*1e800*/  LDC.64 R8, c[0x3][0x18] ;  /* 0x00c00600ff087b82 */ /* 0x000e660000000a00 */
[----:B------:R-:W3:Y:S01]  /*1e810*/  LDL R16, [R1+0x19c] ;  /* 0x00019c0001107983 */ /* 0x000ee20000100800 */
[----:B0-----:R-:W-:Y:S01]  /*1e820*/  IADD3 R2, P0, PT, R2, -0x2, RZ ;  /* 0xfffffffe02027810 */ /* 0x001fe20007f1e0ff */
[----:B------:R-:W-:-:S02]  /*1e830*/  IMAD.MOV.U32 R18, RZ, RZ, 0x1 ;  /* 0x00000001ff127424 */ /* 0x000fc400078e00ff */
[----:B------:R-:W-:Y:S01]  /*1e840*/  STL.64 [R1+0x28], RZ ;  /* 0x000028ff01007387 */ /* 0x000fe20000100a00 */
[----:B------:R-:W-:Y:S01]  /*1e850*/  IADD3.X R3, P0, PT, R3, -0x1, RZ, P0, !PT ;  /* 0xffffffff03037810 */ /* 0x000fe2000071e4ff */
[----:B------:R-:W-:Y:S02]  /*1e860*/  IMAD.MOV.U32 R19, RZ, RZ, RZ ;  /* 0x000000ffff137224 */ /* 0x000fe400078e00ff */
[----:B------:R-:W-:Y:S01]  /*1e870*/  STL.64 [R1+0x30], RZ ;  /* 0x000030ff01007387 */ /* 0x000fe20000100a00 */
[----:B-1----:R-:W-:Y:S01]  /*1e880*/  IADD3.X R4, P0, PT, R4, -0x1, RZ, P0, !PT ;  /* 0xffffffff04047810 */ /* 0x002fe2000071e4ff */
[----:B------:R-:W-:Y:S02]  /*1e890*/  VIADD R20, R1, 0x40 ;  /* 0x0000004001147836 */ /* 0x000fe40000000000 */
[----:B------:R-:W-:Y:S01]  /*1e8a0*/  STL.64 [R1+0x38], RZ ;  /* 0x000038ff01007387 */ /* 0x000fe20000100a00 */
[----:B------:R-:W-:Y:S01]  /*1e8b0*/  IADD3.X R5, P0, PT, R5, -0x1, RZ, P0, !PT ;  /* 0xffffffff05057810 */ /* 0x000fe2000071e4ff */
[----:B------:R-:W-:-:S02]  /*1e8c0*/  VIADD R17, R1, 0x60 ;  /* 0x0000006001117836 */ /* 0x000fc40000000000 */
[----:B------:R0:W-:Y:S01]  /*1e8d0*/  STL.64 [R1+0x20], R18 ;  /* 0x0000201201007387 */ /* 0x0001e20000100a00 */
[----:B------:R-:W-:-:S03]  /*1e8e0*/  IADD3.X R6, P0, PT, R6, -0x1, RZ, P0, !PT ;  /* 0xffffffff06067810 */ /* 0x000fc6000071e4ff */
[----:B------:R1:W-:Y:S01]  /*1e8f0*/  STL.64 [R1], R2 ;  /* 0x0000000201007387 */ /* 0x0003e20000100a00 */
[----:B------:R-:W-:-:S03]  /*1e900*/  IADD3.X R7, P0, PT, R7, -0x1, RZ, P0, !PT ;  /* 0xffffffff07077810 */ /* 0x000fc6000071e4ff */
[----:B------:R1:W-:Y:S01]  /*1e910*/  STL.64 [R1+0x8], R4 ;  /* 0x0000080401007387 */ /* 0x0003e20000100a00 */
[----:B------:R-:W-:-:S03]  /*1e920*/  IADD3.X R8, P0, PT, R8, -0x1, RZ, P0, !PT ;  /* 0xffffffff08087810 */ /* 0x000fc6000071e4ff */
[----:B------:R1:W-:Y:S01]  /*1e930*/  STL.64 [R1+0x10], R6 ;  /* 0x0000100601007387 */ /* 0x0003e20000100a00 */
[----:B------:R-:W-:Y:S01]  /*1e940*/  IADD3.X R9, PT, PT, R9, -0x1, RZ, P0, !PT ;  /* 0xffffffff09097810 */ /* 0x000fe200007fe4ff */
[----:B0-----:R-:W-:Y:S02]  /*1e950*/  VIADD R19, R1, 0x20 ;  /* 0x0000002001137836 */ /* 0x001fe40000000000 */
[----:B------:R-:W-:Y:S01]  /*1e960*/  IMAD.MOV.U32 R18, RZ, RZ, RZ ;  /* 0x000000ffff127224 */ /* 0x000fe200078e00ff */
[----:B-1----:R-:W-:Y:S01]  /*1e970*/  CS2R R2, SRZ ;  /* 0x0000000000027805 */ /* 0x002fe2000001ff00 */
[----:B------:R0:W-:Y:S01]  /*1e980*/  STL.64 [R1+0x18], R8 ;  /* 0x0000180801007387 */ /* 0x0001e20000100a00 */
[----:B------:R-:W-:Y:S01]  /*1e990*/  CS2R R4, SRZ ;  /* 0x0000000000047805 */ /* 0x000fe2000001ff00 */
[----:B------:R-:W-:Y:S02]  /*1e9a0*/  IMAD.MOV.U32 R6, RZ, RZ, 0x1 ;  /* 0x00000001ff067424 */ /* 0x000fe400078e00ff */
[----:B------:R-:W-:Y:S01]  /*1e9b0*/  IMAD.MOV.U32 R7, RZ, RZ, RZ ;  /* 0x000000ffff077224 */ /* 0x000fe200078e00ff */
[----:B0-----:R-:W-:Y:S01]  /*1e9c0*/  CS2R R8, SRZ ;  /* 0x0000000000087805 */ /* 0x001fe2000001ff00 */
[----:B--2---:R0:W-:Y:S04]  /*1e9d0*/  STL [R1+0x40], R0 ;  /* 0x0000400001007387 */ /* 0x0041e80000100800 */
[----:B----4-:R0:W-:Y:S04]  /*1e9e0*/  STL [R1+0x44], R10 ;  /* 0x0000440a01007387 */ /* 0x0101e80000100800 */
[----:B-----5:R0:W-:Y:S04]  /*1e9f0*/  STL [R1+0x48], R11 ;  /* 0x0000480b01007387 */ /* 0x0201e80000100800 */
[----:B---3--:R0:W-:Y:S04]  /*1ea00*/  STL [R1+0x4c], R12 ;  /* 0x00004c0c01007387 */ /* 0x0081e80000100800 */
[----:B------:R0:W-:Y:S04]  /*1ea10*/  STL [R1+0x50], R13 ;  /* 0x0000500d01007387 */ /* 0x0001e80000100800 */
[----:B------:R0:W-:Y:S04]  /*1ea20*/  STL [R1+0x54], R14 ;  /* 0x0000540e01007387 */ /* 0x0001e80000100800 */
[----:B------:R0:W-:Y:S04]  /*1ea30*/  STL [R1+0x58], R15 ;  /* 0x0000580f01007387 */ /* 0x0001e80000100800 */
[----:B------:R0:W-:Y:S02]  /*1ea40*/  STL [R1+0x5c], R16 ;  /* 0x00005c1001007387 */ /* 0x0001e40000100800 */
.L_x_1284:
[----:B------:R-:W-:-:S04]  /*1ea50*/  SHF.R.U32.HI R21, RZ, 0x5, R18 ;  /* 0x00000005ff157819 */ /* 0x000fc80000011612 */
[----:B------:R-:W-:-:S06]  /*1ea60*/  LEA R21, R21, UR7, 0x2 ;  /* 0x0000000715157c11 */ /* 0x000fcc000f8e10ff */
[----:B--2---:R-:W2:Y:S01]  /*1ea70*/  LDL R21, [R21] ;  /* 0x0000000015157983 */ /* 0x004ea20000100800 */
[----:B------:R-:W-:Y:S01]  /*1ea80*/  BSSY.RECONVERGENT B1, `(.L_x_1268) ;  /* 0x0000086000017945 */ /* 0x000fe20003800200 */
[----:B--2---:R-:W-:-:S04]  /*1ea90*/  SHF.R.W.U32.HI R22, RZ, R18, R21 ;  /* 0x00000012ff167219 */ /* 0x004fc80000011e15 */
[----:B------:R-:W-:-:S04]  /*1eaa0*/  LOP3.LUT R22, R22, 0x1, RZ, 0xc0, !PT ;  /* 0x0000000116167812 */ /* 0x000fc800078ec0ff */
[----:B------:R-:W-:-:S13]  /*1eab0*/  ISETP.NE.U32.AND P0, PT, R22, 0x1, PT ;  /* 0x000000011600780c */ /* 0x000fda0003f05070 */
[----:B-1----:R-:W-:Y:S05]  /*1eac0*/  @P0 BRA `(.L_x_1269) ;  /* 0x0000000800040947 */ /* 0x002fea0003800000 */
        /* <DEDUP_REMOVED lines=13> */
.L_x_1276:
        /* <DEDUP_REMOVED lines=11> */
[----:B------:R-:W1:Y:S03]  /*1ec50*/  LDC R30, c[0x3][0x1c] ;  /* 0x00c00700ff1e7b82 */ /* 0x000e660000000800 */
        /* <DEDUP_REMOVED lines=10> */
[----:B------:R-:W-:Y:S05]  /*1ed00*/  @!P0 BRA `(.L_x_1271) ;  /* 0x0000000000908947 */ /* 0x000fea0003800000 */
[----:B------:R-:W1:Y:S02]  /*1ed10*/  LDC R31, c[0x3][0x18] ;  /* 0x00c00600ff1f7b82 */ /* 0x000e640000000800 */
        /* <DEDUP_REMOVED lines=22> */
[----:B------:R-:W-:-:S04]  /*1ee80*/  ISETP.GE.U32.AND P0, PT, R6, UR22, PT ;  /* 0x0000001606007c0c */ /* 0x000fc8000bf06070 */
[----:B------:R-:W-:-:S04]  /*1ee90*/  ISETP.LT.U32.OR P0, PT, R7, UR23, !P0 ;  /* 0x0000001707007c0c */ /* 0x000fc8000c701470 */
[----:B------:R-:W-:-:S04]  /*1eea0*/  ISETP.LE.U32.AND P0, PT, R7, UR23, P0 ;  /* 0x0000001707007c0c */ /* 0x000fc80008703070 */
[----:B------:R-:W-:-:S13]  /*1eeb0*/  ISETP.LT.U32.OR P0, PT, R2, R31, P0 ;  /* 0x0000001f0200720c */ /* 0x000fda0000701470 */
[----:B------:R-:W-:Y:S05]  /*1eec0*/  @P0 BRA `(.L_x_1271) ;  /* 0x0000000000200947 */ /* 0x000fea0003800000 */
.L_x_1272:
        /* <DEDUP_REMOVED lines=8> */
.L_x_1271:
[----:B------:R-:W-:Y:S05]  /*1ef50*/  BSYNC.RECONVERGENT B2 ;  /* 0x0000000000027941 */ /* 0x000fea0003800200 */
.L_x_1270:
[----:B------:R-:W-:Y:S01]  /*1ef60*/  IADD3 R21, P0, PT, R21, R21, RZ ;  /* 0x0000001515157210 */ /* 0x000fe20007f1e0ff */
[----:B------:R-:W1:Y:S01]  /*1ef70*/  LDC R31, c[0x3][0x1c] ;  /* 0x00c00700ff1f7b82 */ /* 0x000e620000000800 */
        /* <DEDUP_REMOVED lines=40> */
.L_x_1274:
        /* <DEDUP_REMOVED lines=8> */
.L_x_1275:
[----:B------:R-:W-:Y:S05]  /*1f280*/  BSYNC.RECONVERGENT B2 ;  /* 0x0000000000027941 */ /* 0x000fea0003800200 */
.L_x_1273:
[----:B------:R-:W-:Y:S05]  /*1f290*/  @P1 BRA `(.L_x_1276) ;  /* 0xfffffff800401947 */ /* 0x000fea000383ffff */
[----:B------:R1:W-:Y:S04]  /*1f2a0*/  STL.64 [R1+0x20], R6 ;  /* 0x0000200601007387 */ /* 0x0003e80000100a00 */
[----:B------:R1:W-:Y:S04]  /*1f2b0*/  STL.64 [R1+0x28], R2 ;  /* 0x0000280201007387 */ /* 0x0003e80000100a00 */
[----:B------:R1:W-:Y:S04]  /*1f2c0*/  STL.64 [R1+0x30], R4 ;  /* 0x0000300401007387 */ /* 0x0003e80000100a00 */
[----:B------:R1:W-:Y:S02]  /*1f2d0*/  STL.64 [R1+0x38], R8 ;  /* 0x0000380801007387 */ /* 0x0003e40000100a00 */
.L_x_1269:
[----:B------:R-:W-:Y:S05]  /*1f2e0*/  BSYNC.RECONVERGENT B1 ;  /* 0x0000000000017941 */ /* 0x000fea0003800200 */
.L_x_1268:
[----:B------:R-:W-:Y:S01]  /*1f2f0*/  IMAD.MOV.U32 R21, RZ, RZ, RZ ;  /* 0x000000ffff157224 */ /* 0x000fe200078e00ff */
[----:B------:R-:W-:Y:S02]  /*1f300*/  CS2R R28, SRZ ;  /* 0x00000000001c7805 */ /* 0x000fe4000001ff00 */
[----:B------:R-:W-:Y:S02]  /*1f310*/  CS2R R26, SRZ ;  /* 0x00000000001a7805 */ /* 0x000fe4000001ff00 */
[----:B------:R-:W-:Y:S02]  /*1f320*/  CS2R R24, SRZ ;  /* 0x0000000000187805 */ /* 0x000fe4000001ff00 */
[----:B------:R-:W-:-:S07]  /*1f330*/  CS2R R22, SRZ ;  /* 0x0000000000167805 */ /* 0x000fce000001ff00 */
.L_x_1283:
        /* <DEDUP_REMOVED lines=11> */
[----:B------:R-:W2:Y:S03]  /*1f3f0*/  LDC R30, c[0x3][0x1c] ;  /* 0x00c00700ff1e7b82 */ /* 0x000ea60000000800 */
        /* <DEDUP_REMOVED lines=10> */
[----:B------:R-:W-:Y:S05]  /*1f4a0*/  @!P0 BRA `(.L_x_1278) ;  /* 0x0000000000908947 */ /* 0x000fea0003800000 */
[----:B------:R-:W2:Y:S02]  /*1f4b0*/  LDC R31, c[0x3][0x18] ;  /* 0x00c00600ff1f7b82 */ /* 0x000ea40000000800 */
        /* <DEDUP_REMOVED lines=22> */
[----:B------:R-:W-:-:S04]  /*1f620*/  ISETP.GE.U32.AND P0, PT, R28, UR24, PT ;  /* 0x000000181c007c0c */ /* 0x000fc8000bf06070 */
[----:B------:R-:W-:-:S04]  /*1f630*/  ISETP.LT.U32.OR P0, PT, R29, UR25, !P0 ;  /* 0x000000191d007c0c */ /* 0x000fc8000c701470 */
[----:B------:R-:W-:-:S04]  /*1f640*/  ISETP.LE.U32.AND P0, PT, R29, UR25, P0 ;  /* 0x000000191d007c0c */ /* 0x000fc80008703070 */
[----:B------:R-:W-:-:S13]  /*1f650*/  ISETP.LT.U32.OR P0, PT, R26, R31, P0 ;  /* 0x0000001f1a00720c */ /* 0x000fda0000701470 */
[----:B------:R-:W-:Y:S05]  /*1f660*/  @P0 BRA `(.L_x_1278) ;  /* 0x0000000000200947 */ /* 0x000fea0003800000 */
.L_x_1279:
        /* <DEDUP_REMOVED lines=8> */
.L_x_1278:
[----:B------:R-:W-:Y:S05]  /*1f6f0*/  BSYNC.RECONVERGENT B1 ;  /* 0x0000000000017941 */ /* 0x000fea0003800200 */
.L_x_1277:
[----:B0-----:R-:W-:Y:S01]  /*1f700*/  IADD3 R0, P0, PT, R0, R0, RZ ;  /* 0x0000000000007210 */ /* 0x001fe20007f1e0ff */
        /* <DEDUP_REMOVED lines=41> */
.L_x_1281:
        /* <DEDUP_REMOVED lines=8> */
.L_x_1282:
[----:B------:R-:W-:Y:S05]  /*1fa20*/  BSYNC.RECONVERGENT B1 ;  /* 0x0000000000017941 */ /* 0x000fea0003800200 */
.L_x_1280:
        /* <DEDUP_REMOVED lines=17> */
[----:B------:R-:W-:Y:S01]  /*1fb40*/  IMAD.MOV.U32 R21, RZ, RZ, R6 ;  /* 0x000000ffff157224 */ /* 0x000fe200078e0006 */
[----:B------:R-:W-:Y:S01]  /*1fb50*/  CS2R R10, SRZ ;  /* 0x00000000000a7805 */ /* 0x000fe2000001ff00 */
[----:B------:R-:W-:Y:S01]  /*1fb60*/  IMAD.MOV.U32 R0, RZ, RZ, R7 ;  /* 0x000000ffff007224 */ /* 0x000fe200078e0007 */
[----:B------:R0:W-:Y:S01]  /*1fb70*/  STL.64 [R1+0x68], R2 ;  /* 0x0000680201007387 */ /* 0x0001e20000100a00 */
[----:B--2---:R-:W-:Y:S01]  /*1fb80*/  IMAD.MOV.U32 R23, RZ, RZ, R2 ;  /* 0x000000ffff177224 */ /* 0x004fe200078e0002 */
        /* <DEDUP_REMOVED lines=10> */
[----:B------:R-:W-:Y:S02]  /*1fc30*/  IMAD.MOV.U32 R26, RZ, RZ, RZ ;  /* 0x000000ffff1a7224 */ /* 0x000fe400078e00ff */
[----:B------:R-:W-:-:S07]  /*1fc40*/  VIADD R24, R1, 0x80 ;  /* 0x0000008001187836 */ /* 0x000fce0000000000 */
.L_x_1293:
        /* <DEDUP_REMOVED lines=59> */
.L_x_1288:
[----:B------:R-:W-:Y:S05]  /*20000*/  BSYNC.RELIABLE B2 ;  /* 0x0000000000027941 */ /* 0x000fea0003800100 */
.L_x_1287:
[----:B------:R-:W2:Y:S01]  /*20010*/  LDCU.128 UR28, c[0x3][URZ] ;  /* 0x00c00000ff1c77ac */ /* 0x000ea20008000c00 */
[----:B------:R-:W3:Y:S01]  /*20020*/  LDCU.64 UR26, c[0x3][0x10] ;  /* 0x00c00200ff1a77ac */ /* 0x000ee20008000a00 */
[----:B--2---:R-:W-:Y:S01]  /*20030*/  IADD3 R10, P0, PT, R10, -UR28, RZ ;  /* 0x8000001c0a0a7c10 */ /* 0x004fe2000ff1e0ff */
[----:B------:R-:W2:Y:S03]  /*20040*/  LDCU UR28, c[0x3][0x18] ;  /* 0x00c00300ff1c77ac */ /* 0x000ea60008000800 */
[----:B------:R-:W-:-:S04]  /*20050*/  IADD3.X R11, P0, PT, R11, ~UR29, RZ, P0, !PT ;  /* 0x8000001d0b0b7c10 */ /* 0x000fc8000871e4ff */
[----:B------:R-:W-:-:S04]  /*20060*/  IADD3.X R12, P0, PT, R12, ~UR30, RZ, P0, !PT ;  /* 0x8000001e0c0c7c10 */ /* 0x000fc8000871e4ff */
[----:B------:R-:W-:-:S04]  /*20070*/  IADD3.X R13, P0, PT, R13, ~UR31, RZ, P0, !PT ;  /* 0x8000001f0d0d7c10 */ /* 0x000fc8000871e4ff */
[----:B---3--:R-:W-:-:S04]  /*20080*/  IADD3.X R14, P0, PT, R14, ~UR26, RZ, P0, !PT ;  /* 0x8000001a0e0e7c10 */ /* 0x008fc8000871e4ff */
[----:B------:R-:W-:-:S04]  /*20090*/  IADD3.X R15, P0, PT, R15, ~UR27, RZ, P0, !PT ;  /* 0x8000001b0f0f7c10 */ /* 0x000fc8000871e4ff */
[----:B--2---:R-:W-:-:S05]  /*200a0*/  IADD3.X R18, P0, PT, R18, ~UR28, RZ, P0, !PT ;  /* 0x8000001c12127c10 */ /* 0x004fca000871e4ff */
[----:B------:R-:W-:-:S08]  /*200b0*/  IMAD.X R19, R19, 0x1, ~R28, P0 ;  /* 0x0000000113137824 */ /* 0x000fd000000e0e1c */
.L_x_1286:
[----:B------:R-:W-:Y:S05]  /*200c0*/  BSYNC.RECONVERGENT B1 ;  /* 0x0000000000017941 */ /* 0x000fea0003800200 */
.L_x_1285:
        /* <DEDUP_REMOVED lines=50> */
.L_x_1291:
[----:B------:R-:W-:Y:S05]  /*203f0*/  BSYNC.RELIABLE B2 ;  /* 0x0000000000027941 */ /* 0x000fea0003800100 */
.L_x_1290:
        /* <DEDUP_REMOVED lines=11> */
.L_x_1292:
[----:B------:R-:W-:Y:S05]  /*204b0*/  BSYNC.RECONVERGENT B1 ;  /* 0x0000000000017941 */ /* 0x000fea0003800200 */
.L_x_1289:
        /* <DEDUP_REMOVED lines=9> */
[----:B------:R-:W-:-:S03]  /*20550*/  IMAD.MOV.U32 R26, RZ, RZ, RZ ;  /* 0x000000ffff1a7224 */ /* 0x000fc600078e00ff */
[----:B------:R2:W-:Y:S04]  /*20560*/  STL.64 [R1+0x98], R18 ;  /* 0x0000981201007387 */ /* 0x0005e80000100a00 */
.L_x_1302:
        /* <DEDUP_REMOVED lines=59> */
.L_x_1297:
[----:B------:R-:W-:Y:S05]  /*20920*/  BSYNC.RELIABLE B2 ;  /* 0x0000000000027941 */ /* 0x000fea0003800100 */
.L_x_1296:
[----:B------:R-:W3:Y:S01]  /*20930*/  LDCU.128 UR28, c[0x3][URZ] ;  /* 0x00c00000ff1c77ac */ /* 0x000ee20008000c00 */
[----:B------:R-:W4:Y:S01]  /*20940*/  LDCU.64 UR26, c[0x3][0x10] ;  /* 0x00c00200ff1a77ac */ /* 0x000f220008000a00 */
[----:B---3--:R-:W-:Y:S01]  /*20950*/  IADD3 R25, P0, PT, R25, -UR28, RZ ;  /* 0x8000001c19197c10 */ /* 0x008fe2000ff1e0ff */
[----:B------:R-:W3:Y:S03]  /*20960*/  LDCU UR28, c[0x3][0x18] ;  /* 0x00c00300ff1c77ac */ /* 0x000ee60008000800 */
[----:B------:R-:W-:-:S04]  /*20970*/  IADD3.X R22, P0, PT, R22, ~UR29, RZ, P0, !PT ;  /* 0x8000001d16167c10 */ /* 0x000fc8000871e4ff */
[----:B------:R-:W-:-:S04]  /*20980*/  IADD3.X R23, P0, PT, R23, ~UR30, RZ, P0, !PT ;  /* 0x8000001e17177c10 */ /* 0x000fc8000871e4ff */
[----:B------:R-:W-:-:S04]  /*20990*/  IADD3.X R20, P0, PT, R20, ~UR31, RZ, P0, !PT ;  /* 0x8000001f14147c10 */ /* 0x000fc8000871e4ff */
[----:B----4-:R-:W-:-:S04]  /*209a0*/  IADD3.X R21, P0, PT, R21, ~UR26, RZ, P0, !PT ;  /* 0x8000001a15157c10 */ /* 0x010fc8000871e4ff */
[----:B------:R-:W-:-:S04]  /*209b0*/  IADD3.X R16, P0, PT, R16, ~UR27, RZ, P0, !PT ;  /* 0x8000001b10107c10 */ /* 0x000fc8000871e4ff */
[----:B---3--:R-:W-:-:S05]  /*209c0*/  IADD3.X R17, P0, PT, R17, ~UR28, RZ, P0, !PT ;  /* 0x8000001c11117c10 */ /* 0x008fca000871e4ff */
[----:B------:R-:W-:-:S08]  /*209d0*/  IMAD.X R0, R0, 0x1, ~R27, P0 ;  /* 0x0000000100007824 */ /* 0x000fd000000e0e1b */
.L_x_1295:
[----:B------:R-:W-:Y:S05]  /*209e0*/  BSYNC.RECONVERGENT B1 ;  /* 0x0000000000017941 */ /* 0x000fea0003800200 */
.L_x_1294:
[----:B01----:R-:W-:Y:S01]  /*209f0*/  IADD3 R6, P0, PT, R6, R6, RZ ;  /* 0x0000000606067210 */ /* 0x003fe20007f1e0ff */
        /* <DEDUP_REMOVED lines=49> */
.L_x_1300:
[----:B------:R-:W-:Y:S05]  /*20d10*/  BSYNC.RELIABLE B2 ;  /* 0x0000000000027941 */ /* 0x000fea0003800100 */
.L_x_1299:
        /* <DEDUP_REMOVED lines=11> */
.L_x_1301:
[----:B------:R-:W-:Y:S05]  /*20dd0*/  BSYNC.RECONVERGENT B1 ;  /* 0x0000000000017941 */ /* 0x000fea0003800200 */
.L_x_1298:
[----:B------:R-:W-:Y:S05]  /*20de0*/  @P1 BRA `(.L_x_1302) ;  /* 0xfffffff400e01947 */ /* 0x000fea000383ffff */
[----:B------:R-:W-:Y:S02]  /*20df0*/  CS2R R2, SRZ ;  /* 0x0000000000027805 */ /* 0x000fe4000001ff00 */
[----:B------:R-:W-:Y:S02]  /*20e00*/  CS2R R4, SRZ ;  /* 0x0000000000047805 */ /* 0x000fe4000001ff00 */
[----:B------:R-:W-:Y:S02]  /*20e10*/  CS2R R6, SRZ ;  /* 0x0000000000067805 */ /* 0x000fe4000001ff00 */
[----:B------:R-:W-:Y:S01]  /*20e20*/  CS2R R8, SRZ ;  /* 0x0000000000087805 */ /* 0x000fe2000001ff00 */
[----:B------:R-:W-:-:S07]  /*20e30*/  IMAD.MOV.U32 R24, RZ, RZ, RZ ;  /* 0x000000ffff187224 */ /* 0x000fce00078e00ff */
.L_x_1311:
        /* <DEDUP_REMOVED lines=59> */
.L_x_1306:
[----:B------:R-:W-:Y:S05]  /*211f0*/  BSYNC.RELIABLE B2 ;  /* 0x0000000000027941 */ /* 0x000fea0003800100 */
.L_x_1305:
        /* <DEDUP_REMOVED lines=11> */
.L_x_1304:
[----:B------:R-:W-:Y:S05]  /*212b0*/  BSYNC.RECONVERGENT B1 ;  /* 0x0000000000017941 */ /* 0x000fea0003800200 */
.L_x_1303:
[----:B--2---:R-:W-:Y:S01]  /*212c0*/  IADD3 R10, P0, PT, R10, R10, RZ ;  /* 0x0000000a0a0a7210 */ /* 0x004fe20007f1e0ff */
        /* <DEDUP_REMOVED lines=49> */
.L_x_1309:
[----:B------:R-:W-:Y:S05]  /*215e0*/  BSYNC.RELIABLE B2 ;  /* 0x0000000000027941 */ /* 0x000fea0003800100 */
.L_x_1308:
        /* <DEDUP_REMOVED lines=11> */
.L_x_1310:
[----:B------:R-:W-:Y:S05]  /*216a0*/  BSYNC.RECONVERGENT B1 ;  /* 0x0000000000017941 */ /* 0x000fea0003800200 */
.L_x_1307:
[----:B------:R-:W-:Y:S05]  /*216b0*/  @P1 BRA `(.L_x_1311) ;  /* 0xfffffff400e01947 */ /* 0x000fea000383ffff */
[----:B------:R-:W0:Y:S01]  /*216c0*/  LDC R18, c[0x3][0x18] ;  /* 0x00c00600ff127b82 */ /* 0x000e220000000800 */
[----:B------:R-:W-:Y:S02]  /*216d0*/  CS2R R4, SRZ ;  /* 0x0000000000047805 */ /* 0x000fe4000001ff00 */
[----:B------:R-:W-:Y:S02]  /*216e0*/  CS2R R6, SRZ ;  /* 0x0000000000067805 */ /* 0x000fe4000001ff00 */
[----:B------:R-:W-:Y:S02]  /*216f0*/  CS2R R8, SRZ ;  /* 0x0000000000087805 */ /* 0x000fe4000001ff00 */
[----:B------:R-:W-:Y:S01]  /*21700*/  CS2R R10, SRZ ;  /* 0x00000000000a7805 */ /* 0x000fe2000001ff00 */
[----:B------:R-:W-:-:S07]  /*21710*/  IMAD.MOV.U32 R12, RZ, RZ, RZ ;  /* 0x000000ffff0c7224 */ /* 0x000fce00078e00ff */
.L_x_1320:
[----:B------:R-:W-:Y:S01]  /*21720*/  SHF.R.U32.HI R13, RZ, 0x5, R12 ;  /* 0x00000005ff0d7819 */ /* 0x000fe2000001160c */
[----:B------:R-:W1:Y:S03]  /*21730*/  LDC R15, c[0x3][0x1c] ;  /* 0x00c00700ff0f7b82 */ /* 0x000e660000000800 */
        /* <DEDUP_REMOVED lines=56> */
.L_x_1315:
[----:B------:R-:W-:Y:S05]  /*21ac0*/  BSYNC.RELIABLE B2 ;  /* 0x0000000000027941 */ /* 0x000fea0003800100 */
.L_x_1314:
        /* <DEDUP_REMOVED lines=11> */
.L_x_1313:
[----:B------:R-:W-:Y:S05]  /*21b80*/  BSYNC.RECONVERGENT B1 ;  /* 0x0000000000017941 */ /* 0x000fea0003800200 */
.L_x_1312:
        /* <DEDUP_REMOVED lines=48> */
.L_x_1318:
[----:B------:R-:W-:Y:S05]  /*21e90*/  BSYNC.RELIABLE B2 ;  /* 0x0000000000027941 */ /* 0x000fea0003800100 */
.L_x_1317:
        /* <DEDUP_REMOVED lines=11> */
.L_x_1319:
[----:B------:R-:W-:Y:S05]  /*21f50*/  BSYNC.RECONVERGENT B1 ;  /* 0x0000000000017941 */ /* 0x000fea0003800200 */
.L_x_1316:
[----:B------:R-:W-:Y:S05]  /*21f60*/  @P1 BRA `(.L_x_1320) ;  /* 0xfffffff400ec1947 */ /* 0x000fea000383ffff */
[----:B------:R-:W-:-:S04]  /*21f70*/  LOP3.LUT R3, R3, 0x1, R4, 0x78, !PT ;  /* 0x0000000103037812 */ /* 0x000fc800078e7804 */
[----:B------:R-:W-:-:S04]  /*21f80*/  IADD3 R3, P0, PT, R3, 0x7f4a7c15, RZ ;  /* 0x7f4a7c1503037810 */ /* 0x000fc80007f1e0ff */
[----:B------:R-:W-:-:S09]  /*21f90*/  IADD3.X R4, PT, PT, R2, -0x61c88647, RZ, P0, !PT ;  /* 0x9e3779b902047810 */ /* 0x000fd200007fe4ff */
.L_x_1267:
[----:B------:R-:W-:Y:S05]  /*21fa0*/  BSYNC.RECONVERGENT B0 ;  /* 0x0000000000007941 */ /* 0x000fea0003800200 */
.L_x_1266:
[----:B------:R-:W-:Y:S05]  /*21fb0*/  WARPSYNC.ALL ;  /* 0x0000000000007948 */ /* 0x000fea0003800000 */
[--C-:B------:R-:W-:Y:S01]  /*21fc0*/  SHF.R.U32.HI R2, RZ, 0x1e, R4.reuse ;  /* 0x0000001eff027819 */ /* 0x100fe20000011604 */
[----:B------:R-:W1:Y:S01]  /*21fd0*/  S2R R10, SR_TID.X ;  /* 0x00000000000a7919 */ /* 0x000e620000002100 */
[----:B------:R-:W-:Y:S01]  /*21fe0*/  SHF.R.U64 R0, R3, 0x1e, R4 ;  /* 0x0000001e03007819 */ /* 0x000fe20000001204 */
[----:B------:R-:W1:Y:S01]  /*21ff0*/  S2UR UR4, SR_CTAID.X ;  /* 0x00000000000479c3 */ /* 0x000e620000002500 */
[----:B------:R-:W-:Y:S02]  /*22000*/  LOP3.LUT R2, R2, R4, RZ, 0x3c, !PT ;  /* 0x0000000402027212 */ /* 0x000fe400078e3cff */
[----:B------:R-:W-:-:S03]  /*22010*/  LOP3.LUT R0, R0, R3, RZ, 0x3c, !PT ;  /* 0x0000000300007212 */ /* 0x000fc600078e3cff */
[----:B------:R-:W-:Y:S02]  /*22020*/  IMAD R5, R2, 0x1ce4e5b9, RZ ;  /* 0x1ce4e5b902057824 */ /* 0x000fe400078e02ff */
[C---:B------:R-:W-:Y:S01]  /*22030*/  IMAD.WIDE.U32 R2, R0.reuse, 0x1ce4e5b9, RZ ;  /* 0x1ce4e5b900027825 */ /* 0x040fe200078e00ff */
[----:B------:R-:W2:Y:S03]  /*22040*/  LDC.64 R8, c[0x0][0x380] ;  /* 0x0000e000ff087b82 */ /* 0x000ea60000000a00 */
        /* <DEDUP_REMOVED lines=35> */
[----:B------:R-:W-:Y:S01]  /*22280*/  LOP3.LUT R2, R6, R7, RZ, 0x3c, !PT ;  /* 0x0000000706027212 */ /* 0x000fe200078e3cff */
[----:B------:R-:W1:Y:S01]  /*22290*/  LDC R3, c[0x0][0x360] ;  /* 0x0000d800ff037b82 */ /* 0x000e620000000800 */
[----:B------:R-:W-:-:S04]  /*222a0*/  IADD3 R11, P0, PT, R0, 0x7f4a7c15, RZ ;  /* 0x7f4a7c15000b7810 */ /* 0x000fc80007f1e0ff */
[----:B------:R-:W-:-:S04]  /*222b0*/  IADD3.X R6, PT, PT, R2, -0x61c88647, RZ, P0, !PT ;  /* 0x9e3779b902067810 */ /* 0x000fc800007fe4ff */
[----:B------:R-:W-:-:S04]  /*222c0*/  SHF.R.U32.HI R7, RZ, 0x1e, R6 ;  /* 0x0000001eff077819 */ /* 0x000fc80000011606 */
[----:B------:R-:W-:Y:S02]  /*222d0*/  LOP3.LUT R7, R7, R6, RZ, 0x3c, !PT ;  /* 0x0000000607077212 */ /* 0x000fe400078e3cff */
[----:B------:R-:W-:-:S03]  /*222e0*/  SHF.R.U64 R6, R11, 0x1e, R6 ;  /* 0x0000001e0b067819 */ /* 0x000fc60000001206 */
[----:B------:R-:W-:Y:S01]  /*222f0*/  IMAD R7, R7, 0x1ce4e5b9, RZ ;  /* 0x1ce4e5b907077824 */ /* 0x000fe200078e02ff */
[----:B------:R-:W-:-:S05]  /*22300*/  LOP3.LUT R6, R6, R11, RZ, 0x3c, !PT ;  /* 0x0000000b06067212 */ /* 0x000fca00078e3cff */
[C---:B------:R-:W-:Y:S02]  /*22310*/  IMAD R11, R6.reuse, -0x40a7b893, R7 ;  /* 0xbf58476d060b7824 */ /* 0x040fe400078e0207 */
[----:B------:R-:W-:-:S04]  /*22320*/  IMAD.WIDE.U32 R6, R6, 0x1ce4e5b9, RZ ;  /* 0x1ce4e5b906067825 */ /* 0x000fc800078e00ff */
[----:B------:R-:W-:Y:S02]  /*22330*/  IMAD.IADD R12, R7, 0x1, R11 ;  /* 0x00000001070c7824 */ /* 0x000fe400078e020b */
[----:B-1----:R-:W-:Y:S01]  /*22340*/  IMAD R3, R3, UR4, R10 ;  /* 0x0000000403037c24 */ /* 0x002fe2000f8e020a */
[----:B------:R-:W1:Y:S02]  /*22350*/  LDCU.64 UR4, c[0x0][0x398] ;  /* 0x00007300ff0477ac */ /* 0x000e640008000a00 */
[----:B------:R-:W-:Y:S01]  /*22360*/  SHF.R.U32.HI R7, RZ, 0x1b, R12 ;  /* 0x0000001bff077819 */ /* 0x000fe2000001160c */
[----:B--2---:R-:W-:Y:S01]  /*22370*/  IMAD.WIDE.U32 R8, R3, 0x10, R8 ;  /* 0x0000001003087825 */ /* 0x004fe200078e0008 */
[----:B------:R-:W-:Y:S02]  /*22380*/  SHF.R.U64 R11, R6, 0x1b, R12 ;  /* 0x0000001b060b7819 */ /* 0x000fe4000000120c */
[----:B------:R-:W-:Y:S01]  /*22390*/  LOP3.LUT R7, R7, R12, RZ, 0x3c, !PT ;  /* 0x0000000c07077212 */ /* 0x000fe200078e3cff */
[----:B------:R-:W-:Y:S01]  /*223a0*/  VIADD R10, R3, 0x1 ;  /* 0x00000001030a7836 */ /* 0x000fe20000000000 */
[----:B------:R-:W-:Y:S01]  /*223b0*/  STG.E.64 desc[UR18][R8.64], R4 ;  /* 0x0000000408007986 */ /* 0x000fe2000c101b12 */
[----:B------:R-:W-:Y:S01]  /*223c0*/  LOP3.LUT R6, R11, R6, RZ, 0x3c, !PT ;  /* 0x000000060b067212 */ /* 0x000fe200078e3cff */
[----:B------:R-:W-:-:S02]  /*223d0*/  IMAD.MOV.U32 R11, RZ, RZ, RZ ;  /* 0x000000ffff0b7224 */ /* 0x000fc400078e00ff */
[----:B------:R-:W-:-:S03]  /*223e0*/  IMAD R7, R7, 0x133111eb, RZ ;  /* 0x133111eb07077824 */ /* 0x000fc600078e02ff */
[----:B------:R2:W-:Y:S01]  /*223f0*/  STG.E.64 desc[UR18][R8.64+0x8], R10 ;  /* 0x0000080a08007986 */ /* 0x0005e2000c101b12 */
[C---:B------:R-:W-:Y:S02]  /*22400*/  IMAD R3, R6.reuse, -0x6b2fb645, R7 ;  /* 0x94d049bb06037824 */ /* 0x040fe400078e0207 */
[----:B------:R-:W-:-:S04]  /*22410*/  IMAD.WIDE.U32 R6, R6, 0x133111eb, RZ ;  /* 0x133111eb06067825 */ /* 0x000fc800078e00ff */
[----:B------:R-:W-:-:S05]  /*22420*/  IMAD.IADD R12, R7, 0x1, R3 ;  /* 0x00000001070c7824 */ /* 0x000fca00078e0203 */
[--C-:B------:R-:W-:Y:S02]  /*22430*/  SHF.R.U64 R3, R6, 0x1f, R12.reuse ;  /* 0x0000001f06037819 */ /* 0x100fe4000000120c */
[----:B------:R-:W-:Y:S02]  /*22440*/  SHF.R.U32.HI R7, RZ, 0x1f, R12 ;  /* 0x0000001fff077819 */ /* 0x000fe4000001160c */
[----:B------:R-:W-:Y:S02]  /*22450*/  LOP3.LUT R3, R3, R6, RZ, 0x3c, !PT ;  /* 0x0000000603037212 */ /* 0x000fe400078e3cff */
[----:B------:R-:W-:Y:S02]  /*22460*/  LOP3.LUT R7, R7, R12, RZ, 0x3c, !PT ;  /* 0x0000000c07077212 */ /* 0x000fe400078e3cff */
[----:B-12---:R-:W-:-:S07]  /*22470*/  MOV R10, 0x22490 ;  /* 0x00022490000a7802 */ /* 0x006fce0000000f00 */
[----:B0--3--:R-:W-:Y:S05]  /*22480*/  CALL.REL.NOINC `($__internal_1_$__cuda_sm20_rem_u64) ;  /* 0x0000000000dc7944 */ /* 0x009fea0003c00000 */
[----:B------:R-:W0:Y:S01]  /*22490*/  LDCU.64 UR6, c[0x0][0x388] ;  /* 0x00007100ff0677ac */ /* 0x000e220008000a00 */
[--C-:B------:R-:W-:Y:S02]  /*224a0*/  SHF.R.U64 R4, R9, 0x3, R6.reuse ;  /* 0x0000000309047819 */ /* 0x100fe40000001206 */
[----:B------:R-:W-:Y:S01]  /*224b0*/  SHF.R.U32.HI R5, RZ, 0x3, R6 ;  /* 0x00000003ff057819 */ /* 0x000fe20000011606 */
[----:B------:R-:W-:Y:S01]  /*224c0*/  IMAD.MOV.U32 R6, RZ, RZ, 0x1 ;  /* 0x00000001ff067424 */ /* 0x000fe200078e00ff */
[----:B------:R-:W-:Y:S02]  /*224d0*/  LOP3.LUT R4, R4, 0xfffffffc, RZ, 0xc0, !PT ;  /* 0xfffffffc04047812 */ /* 0x000fe400078ec0ff */
[----:B------:R-:W-:Y:S02]  /*224e0*/  LOP3.LUT R5, R5, 0x1fffffff, RZ, 0xc0, !PT ;  /* 0x1fffffff05057812 */ /* 0x000fe400078ec0ff */
[----:B------:R-:W-:Y:S02]  /*224f0*/  SHF.L.W.U32 R9, R6, R9, RZ ;  /* 0x0000000906097219 */ /* 0x000fe40000000eff */
[----:B0-----:R-:W-:Y:S01]  /*22500*/  IADD3 R4, P0, PT, R4, UR6, RZ ;  /* 0x0000000604047c10 */ /* 0x001fe2000ff1e0ff */
[----:B------:R-:W0:Y:S03]  /*22510*/  LDCU UR6, c[0x0][0x39c] ;  /* 0x00007380ff0677ac */ /* 0x000e260008000800 */
[----:B------:R-:W-:-:S02]  /*22520*/  IADD3.X R5, PT, PT, R5, UR7, RZ, P0, !PT ;  /* 0x0000000705057c10 */ /* 0x000fc400087fe4ff */
[----:B------:R-:W-:Y:S01]  /*22530*/  IADD3 R6, P0, PT, R3, R0, RZ ;  /* 0x0000000003067210 */ /* 0x000fe20007f1e0ff */
[----:B------:R-:W-:Y:S02]  /*22540*/  BSSY.RECONVERGENT B0, `(.L_x_1321) ;  /* 0x0000020000007945 */ /* 0x000fe40003800200 */
[----:B------:R1:W-:Y:S02]  /*22550*/  REDG.E.OR.STRONG.GPU desc[UR18][R4.64], R9 ;  /* 0x000000090400798e */ /* 0x0003e4000f12e112 */
[----:B------:R-:W-:-:S05]  /*22560*/  IMAD.X R2, R7, 0x1, R2, P0 ;  /* 0x0000000107027824 */ /* 0x000fca00000e0602 */
[----:B0-----:R-:W-:-:S04]  /*22570*/  LOP3.LUT R0, R2, UR6, RZ, 0xfc, !PT ;  /* 0x0000000602007c12 */ /* 0x001fc8000f8efcff */
[----:B------:R-:W-:-:S13]  /*22580*/  ISETP.NE.U32.AND P0, PT, R0, RZ, PT ;  /* 0x000000ff0000720c */ /* 0x000fda0003f05070 */
[----:B-1----:R-:W-:Y:S05]  /*22590*/  @P0 BRA `(.L_x_1322) ;  /* 0x0000000000540947 */ /* 0x002fea0003800000 */
        /* <DEDUP_REMOVED lines=21> */
.L_x_1322:
[----:B------:R-:W-:Y:S01]  /*226f0*/  IMAD.MOV.U32 R0, RZ, RZ, R6 ;  /* 0x000000ffff007224 */ /* 0x000fe200078e0006 */
[----:B------:R-:W-:-:S07]  /*22700*/  MOV R10, 0x22720 ;  /* 0x00022720000a7802 */ /* 0x000fce0000000f00 */
[----:B------:R-:W-:Y:S05]  /*22710*/  CALL.REL.NOINC `($__internal_1_$__cuda_sm20_rem_u64) ;  /* 0x0000000000387944 */ /* 0x000fea0003c00000 */
[----:B------:R-:W-:Y:S02]  /*22720*/  IMAD.MOV.U32 R2, RZ, RZ, R9 ;  /* 0x000000ffff027224 */ /* 0x000fe400078e0009 */
[----:B------:R-:W-:-:S07]  /*22730*/  IMAD.MOV.U32 R3, RZ, RZ, R6 ;  /* 0x000000ffff037224 */ /* 0x000fce00078e0006 */
.L_x_1323:
[----:B------:R-:W-:Y:S05]  /*22740*/  BSYNC.RECONVERGENT B0 ;  /* 0x0000000000007941 */ /* 0x000fea0003800200 */
.L_x_1321:
[----:B------:R-:W0:Y:S01]  /*22750*/  LDCU.64 UR6, c[0x0][0x388] ;  /* 0x00007100ff0677ac */ /* 0x000e220008000a00 */
[--C-:B------:R-:W-:Y:S02]  /*22760*/  SHF.R.U64 R4, R2, 0x3, R3.reuse ;  /* 0x0000000302047819 */ /* 0x100fe40000001203 */
[----:B------:R-:W-:Y:S01]  /*22770*/  SHF.R.U32.HI R0, RZ, 0x3, R3 ;  /* 0x00000003ff007819 */ /* 0x000fe20000011603 */
[----:B------:R-:W-:Y:S01]  /*22780*/  IMAD.MOV.U32 R3, RZ, RZ, 0x1 ;  /* 0x00000001ff037424 */ /* 0x000fe200078e00ff */
[----:B------:R-:W-:Y:S02]  /*22790*/  LOP3.LUT R4, R4, 0xfffffffc, RZ, 0xc0, !PT ;  /* 0xfffffffc04047812 */ /* 0x000fe400078ec0ff */
[----:B------:R-:W-:Y:S02]  /*227a0*/  LOP3.LUT R0, R0, 0x1fffffff, RZ, 0xc0, !PT ;  /* 0x1fffffff00007812 */ /* 0x000fe400078ec0ff */
[----:B------:R-:W-:Y:S02]  /*227b0*/  SHF.L.W.U32 R3, R3, R2, RZ ;  /* 0x0000000203037219 */ /* 0x000fe40000000eff */
[----:B0-----:R-:W-:-:S04]  /*227c0*/  IADD3 R4, P0, PT, R4, UR6, RZ ;  /* 0x0000000604047c10 */ /* 0x001fc8000ff1e0ff */
[----:B------:R-:W-:-:S05]  /*227d0*/  IADD3.X R5, PT, PT, R0, UR7, RZ, P0, !PT ;  /* 0x0000000700057c10 */ /* 0x000fca00087fe4ff */
[----:B------:R-:W-:Y:S01]  /*227e0*/  REDG.E.OR.STRONG.GPU desc[UR18][R4.64], R3 ;  /* 0x000000030400798e */ /* 0x000fe2000f12e112 */
[----:B------:R-:W-:Y:S05]  /*227f0*/  EXIT ;  /* 0x000000000000794d */ /* 0x000fea0003800000 */
        .weak           $__internal_1_$__cuda_sm20_rem_u64
        .type           $__internal_1_$__cuda_sm20_rem_u64,@function
        .size           $__internal_1_$__cuda_sm20_rem_u64,(.L_x_1326 - $__internal_1_$__cuda_sm20_rem_u64)
$__internal_1_$__cuda_sm20_rem_u64:
[----:B------:R-:W0:Y:S08]  /*22800*/  I2F.U64.RP R6, UR4 ;  /* 0x0000000400067d12 */ /* 0x000e300008309000 */
[----:B0-----:R-:W0:Y:S02]  /*22810*/  MUFU.RCP R6, R6 ;  /* 0x0000000600067308 */ /* 0x001e240000001000 */
[----:B0-----:R-:W-:-:S06]  /*22820*/  VIADD R4, R6, 0x1ffffffe ;  /* 0x1ffffffe06047836 */ /* 0x001fcc0000000000 */
[----:B------:R-:W0:Y:S02]  /*22830*/  F2I.U64.TRUNC R4, R4 ;  /* 0x0000000400047311 */ /* 0x000e24000020d800 */
[----:B0-----:R-:W-:-:S04]  /*22840*/  IMAD.WIDE.U32 R8, R4, UR4, RZ ;  /* 0x0000000404087c25 */ /* 0x001fc8000f8e00ff */
[----:B------:R-:W-:Y:S01]  /*22850*/  IMAD R9, R4, UR5, R9 ;  /* 0x0000000504097c24 */ /* 0x000fe2000f8e0209 */
[----:B------:R-:W-:-:S03]  /*22860*/  IADD3 R11, P0, PT, RZ, -R8, RZ ;  /* 0x80000008ff0b7210 */ /* 0x000fc60007f1e0ff */
[----:B------:R-:W-:Y:S02]  /*22870*/  IMAD R9, R5, UR4, R9 ;  /* 0x0000000405097c24 */ /* 0x000fe4000f8e0209 */
[----:B------:R-:W-:-:S04]  /*22880*/  IMAD.HI.U32 R8, R4, R11, RZ ;  /* 0x0000000b04087227 */ /* 0x000fc800078e00ff */
[----:B------:R-:W-:Y:S02]  /*22890*/  IMAD.X R13, RZ, RZ, ~R9, P0 ;  /* 0x000000ffff0d7224 */ /* 0x000fe400000e0e09 */
[----:B------:R-:W-:Y:S02]  /*228a0*/  IMAD.MOV.U32 R9, RZ, RZ, R4 ;  /* 0x000000ffff097224 */ /* 0x000fe400078e0004 */
[-C--:B------:R-:W-:Y:S02]  /*228b0*/  IMAD R15, R5, R13.reuse, RZ ;  /* 0x0000000d050f7224 */ /* 0x080fe400078e02ff */
[----:B------:R-:W-:-:S04]  /*228c0*/  IMAD.WIDE.U32 R8, P0, R4, R13, R8 ;  /* 0x0000000d04087225 */ /* 0x000fc80007800008 */
[----:B------:R-:W-:-:S04]  /*228d0*/  IMAD.HI.U32 R13, R5, R13, RZ ;  /* 0x0000000d050d7227 */ /* 0x000fc800078e00ff */
[----:B------:R-:W-:-:S04]  /*228e0*/  IMAD.HI.U32 R8, P1, R5, R11, R8 ;  /* 0x0000000b05087227 */ /* 0x000fc80007820008 */
[----:B------:R-:W-:Y:S01]  /*228f0*/  IMAD.X R6, R13, 0x1, R5, P0 ;  /* 0x000000010d067824 */ /* 0x000fe200000e0605 */
[----:B------:R-:W-:-:S04]  /*22900*/  IADD3 R9, P2, PT, R15, R8, RZ ;  /* 0x000000080f097210 */ /* 0x000fc80007f5e0ff */
[----:B------:R-:W-:Y:S01]  /*22910*/  IADD3.X R11, PT, PT, RZ, RZ, R6, P2, P1 ;  /* 0x000000ffff0b7210 */ /* 0x000fe200017e2406 */
[----:B------:R-:W-:-:S04]  /*22920*/  IMAD.WIDE.U32 R4, R9, UR4, RZ ;  /* 0x0000000409047c25 */ /* 0x000fc8000f8e00ff */
[----:B------:R-:W-:Y:S01]  /*22930*/  IMAD R6, R9, UR5, R5 ;  /* 0x0000000509067c24 */ /* 0x000fe2000f8e0205 */
[----:B------:R-:W-:-:S03]  /*22940*/  IADD3 R5, P0, PT, RZ, -R4, RZ ;  /* 0x80000004ff057210 */ /* 0x000fc60007f1e0ff */
[----:B------:R-:W-:Y:S02]  /*22950*/  IMAD R6, R11, UR4, R6 ;  /* 0x000000040b067c24 */ /* 0x000fe4000f8e0206 */
[----:B------:R-:W-:-:S04]  /*22960*/  IMAD.HI.U32 R8, R9, R5, RZ ;  /* 0x0000000509087227 */ /* 0x000fc800078e00ff */
[----:B------:R-:W-:-:S04]  /*22970*/  IMAD.X R6, RZ, RZ, ~R6, P0 ;  /* 0x000000ffff067224 */ /* 0x000fc800000e0e06 */
        /* <DEDUP_REMOVED lines=8> */
[----:B------:R-:W-:Y:S02]  /*22a00*/  IMAD.MOV.U32 R5, RZ, RZ, RZ ;  /* 0x000000ffff057224 */ /* 0x000fe400078e00ff */
[----:B------:R-:W-:-:S04]  /*22a10*/  IMAD.WIDE.U32 R4, R9, R2, R4 ;  /* 0x0000000209047225 */ /* 0x000fc800078e0004 */
[C---:B------:R-:W-:Y:S02]  /*22a20*/  IMAD R9, R11.reuse, R2, RZ ;  /* 0x000000020b097224 */ /* 0x040fe400078e02ff */
[----:B------:R-:W-:-:S04]  /*22a30*/  IMAD.HI.U32 R4, P0, R11, R0, R4 ;  /* 0x000000000b047227 */ /* 0x000fc80007800004 */
[----:B------:R-:W-:Y:S01]  /*22a40*/  IMAD.HI.U32 R6, R11, R2, RZ ;  /* 0x000000020b067227 */ /* 0x000fe200078e00ff */
[----:B------:R-:W-:-:S03]  /*22a50*/  IADD3 R9, P1, PT, R9, R4, RZ ;  /* 0x0000000409097210 */ /* 0x000fc60007f3e0ff */
[----:B------:R-:W-:Y:S02]  /*22a60*/  IMAD.X R6, RZ, RZ, R6, P0 ;  /* 0x000000ffff067224 */ /* 0x000fe400000e0606 */
[----:B------:R-:W-:-:S04]  /*22a70*/  IMAD.WIDE.U32 R4, R9, UR4, RZ ;  /* 0x0000000409047c25 */ /* 0x000fc8000f8e00ff */
[----:B------:R-:W-:Y:S01]  /*22a80*/  IMAD.X R6, RZ, RZ, R6, P1 ;  /* 0x000000ffff067224 */ /* 0x000fe200008e0606 */
[----:B------:R-:W-:Y:S01]  /*22a90*/  IADD3 R11, P1, PT, -R4, R0, RZ ;  /* 0x00000000040b7210 */ /* 0x000fe20007f3e1ff */
[----:B------:R-:W-:-:S03]  /*22aa0*/  IMAD R9, R9, UR5, R5 ;  /* 0x0000000509097c24 */ /* 0x000fc6000f8e0205 */
[----:B------:R-:W-:Y:S01]  /*22ab0*/  ISETP.GE.U32.AND P0, PT, R11, UR4, PT ;  /* 0x000000040b007c0c */ /* 0x000fe2000bf06070 */
[----:B------:R-:W-:-:S04]  /*22ac0*/  IMAD R6, R6, UR4, R9 ;  /* 0x0000000406067c24 */ /* 0x000fc8000f8e0209 */
[----:B------:R-:W-:Y:S01]  /*22ad0*/  IMAD.X R6, R2, 0x1, ~R6, P1 ;  /* 0x0000000102067824 */ /* 0x000fe200008e0e06 */
[----:B------:R-:W-:-:S04]  /*22ae0*/  IADD3 R4, P1, PT, R11, -UR4, RZ ;  /* 0x800000040b047c10 */ /* 0x000fc8000ff3e0ff */
[C---:B------:R-:W-:Y:S02]  /*22af0*/  ISETP.GE.U32.AND.EX P0, PT, R6.reuse, UR5, PT, P0 ;  /* 0x0000000506007c0c */ /* 0x040fe4000bf06100 */
[----:B------:R-:W-:Y:S02]  /*22b00*/  IADD3.X R5, PT, PT, R6, ~UR5, RZ, P1, !PT ;  /* 0x8000000506057c10 */ /* 0x000fe40008ffe4ff */
[----:B------:R-:W-:Y:S02]  /*22b10*/  SEL R4, R4, R11, P0 ;  /* 0x0000000b04047207 */ /* 0x000fe40000000000 */
[----:B------:R-:W-:Y:S02]  /*22b20*/  SEL R5, R5, R6, P0 ;  /* 0x0000000605057207 */ /* 0x000fe40000000000 */
[C---:B------:R-:W-:Y:S02]  /*22b30*/  ISETP.GE.U32.AND P0, PT, R4.reuse, UR4, PT ;  /* 0x0000000404007c0c */ /* 0x040fe4000bf06070 */
[----:B------:R-:W-:-:S02]  /*22b40*/  IADD3 R9, P2, PT, R4, -UR4, RZ ;  /* 0x8000000404097c10 */ /* 0x000fc4000ff5e0ff */
[C---:B------:R-:W-:Y:S02]  /*22b50*/  ISETP.GE.U32.AND.EX P0, PT, R5.reuse, UR5, PT, P0 ;  /* 0x0000000505007c0c */ /* 0x040fe4000bf06100 */
[----:B------:R-:W-:Y:S02]  /*22b60*/  IADD3.X R6, PT, PT, R5, ~UR5, RZ, P2, !PT ;  /* 0x8000000505067c10 */ /* 0x000fe400097fe4ff */
[----:B------:R-:W-:Y:S02]  /*22b70*/  ISETP.NE.U32.AND P1, PT, RZ, UR4, PT ;  /* 0x00000004ff007c0c */ /* 0x000fe4000bf25070 */
[----:B------:R-:W-:Y:S01]  /*22b80*/  SEL R9, R9, R4, P0 ;  /* 0x0000000409097207 */ /* 0x000fe20000000000 */
[----:B------:R-:W-:Y:S01]  /*22b90*/  IMAD.MOV.U32 R4, RZ, RZ, R10 ;  /* 0x000000ffff047224 */ /* 0x000fe200078e000a */
[----:B------:R-:W-:Y:S01]  /*22ba0*/  SEL R6, R6, R5, P0 ;  /* 0x0000000506067207 */ /* 0x000fe20000000000 */
[----:B------:R-:W-:Y:S01]  /*22bb0*/  IMAD.MOV.U32 R5, RZ, RZ, 0x0 ;  /* 0x00000000ff057424 */ /* 0x000fe200078e00ff */
[----:B------:R-:W-:-:S04]  /*22bc0*/  ISETP.NE.AND.EX P1, PT, RZ, UR5, PT, P1 ;  /* 0x00000005ff007c0c */ /* 0x000fc8000bf25310 */
[----:B------:R-:W-:Y:S02]  /*22bd0*/  SEL R9, R9, 0xffffffff, P1 ;  /* 0xffffffff09097807 */ /* 0x000fe40000800000 */
[----:B------:R-:W-:Y:S01]  /*22be0*/  SEL R6, R6, 0xffffffff, P1 ;  /* 0xffffffff06067807 */ /* 0x000fe20000800000 */
[----:B------:R-:W-:Y:S06]  /*22bf0*/  RET.REL.NODEC R4 `(generate_trap_table_kernel) ;  /* 0xfffffdd404007950 */ /* 0x000fec0003c3ffff */
.L_x_1324:
        /* <DEDUP_REMOVED lines=16> */
.L_x_1326:


//--------------------- .nv.shared.reserved.0     --------------------------
	.section	.nv.shared.reserved.0,"aw",@nobits
	.weak		__nv_reservedSMEM_offset_0_alias
	.size		__nv_reservedSMEM_offset_0_alias, 0, 64
	.other		__nv_reservedSMEM_offset_0_alias,@"STO_CUDA_RESERVED_SHARED STV_DEFAULT"
__nv_reservedSMEM_offset_0_alias:
	.zero		0
	.zero		64


//--------------------- .nv.constant0.search_subset_sum_kernel --------------------------
	.section	.nv.constant0.search_subset_sum_kernel,"a",@progbits
	.sectionflags	@""
	.align	4
.nv.constant0.search_subset_sum_kernel:
	.zero		952


//--------------------- .nv.constant0.generate_trap_table_kernel --------------------------
	.section	.nv.constant0.generate_trap_table_kernel,"a",@progbits
	.sectionflags	@""
	.align	4
.nv.constant0.generate_trap_table_kernel:
	.zero		928


//--------------------- SYMBOLS --------------------------

	.type		.nv.reservedSmem.offset0,@object
	.size		.nv.reservedSmem.offset0,0x4
